def matmul_kernel(
    a_ptr,
    b_ptr,
    c_ptr,
    M,
    N,
    K,
    stride_am,
    stride_ak,
    stride_bk,
    stride_bn,
    stride_cm,
    stride_cn,
    BLOCK_M: tl.constexpr,
    BLOCK_N: tl.constexpr,
    BLOCK_K: tl.constexpr,
    GROUP_M: tl.constexpr,
):
    pid = tl.program_id(axis=0)
    num_pid_m = tl.cdiv(M, BLOCK_M)
    num_pid_n = tl.cdiv(N, BLOCK_N)
    num_pid_in_group = GROUP_M * num_pid_n
    group_id = pid // num_pid_in_group
    first_pid_m = group_id * GROUP_M
    group_size_m = min(num_pid_m - first_pid_m, GROUP_M)
    pid_m = first_pid_m + ((pid % num_pid_in_group) % group_size_m)
    pid_n = (pid % num_pid_in_group) // group_size_m

    offs_am = (pid_m * BLOCK_M + tl.arange(0, BLOCK_M)) % M
    offs_bn = (pid_n * BLOCK_N + tl.arange(0, BLOCK_N)) % N
    offs_k = tl.arange(0, BLOCK_K)
    a_ptrs = a_ptr + offs_am[:, None] * stride_am + offs_k[None, :] * stride_ak
    b_ptrs = b_ptr + offs_k[:, None] * stride_bk + offs_bn[None, :] * stride_bn

    acc = tl.zeros((BLOCK_M, BLOCK_N), dtype=tl.float32)
    for kk in range(0, tl.cdiv(K, BLOCK_K)):
        a = tl.load(a_ptrs, mask=offs_k[None, :] < K - kk * BLOCK_K, other=0.0)
        b = tl.load(b_ptrs, mask=offs_k[:, None] < K - kk * BLOCK_K, other=0.0)
        acc = tl.dot(a, b, acc)
        a_ptrs += BLOCK_K * stride_ak
        b_ptrs += BLOCK_K * stride_bk

    c = acc.to(c_ptr.dtype.element_ty)
    offs_cm = pid_m * BLOCK_M + tl.arange(0, BLOCK_M)
    offs_cn = pid_n * BLOCK_N + tl.arange(0, BLOCK_N)
    c_ptrs = c_ptr + offs_cm[:, None] * stride_cm + offs_cn[None, :] * stride_cn
    mask = (offs_cm[:, None] < M) & (offs_cn[None, :] < N)
    tl.store(c_ptrs, c, mask=mask)

# config = {"BLOCK_K": 128, "BLOCK_M": 64, "BLOCK_N": 64, "GROUP_M": 1, "arch": "sm_100", "dtype": "fp16", "num_ctas": 1, "num_stages": 3, "num_warps": 4}
# arch = sm_100


// ===== COMPILED SASS (sm_100a) =====

	.target	sm_100a

	.elftype	@"ET_EXEC"


//--------------------- .note.nv.tkinfo           --------------------------
	.section	.note.nv.tkinfo,"",@"SHT_NOTE"
	.sectionflags	@"SHF_NOTE_NV_TKINFO"
	.tkinfo
        /*0018*/ 	.word	0x00000081
        /*0030*/ 	.string	""
        /*0030*/ 	.string	"ptxas-blackwell"
        /*0030*/ 	.string	"Cuda compilation tools, release 12.9, V12.9.86"
        /*0030*/ 	.string	"Build cuda_12.9.r12.9/compiler.36037853_0"
        /*0030*/ 	.string	"-v  -suppress-debug-info  -lineinfo  -arch sm_100a "



//--------------------- .note.nv.cuver            --------------------------
	.section	.note.nv.cuver,"",@"SHT_NOTE"
	.sectionflags	@"SHF_NOTE_NV_CUVER"
        /*0018*/ 	.short	0x0001
        /*001a*/ 	.short	0x0064
        /*001c*/ 	.short	0x0001
        /*001e*/ 	.short	0x0000
        /*0020*/ 	.short	0x0001
        /*0022*/ 	.short	0x0000


//--------------------- .nv.info                  --------------------------
	.section	.nv.info,"",@"SHT_CUDA_INFO"
	.align	4


	//----- nvinfo : EIATTR_REGCOUNT
	.align		4
        /*0000*/ 	.byte	0x04, 0x2f
        /*0002*/ 	.short	(.L_4 - .L_3)
	.align		4
.L_3:
        /*0004*/ 	.word	index@(matmul_kernel)
        /*0008*/ 	.word	0x00000038


	//----- nvinfo : EIATTR_FRAME_SIZE
	.align		4
.L_4:
        /*000c*/ 	.byte	0x04, 0x11
        /*000e*/ 	.short	(.L_6 - .L_5)
	.align		4
.L_5:
        /*0010*/ 	.word	index@($__internal_2_$__cuda_sm10x_tcgen05_guardrail_trap_unallocated_columns_being_dealloced)
        /*0014*/ 	.word	0x00000b90


	//----- nvinfo : EIATTR_FRAME_SIZE
	.align		4
.L_6:
        /*0018*/ 	.byte	0x04, 0x11
        /*001a*/ 	.short	(.L_8 - .L_7)
	.align		4
.L_7:
        /*001c*/ 	.word	index@($__internal_1_$__cuda_sm10x_tcgen05_guardrail_trap_phase_invalid_during_alloc)
        /*0020*/ 	.word	0x00000b90


	//----- nvinfo : EIATTR_FRAME_SIZE
	.align		4
.L_8:
        /*0024*/ 	.byte	0x04, 0x11
        /*0026*/ 	.short	(.L_10 - .L_9)
	.align		4
.L_9:
        /*0028*/ 	.word	index@($__internal_0_$__cuda_sm10x_tcgen05_guardrail_trap_col_being_dealloced_not_returned_by_alloc)
        /*002c*/ 	.word	0x00000b90


	//----- nvinfo : EIATTR_FRAME_SIZE
	.align		4
.L_10:
        /*0030*/ 	.byte	0x04, 0x11
        /*0032*/ 	.short	(.L_12 - .L_11)
	.align		4
.L_11:
        /*0034*/ 	.word	index@(matmul_kernel)
        /*0038*/ 	.word	0x00000b90


	//----- nvinfo : EIATTR_MIN_STACK_SIZE
	.align		4
.L_12:
        /*003c*/ 	.byte	0x04, 0x12
        /*003e*/ 	.short	(.L_14 - .L_13)
	.align		4
.L_13:
        /*0040*/ 	.word	index@(matmul_kernel)
        /*0044*/ 	.word	0x00000b90
.L_14:


//--------------------- .nv.info.matmul_kernel    --------------------------
	.section	.nv.info.matmul_kernel,"",@"SHT_CUDA_INFO"
	.sectionflags	@""
	.align	4


	//----- nvinfo : EIATTR_CUDA_API_VERSION
	.align		4
        /*0000*/ 	.byte	0x04, 0x37
        /*0002*/ 	.short	(.L_16 - .L_15)
.L_15:
        /*0004*/ 	.word	0x00000081


	//----- nvinfo : EIATTR_KPARAM_INFO
	.align		4
.L_16:
        /*0008*/ 	.byte	0x04, 0x17
        /*000a*/ 	.short	(.L_18 - .L_17)
.L_17:
        /*000c*/ 	.word	0x00000000
        /*0010*/ 	.short	0x000d
        /*0012*/ 	.short	0x0048
        /*0014*/ 	.byte	0x00, 0xf4, 0x21, 0x00


	//----- nvinfo : EIATTR_KPARAM_INFO
	.align		4
.L_18:
        /*0018*/ 	.byte	0x04, 0x17
        /*001a*/ 	.short	(.L_20 - .L_19)
.L_19:
        /*001c*/ 	.word	0x00000000
        /*0020*/ 	.short	0x000c
        /*0022*/ 	.short	0x0040
        /*0024*/ 	.byte	0x00, 0xf4, 0x21, 0x00


	//----- nvinfo : EIATTR_KPARAM_INFO
	.align		4
.L_20:
        /*0028*/ 	.byte	0x04, 0x17
        /*002a*/ 	.short	(.L_22 - .L_21)
.L_21:
        /*002c*/ 	.word	0x00000000
        /*0030*/ 	.short	0x000b
        /*0032*/ 	.short	0x0038
        /*0034*/ 	.byte	0x00, 0xf0, 0x11, 0x00


	//----- nvinfo : EIATTR_KPARAM_INFO
	.align		4
.L_22:
        /*0038*/ 	.byte	0x04, 0x17
        /*003a*/ 	.short	(.L_24 - .L_23)
.L_23:
        /*003c*/ 	.word	0x00000000
        /*0040*/ 	.short	0x000a
        /*0042*/ 	.short	0x0034
        /*0044*/ 	.byte	0x00, 0xf0, 0x11, 0x00


	//----- nvinfo : EIATTR_KPARAM_INFO
	.align		4
.L_24:
        /*0048*/ 	.byte	0x04, 0x17
        /*004a*/ 	.short	(.L_26 - .L_25)
.L_25:
        /*004c*/ 	.word	0x00000000
        /*0050*/ 	.short	0x0009
        /*0052*/ 	.short	0x0030
        /*0054*/ 	.byte	0x00, 0xf0, 0x11, 0x00


	//----- nvinfo : EIATTR_KPARAM_INFO
	.align		4
.L_26:
        /*0058*/ 	.byte	0x04, 0x17
        /*005a*/ 	.short	(.L_28 - .L_27)
.L_27:
        /*005c*/ 	.word	0x00000000
        /*0060*/ 	.short	0x0008
        /*0062*/ 	.short	0x002c
        /*0064*/ 	.byte	0x00, 0xf0, 0x11, 0x00


	//----- nvinfo : EIATTR_KPARAM_INFO
	.align		4
.L_28:
        /*0068*/ 	.byte	0x04, 0x17
        /*006a*/ 	.short	(.L_30 - .L_29)
.L_29:
        /*006c*/ 	.word	0x00000000
        /*0070*/ 	.short	0x0007
        /*0072*/ 	.short	0x0028
        /*0074*/ 	.byte	0x00, 0xf0, 0x11, 0x00


	//----- nvinfo : EIATTR_KPARAM_INFO
	.align		4
.L_30:
        /*0078*/ 	.byte	0x04, 0x17
        /*007a*/ 	.short	(.L_32 - .L_31)
.L_31:
        /*007c*/ 	.word	0x00000000
        /*0080*/ 	.short	0x0006
        /*0082*/ 	.short	0x0024
        /*0084*/ 	.byte	0x00, 0xf0, 0x11, 0x00


	//----- nvinfo : EIATTR_KPARAM_INFO
	.align		4
.L_32:
        /*0088*/ 	.byte	0x04, 0x17
        /*008a*/ 	.short	(.L_34 - .L_33)
.L_33:
        /*008c*/ 	.word	0x00000000
        /*0090*/ 	.short	0x0005
        /*0092*/ 	.short	0x0020
        /*0094*/ 	.byte	0x00, 0xf0, 0x11, 0x00


	//----- nvinfo : EIATTR_KPARAM_INFO
	.align		4
.L_34:
        /*0098*/ 	.byte	0x04, 0x17
        /*009a*/ 	.short	(.L_36 - .L_35)
.L_35:
        /*009c*/ 	.word	0x00000000
        /*00a0*/ 	.short	0x0004
        /*00a2*/ 	.short	0x001c
        /*00a4*/ 	.byte	0x00, 0xf0, 0x11, 0x00


	//----- nvinfo : EIATTR_KPARAM_INFO
	.align		4
.L_36:
        /*00a8*/ 	.byte	0x04, 0x17
        /*00aa*/ 	.short	(.L_38 - .L_37)
.L_37:
        /*00ac*/ 	.word	0x00000000
        /*00b0*/ 	.short	0x0003
        /*00b2*/ 	.short	0x0018
        /*00b4*/ 	.byte	0x00, 0xf0, 0x11, 0x00


	//----- nvinfo : EIATTR_KPARAM_INFO
	.align		4
.L_38:
        /*00b8*/ 	.byte	0x04, 0x17
        /*00ba*/ 	.short	(.L_40 - .L_39)
.L_39:
        /*00bc*/ 	.word	0x00000000
        /*00c0*/ 	.short	0x0002
        /*00c2*/ 	.short	0x0010
        /*00c4*/ 	.byte	0x00, 0xf4, 0x21, 0x00


	//----- nvinfo : EIATTR_KPARAM_INFO
	.align		4
.L_40:
        /*00c8*/ 	.byte	0x04, 0x17
        /*00ca*/ 	.short	(.L_42 - .L_41)
.L_41:
        /*00cc*/ 	.word	0x00000000
        /*00d0*/ 	.short	0x0001
        /*00d2*/ 	.short	0x0008
        /*00d4*/ 	.byte	0x00, 0xf4, 0x21, 0x00


	//----- nvinfo : EIATTR_KPARAM_INFO
	.align		4
.L_42:
        /*00d8*/ 	.byte	0x04, 0x17
        /*00da*/ 	.short	(.L_44 - .L_43)
.L_43:
        /*00dc*/ 	.word	0x00000000
        /*00e0*/ 	.short	0x0000
        /*00e2*/ 	.short	0x0000
        /*00e4*/ 	.byte	0x00, 0xf4, 0x21, 0x00


	//----- nvinfo : EIATTR_AT_ENTRY_FRAGMENTS
	.align		4
.L_44:
        /*00e8*/ 	.byte	0x04, 0x4f
        /*00ea*/ 	.short	(.L_46 - .L_45)


	//   ....[0]....
.L_45:
        /*00ec*/ 	.word	0x00000004


	//----- nvinfo : EIATTR_RESERVED_SMEM_USED
	.align		4
.L_46:
        /*00f0*/ 	.byte	0x01, 0x41
	.zero		2


	//----- nvinfo : EIATTR_SPARSE_MMA_MASK
	.align		4
        /*00f4*/ 	.byte	0x03, 0x50
        /*00f6*/ 	.short	0x0000


	//----- nvinfo : EIATTR_TCGEN05_1CTA_USED
	.align		4
        /*00f8*/ 	.byte	0x01, 0x51
	.zero		2


	//----- nvinfo : EIATTR_MAXREG_COUNT
	.align		4
        /*00fc*/ 	.byte	0x03, 0x1b
        /*00fe*/ 	.short	0x00ff


	//----- nvinfo : EIATTR_NUM_BARRIERS
	.align		4
        /*0100*/ 	.byte	0x02, 0x4c
        /*0102*/ 	.byte	0x01
	.zero		1


	//----- nvinfo : EIATTR_ANNOTATIONS
	.align		4
        /*0104*/ 	.byte	0x04, 0x55
        /*0106*/ 	.short	(.L_48 - .L_47)


	//   ....[0]....
.L_47:
        /*0108*/ 	.word	0x00000001
        /*010c*/ 	.byte	0xe0, 0x09, 0x00, 0x00, 0x01, 0x00, 0x00, 0x00, 0x70, 0x0d, 0x00, 0x00, 0x01, 0x00, 0x00, 0x00
        /* <DEDUP_REMOVED lines=931> */
        /*3b4c*/ 	.byte	0x40, 0x60, 0x01, 0x00, 0x01, 0x00, 0x00, 0x00, 0x60, 0x60, 0x01, 0x00


	//----- nvinfo : EIATTR_INT_WARP_WIDE_INSTR_OFFSETS
	.align		4
.L_48:
        /*3b58*/ 	.byte	0x04, 0x31
        /*3b5a*/ 	.short	(.L_50 - .L_49)


	//   ....[0]....
.L_49:
        /*3b5c*/ 	.word	0x00004890


	//   ....[1]....
        /*3b60*/ 	.word	0x000048b0


	//   ....[2]....
        /*3b64*/ 	.word	0x00008530


	//   ....[3]....
        /*3b68*/ 	.word	0x00015f10


	//   ....[4]....
        /*3b6c*/ 	.word	0x00015f60


	//----- nvinfo : EIATTR_COOP_GROUP_MASK_REGIDS
	.align		4
.L_50:
        /*3b70*/ 	.byte	0x04, 0x29
        /*3b72*/ 	.short	(.L_52 - .L_51)


	//   ....[0]....
.L_51:
        /*3b74*/ 	.word	0xffffffff


	//   ....[1]....
        /*3b78*/ 	.word	0xffffffff


	//   ....[2]....
        /*3b7c*/ 	.word	0xffffffff


	//   ....[3]....
        /*3b80*/ 	.word	0xffffffff


	//----- nvinfo : EIATTR_COOP_GROUP_INSTR_OFFSETS
	.align		4
.L_52:
        /*3b84*/ 	.byte	0x04, 0x28
        /*3b86*/ 	.short	(.L_54 - .L_53)


	//   ....[0]....
.L_53:
        /*3b88*/ 	.word	0x00000080


	//   ....[1]....
        /*3b8c*/ 	.word	0x00000340


	//   ....[2]....
        /*3b90*/ 	.word	0x00015da0


	//   ....[3]....
        /*3b94*/ 	.word	0x00016010


	//----- nvinfo : EIATTR_VRC_CTA_INIT_COUNT
	.align		4
.L_54:
        /*3b98*/ 	.byte	0x02, 0x4a
        /*3b9a*/ 	.byte	0x80
	.zero		1


	//----- nvinfo : EIATTR_MBARRIER_INSTR_OFFSETS
	.align		4
        /*3b9c*/ 	.byte	0x04, 0x39
        /*3b9e*/ 	.short	(.L_56 - .L_55)


	//   ....[0]....
.L_55:
        /*3ba0*/ 	.word	0x00004a30
        /*3ba4*/ 	.word	0x000000ff
        /*3ba8*/ 	.word	0x00000000
        /*3bac*/ 	.short	0x0100
        /*3bae*/ 	.byte	0x0c
	.zero		1


	//   ....[1]....
        /*3bb0*/ 	.word	0x00008550
        /*3bb4*/ 	.word	0x000000ff
        /*3bb8*/ 	.word	0x00010008
        /*3bbc*/ 	.short	0x0100
        /*3bbe*/ 	.byte	0x0a
	.zero		1


	//   ....[2]....
        /*3bc0*/ 	.word	0x0000e200
        /*3bc4*/ 	.word	0x000000ff
        /*3bc8*/ 	.word	0x00000000
        /*3bcc*/ 	.short	0x010a
        /*3bce*/ 	.byte	0x0c
	.zero		1


	//   ....[3]....
        /*3bd0*/ 	.word	0x00014cd0
        /*3bd4*/ 	.word	0x000000ff
        /*3bd8*/ 	.word	0x00000000
        /*3bdc*/ 	.short	0x010a
        /*3bde*/ 	.byte	0x0c
	.zero		1


	//   ....[4]....
        /*3be0*/ 	.word	0x00014d60
        /*3be4*/ 	.word	0x000000ff
        /*3be8*/ 	.word	0x00010000
        /*3bec*/ 	.short	0x0108
        /*3bee*/ 	.byte	0x0a
	.zero		1


	//   ....[5]....
        /*3bf0*/ 	.word	0x00014e00
        /*3bf4*/ 	.word	0x000000ff
        /*3bf8*/ 	.word	0x00010008
        /*3bfc*/ 	.short	0x0108
        /*3bfe*/ 	.byte	0x0a
	.zero		1


	//   ....[6]....
        /*3c00*/ 	.word	0x00016050
        /*3c04*/ 	.word	0x000000ff
        /*3c08*/ 	.word	0x00000000
        /*3c0c*/ 	.short	0x010a
        /*3c0e*/ 	.byte	0x0c
	.zero		1


	//   ....[7]....
        /*3c10*/ 	.word	0x00016090
        /*3c14*/ 	.word	0x000000ff
        /*3c18*/ 	.word	0x00000000
        /*3c1c*/ 	.short	0x010a
        /*3c1e*/ 	.byte	0x0c
	.zero		1


	//----- nvinfo : EIATTR_NUM_MBARRIERS
	.align		4
.L_56:
        /*3c20*/ 	.byte	0x03, 0x38
        /*3c22*/ 	.short	0x0002


	//----- nvinfo : EIATTR_EXIT_INSTR_OFFSETS
	.align		4
        /*3c24*/ 	.byte	0x04, 0x1c
        /*3c26*/ 	.short	(.L_58 - .L_57)


	//   ....[0]....
.L_57:
        /*3c28*/ 	.word	0x00016020


	//----- nvinfo : EIATTR_REQNTID
	.align		4
.L_58:
        /*3c2c*/ 	.byte	0x04, 0x10
        /*3c2e*/ 	.short	(.L_60 - .L_59)
.L_59:
        /*3c30*/ 	.word	0x00000080
        /*3c34*/ 	.word	0x00000001
        /*3c38*/ 	.word	0x00000001


	//----- nvinfo : EIATTR_CRS_STACK_SIZE
	.align		4
.L_60:
        /*3c3c*/ 	.byte	0x04, 0x1e
        /*3c3e*/ 	.short	(.L_62 - .L_61)
.L_61:
        /*3c40*/ 	.word	0x00000000


	//----- nvinfo : EIATTR_CBANK_PARAM_SIZE
	.align		4
.L_62:
        /*3c44*/ 	.byte	0x03, 0x19
        /*3c46*/ 	.short	0x0050


	//----- nvinfo : EIATTR_PARAM_CBANK
	.align		4
        /*3c48*/ 	.byte	0x04, 0x0a
        /*3c4a*/ 	.short	(.L_64 - .L_63)
	.align		4
.L_63:
        /*3c4c*/ 	.word	index@(.nv.constant0.matmul_kernel)
        /*3c50*/ 	.short	0x0380
        /*3c52*/ 	.short	0x0050


	//----- nvinfo : EIATTR_SW_WAR
	.align		4
.L_64:
        /*3c54*/ 	.byte	0x04, 0x36
        /*3c56*/ 	.short	(.L_66 - .L_65)
.L_65:
        /*3c58*/ 	.word	0x00000008
.L_66:


//--------------------- .nv.compat                --------------------------
	.section	.nv.compat,"",@"SHT_CUDA_COMPAT_INFO"
	.align	4
        /*0000*/ 	.byte	0x02, 0x02, 0x02, 0x00, 0x02, 0x05, 0x05, 0x00, 0x02, 0x03, 0x00, 0x00, 0x02, 0x06, 0x01, 0x00


//--------------------- .nv.callgraph             --------------------------
	.section	.nv.callgraph,"",@"SHT_CUDA_CALLGRAPH"
	.align	4
	.sectionentsize	8
	.align		4
        /*0000*/ 	.word	0x00000000
	.align		4
        /*0004*/ 	.word	0xffffffff
	.align		4
        /*0008*/ 	.word	0x00000000
	.align		4
        /*000c*/ 	.word	0xfffffffe
	.align		4
        /*0010*/ 	.word	0x00000000
	.align		4
        /*0014*/ 	.word	0xfffffffd
	.align		4
        /*0018*/ 	.word	0x00000000
	.align		4
        /*001c*/ 	.word	0xfffffffc


//--------------------- .text.matmul_kernel       --------------------------
	.section	.text.matmul_kernel,"ax",@progbits
	.align	128
        .global         matmul_kernel
        .type           matmul_kernel,@function
        .size           matmul_kernel,(.L_x_20 - matmul_kernel)
        .other          matmul_kernel,@"STO_CUDA_ENTRY STV_DEFAULT"
matmul_kernel:
.text.matmul_kernel:
[----:B------:R-:W0:Y:S01]  /*0000*/  LDC R1, c[0x0][0x37c] ;  /* 0x0000df00ff017b82 */ /* 0x000e220000000800 */
[----:B------:R-:W1:Y:S01]  /*0010*/  S2R R0, SR_TID.X ;  /* 0x0000000000007919 */ /* 0x000e620000002100 */
[----:B0-----:R-:W-:Y:S01]  /*0020*/  VIADD R1, R1, 0xfffff470 ;  /* 0xfffff47001017836 */ /* 0x001fe20000000000 */
[----:B------:R-:W0:Y:S01]  /*0030*/  LDCU.64 UR22, c[0x0][0x358] ;  /* 0x00006b00ff1677ac */ /* 0x000e220008000a00 */
[----:B-1----:R-:W-:-:S13]  /*0040*/  ISETP.GE.U32.AND P0, PT, R0, 0x20, PT ;  /* 0x000000200000780c */ /* 0x002fda0003f06070 */
[----:B------:R-:W-:Y:S02]  /*0050*/  VOTEU.ANY UP0, P0 ;  /* 0x0000000000ff7886 */ /* 0x000fe40000000100 */
[----:B------:R-:W-:Y:S05]  /*0060*/  BRA.U UP0, `(.L_x_0) ;  /* 0x0000000100b87547 */ /* 0x000fea000b800000 */
[----:B------:R-:W1:Y:S01]  /*0070*/  S2UR UR6, SR_CgaCtaId ;  /* 0x00000000000679c3 */ /* 0x000e620000008800 */
[----:B------:R-:W-:Y:S01]  /*0080*/  NOP ;  /* 0x0000000000007918 */ /* 0x000fe20000000000 */
[----:B------:R-:W-:Y:S02]  /*0090*/  UMOV UR4, 0x40 ;  /* 0x0000004000047882 */ /* 0x000fe40000000000 */
[----:B-1----:R-:W-:-:S09]  /*00a0*/  ULEA UR4, UR6, UR4, 0x18 ;  /* 0x0000000406047291 */ /* 0x002fd2000f8ec0ff */
[----:B------:R-:W1:Y:S01]  /*00b0*/  LDS.U8 R0, [UR4] ;  /* 0x00000004ff007984 */ /* 0x000e620008000000 */
[----:B------:R-:W-:Y:S02]  /*00c0*/  UMOV UR4, 0x400 ;  /* 0x0000040000047882 */ /* 0x000fe40000000000 */
[----:B------:R-:W-:Y:S01]  /*00d0*/  ULEA UR4, UR6, UR4, 0x18 ;  /* 0x0000000406047291 */ /* 0x000fe2000f8ec0ff */
[----:B-1----:R-:W-:-:S13]  /*00e0*/  ISETP.NE.AND P0, PT, R0, RZ, PT ;  /* 0x000000ff0000720c */ /* 0x002fda0003f05270 */
[----:B------:R-:W-:Y:S05]  /*00f0*/  @P0 BRA `(.L_x_1) ;  /* 0x00000000007c0947 */ /* 0x000fea0003800000 */
[----:B------:R-:W-:-:S13]  /*0100*/  ELECT P0, URZ, PT ;  /* 0x0000000000ff782f */ /* 0x000fda0003800000 */
[----:B------:R-:W-:Y:S05]  /*0110*/  @!P0 BRA `(.L_x_2) ;  /* 0x0000000000848947 */ /* 0x000fea0003800000 */
[----:B------:R-:W-:Y:S01]  /*0120*/  UMOV UR5, 0x2 ;  /* 0x0000000200057882 */ /* 0x000fe20000000000 */
[----:B------:R-:W-:Y:S02]  /*0130*/  IMAD.MOV.U32 R4, RZ, RZ, 0x1 ;  /* 0x00000001ff047424 */ /* 0x000fe400078e00ff */
[----:B------:R-:W-:Y:S02]  /*0140*/  IMAD.MOV.U32 R5, RZ, RZ, 0x3 ;  /* 0x00000003ff057424 */ /* 0x000fe400078e00ff */
[----:B------:R-:W-:Y:S04]  /*0150*/  DEPBAR.LE SB1, 0x36 ;  /* 0x00009d800000791a */ /* 0x000fe80000000000 */
[----:B------:R-:W1:Y:S02]  /*0160*/  UTCATOMSWS.FIND_AND_SET.ALIGN UP1, UR5, UR5 ;  /* 0x00000005000575e3 */ /* 0x000e640008020800 */
[----:B-1----:R-:W-:-:S04]  /*0170*/  PLOP3.LUT P0, PT, PT, PT, UP1, 0x80, 0x8 ;  /* 0x000000000008781c */ /* 0x002fc80003f0f018 */
[----:B------:R-:W-:-:S04]  /*0180*/  SEL R0, RZ, 0xffffffff, !P0 ;  /* 0xffffffffff007807 */ /* 0x000fc80004000000 */
[----:B------:R-:W-:Y:S01]  /*0190*/  ISETP.NE.AND P0, PT, R0, RZ, PT ;  /* 0x000000ff0000720c */ /* 0x000fe20003f05270 */
[----:B------:R-:W-:-:S12]  /*01a0*/  IMAD.U32 R0, RZ, RZ, UR5 ;  /* 0x00000005ff007e24 */ /* 0x000fd8000f8e00ff */
[----:B------:R-:W-:Y:S05]  /*01b0*/  @P0 BRA `(.L_x_3) ;  /* 0x0000000000240947 */ /* 0x000fea0003800000 */
.L_x_4:
[----:B------:R-:W-:Y:S05]  /*01c0*/  NANOSLEEP 0x64 ;  /* 0x000000640000795d */ /* 0x000fea0003800000 */
[----:B------:R-:W-:-:S05]  /*01d0*/  UMOV UR5, 0x2 ;  /* 0x0000000200057882 */ /* 0x000fca0000000000 */
[----:B------:R-:W-:Y:S04]  /*01e0*/  DEPBAR.LE SB1, 0x36 ;  /* 0x00009d800000791a */ /* 0x000fe80000000000 */
[----:B------:R-:W1:Y:S02]  /*01f0*/  UTCATOMSWS.FIND_AND_SET.ALIGN UP1, UR5, UR5 ;  /* 0x00000005000575e3 */ /* 0x000e640008020800 */
[----:B-1----:R-:W-:-:S04]  /*0200*/  PLOP3.LUT P0, PT, PT, PT, UP1, 0x80, 0x8 ;  /* 0x000000000008781c */ /* 0x002fc80003f0f018 */
[----:B------:R-:W-:-:S04]  /*0210*/  SEL R0, RZ, 0xffffffff, !P0 ;  /* 0xffffffffff007807 */ /* 0x000fc80004000000 */
[----:B------:R-:W-:Y:S01]  /*0220*/  ISETP.NE.AND P0, PT, R0, RZ, PT ;  /* 0x000000ff0000720c */ /* 0x000fe20003f05270 */
[----:B------:R-:W-:-:S12]  /*0230*/  IMAD.U32 R0, RZ, RZ, UR5 ;  /* 0x00000005ff007e24 */ /* 0x000fd8000f8e00ff */
[----:B------:R-:W-:Y:S05]  /*0240*/  @!P0 BRA `(.L_x_4) ;  /* 0xfffffffc00dc8947 */ /* 0x000fea000383ffff */
.L_x_3:
[C---:B------:R-:W-:Y:S01]  /*0250*/  VIADD R3, R0.reuse, 0x10 ;  /* 0x0000001000037836 */ /* 0x040fe20000000000 */
[----:B------:R-:W-:Y:S01]  /*0260*/  UMOV UR5, 0x50 ;  /* 0x0000005000057882 */ /* 0x000fe20000000000 */
[----:B------:R-:W-:Y:S01]  /*0270*/  SHF.L.U32 R2, R5, R0, RZ ;  /* 0x0000000005027219 */ /* 0x000fe200000006ff */
[----:B------:R-:W-:Y:S01]  /*0280*/  ULEA UR5, UR6, UR5, 0x18 ;  /* 0x0000000506057291 */ /* 0x000fe2000f8ec0ff */
[----:B------:R-:W-:Y:S01]  /*0290*/  IMAD.SHL.U32 R0, R0, 0x20, RZ ;  /* 0x0000002000007824 */ /* 0x000fe200078e00ff */
[----:B------:R-:W-:-:S04]  /*02a0*/  SHF.L.U32 R3, R4, R3, RZ ;  /* 0x0000000304037219 */ /* 0x000fc800000006ff */
[----:B------:R-:W-:-:S05]  /*02b0*/  LOP3.LUT R2, R3, R2, RZ, 0xfc, !PT ;  /* 0x0000000203027212 */ /* 0x000fca00078efcff */
[----:B------:R1:W-:Y:S04]  /*02c0*/  ATOMS.OR RZ, [UR5], R2 ;  /* 0x00000002ffff798c */ /* 0x0003e8000b000005 */
[----:B------:R1:W-:Y:S01]  /*02d0*/  STS [UR4], R0 ;  /* 0x00000000ff007988 */ /* 0x0003e20008000804 */
[----:B------:R-:W-:Y:S05]  /*02e0*/  BRA `(.L_x_2) ;  /* 0x0000000000107947 */ /* 0x000fea0003800000 */
.L_x_1:
[----:B------:R-:W-:Y:S01]  /*02f0*/  IMAD.MOV.U32 R0, RZ, RZ, -0x1 ;  /* 0xffffffffff007424 */ /* 0x000fe200078e00ff */
[----:B------:R-:W-:-:S04]  /*0300*/  MOV R2, 0x330 ;  /* 0x0000033000027802 */ /* 0x000fc80000000f00 */
[----:B------:R1:W-:Y:S03]  /*0310*/  STS [UR4], R0 ;  /* 0x00000000ff007988 */ /* 0x0003e60008000804 */
[----:B01----:R-:W-:Y:S05]  /*0320*/  CALL.REL.NOINC `($__internal_1_$__cuda_sm10x_tcgen05_guardrail_trap_phase_invalid_during_alloc) ;  /* 0x0000015c00707944 */ /* 0x003fea0003c00000 */
.L_x_2:
[----:B------:R-:W-:Y:S05]  /*0330*/  WARPSYNC.ALL ;  /* 0x0000000000007948 */ /* 0x000fea0003800000 */
[----:B------:R-:W-:Y:S01]  /*0340*/  NOP ;  /* 0x0000000000007918 */ /* 0x000fe20000000000 */
.L_x_0:
[----:B------:R-:W2:Y:S01]  /*0350*/  LDC.64 R24, c[0x0][0x398] ;  /* 0x0000e600ff187b82 */ /* 0x000ea20000000a00 */
[----:B------:R-:W3:Y:S01]  /*0360*/  S2R R5, SR_CTAID.X ;  /* 0x0000000000057919 */ /* 0x000ee20000002500 */
[----:B------:R-:W-:Y:S01]  /*0370*/  UMOV UR10, 0x400 ;  /* 0x00000400000a7882 */ /* 0x000fe20000000000 */
[----:B------:R-:W4:Y:S05]  /*0380*/  S2R R12, SR_TID.X ;  /* 0x00000000000c7919 */ /* 0x000f2a0000002100 */
[----:B------:R-:W5:Y:S08]  /*0390*/  S2UR UR4, SR_CgaCtaId ;  /* 0x00000000000479c3 */ /* 0x000f700000008800 */
[----:B------:R-:W1:Y:S08]  /*03a0*/  LDC.64 R48, c[0x0][0x3a8] ;  /* 0x0000ea00ff307b82 */ /* 0x000e700000000a00 */
[----:B------:R-:W-:Y:S06]  /*03b0*/  BAR.SYNC.DEFER_BLOCKING 0x0 ;  /* 0x0000000000007b1d */ /* 0x000fec0000010000 */
[----:B------:R-:W-:Y:S01]  /*03c0*/  UMOV UR7, 0x1 ;  /* 0x0000000100077882 */ /* 0x000fe20000000000 */
[----:B-12---:R-:W-:Y:S01]  /*03d0*/  VIADD R0, R25, 0x3f ;  /* 0x0000003f19007836 */ /* 0x006fe20000000000 */
[----:B------:R-:W-:Y:S01]  /*03e0*/  IABS R46, R25 ;  /* 0x00000019002e7213 */ /* 0x000fe20000000000 */
[----:B------:R-:W1:Y:S01]  /*03f0*/  LDCU.128 UR24, c[0x0][0x380] ;  /* 0x00007000ff1877ac */ /* 0x000e620008000c00 */
[----:B------:R-:W-:-:S02]  /*0400*/  ISETP.NE.AND P4, PT, R24, RZ, PT ;  /* 0x000000ff1800720c */ /* 0x000fc40003f85270 */
[----:B------:R-:W-:Y:S01]  /*0410*/  SHF.R.S32.HI R3, RZ, 0x1f, R0 ;  /* 0x0000001fff037819 */ /* 0x000fe20000011400 */
[----:B-----5:R-:W-:-:S03]  /*0420*/  ULEA UR10, UR4, UR10, 0x18 ;  /* 0x0000000a040a7291 */ /* 0x020fc6000f8ec0ff */
[----:B------:R-:W-:Y:S02]  /*0430*/  LEA.HI R3, R3, R0, RZ, 0x6 ;  /* 0x0000000003037211 */ /* 0x000fe400078f30ff */
[----:B---3--:R-:W-:Y:S02]  /*0440*/  IABS R8, R5 ;  /* 0x0000000500087213 */ /* 0x008fe40000000000 */
[----:B------:R-:W-:Y:S02]  /*0450*/  SHF.R.S32.HI R4, RZ, 0x6, R3 ;  /* 0x00000006ff047819 */ /* 0x000fe40000011403 */
[----:B----4-:R-:W-:Y:S02]  /*0460*/  LOP3.LUT R13, R12, 0x3f, RZ, 0xc0, !PT ;  /* 0x0000003f0c0d7812 */ /* 0x010fe400078ec0ff */
[-C--:B------:R-:W-:Y:S02]  /*0470*/  IABS R7, R4.reuse ;  /* 0x0000000400077213 */ /* 0x080fe40000000000 */
[----:B------:R-:W-:-:S02]  /*0480*/  IABS R10, R4 ;  /* 0x00000004000a7213 */ /* 0x000fc40000000000 */
[----:B------:R-:W2:Y:S08]  /*0490*/  I2F.RP R0, R7 ;  /* 0x0000000700007306 */ /* 0x000eb00000209400 */
[----:B--2---:R-:W2:Y:S02]  /*04a0*/  MUFU.RCP R0, R0 ;  /* 0x0000000000007308 */ /* 0x004ea40000001000 */
[----:B--2---:R-:W-:-:S02]  /*04b0*/  VIADD R2, R0, 0xffffffe ;  /* 0x0ffffffe00027836 */ /* 0x004fc40000000000 */
[----:B------:R-:W-:-:S04]  /*04c0*/  IMAD.MOV R0, RZ, RZ, -R10 ;  /* 0x000000ffff007224 */ /* 0x000fc800078e0a0a */
[----:B------:R2:W3:Y:S02]  /*04d0*/  F2I.FTZ.U32.TRUNC.NTZ R3, R2 ;  /* 0x0000000200037305 */ /* 0x0004e4000021f000 */
[----:B--2---:R-:W-:Y:S02]  /*04e0*/  IMAD.MOV.U32 R2, RZ, RZ, RZ ;  /* 0x000000ffff027224 */ /* 0x004fe400078e00ff */
[----:B---3--:R-:W-:-:S04]  /*04f0*/  IMAD.MOV R6, RZ, RZ, -R3 ;  /* 0x000000ffff067224 */ /* 0x008fc800078e0a03 */
[----:B------:R-:W-:Y:S02]  /*0500*/  IMAD R9, R6, R7, RZ ;  /* 0x0000000706097224 */ /* 0x000fe400078e02ff */
[----:B------:R-:W-:Y:S02]  /*0510*/  IMAD.MOV.U32 R6, RZ, RZ, R8 ;  /* 0x000000ffff067224 */ /* 0x000fe400078e0008 */
[----:B------:R-:W-:-:S06]  /*0520*/  IMAD.HI.U32 R3, R3, R9, R2 ;  /* 0x0000000903037227 */ /* 0x000fcc00078e0002 */
[----:B------:R-:W-:-:S04]  /*0530*/  IMAD.HI.U32 R3, R3, R6, RZ ;  /* 0x0000000603037227 */ /* 0x000fc800078e00ff */
[----:B------:R-:W-:-:S05]  /*0540*/  IMAD R0, R3, R0, R6 ;  /* 0x0000000003007224 */ /* 0x000fca00078e0206 */
[----:B------:R-:W-:-:S13]  /*0550*/  ISETP.GT.U32.AND P1, PT, R7, R0, PT ;  /* 0x000000000700720c */ /* 0x000fda0003f24070 */
[----:B------:R-:W-:Y:S02]  /*0560*/  @!P1 IMAD.IADD R0, R0, 0x1, -R7 ;  /* 0x0000000100009824 */ /* 0x000fe400078e0a07 */
[----:B------:R-:W-:Y:S01]  /*0570*/  @!P1 VIADD R3, R3, 0x1 ;  /* 0x0000000103039836 */ /* 0x000fe20000000000 */
[----:B------:R-:W-:Y:S02]  /*0580*/  ISETP.NE.AND P1, PT, R4, RZ, PT ;  /* 0x000000ff0400720c */ /* 0x000fe40003f25270 */
[----:B------:R-:W-:Y:S02]  /*0590*/  ISETP.GE.U32.AND P0, PT, R0, R7, PT ;  /* 0x000000070000720c */ /* 0x000fe40003f06070 */
[----:B------:R-:W-:-:S04]  /*05a0*/  LOP3.LUT R0, R5, R4, RZ, 0x3c, !PT ;  /* 0x0000000405007212 */ /* 0x000fc800078e3cff */
[----:B------:R-:W-:Y:S01]  /*05b0*/  ISETP.GE.AND P2, PT, R0, RZ, PT ;  /* 0x000000ff0000720c */ /* 0x000fe20003f46270 */
[----:B------:R-:W-:-:S06]  /*05c0*/  VIADD R0, R24, 0x3f ;  /* 0x0000003f18007836 */ /* 0x000fcc0000000000 */
[----:B------:R-:W-:-:S04]  /*05d0*/  @P0 VIADD R3, R3, 0x1 ;  /* 0x0000000103030836 */ /* 0x000fc80000000000 */
[----:B------:R-:W-:Y:S01]  /*05e0*/  IMAD.MOV.U32 R8, RZ, RZ, R3 ;  /* 0x000000ffff087224 */ /* 0x000fe200078e0003 */
[----:B------:R-:W-:-:S03]  /*05f0*/  SHF.R.S32.HI R3, RZ, 0x1f, R0 ;  /* 0x0000001fff037819 */ /* 0x000fc60000011400 */
[----:B------:R-:W-:Y:S01]  /*0600*/  @!P2 IMAD.MOV R8, RZ, RZ, -R8 ;  /* 0x000000ffff08a224 */ /* 0x000fe200078e0a08 */
[----:B------:R-:W-:Y:S02]  /*0610*/  LEA.HI R3, R3, R0, RZ, 0x6 ;  /* 0x0000000003037211 */ /* 0x000fe400078f30ff */
[----:B------:R-:W-:-:S04]  /*0620*/  @!P1 LOP3.LUT R8, RZ, R4, RZ, 0x33, !PT ;  /* 0x00000004ff089212 */ /* 0x000fc800078e33ff */
[----:B------:R-:W-:Y:S01]  /*0630*/  LEA.HI.SX32 R3, R3, -R8, 0x1a ;  /* 0x8000000803037211 */ /* 0x000fe200078fd2ff */
[----:B------:R-:W-:-:S03]  /*0640*/  IMAD.MOV R6, RZ, RZ, -R8 ;  /* 0x000000ffff067224 */ /* 0x000fc600078e0a08 */
[----:B------:R-:W-:Y:S01]  /*0650*/  VIMNMX R11, PT, PT, R3, 0x1, PT ;  /* 0x00000001030b7848 */ /* 0x000fe20003fe0100 */
[----:B------:R-:W-:-:S03]  /*0660*/  IMAD R10, R4, R6, R5 ;  /* 0x00000006040a7224 */ /* 0x000fc600078e0205 */
[----:B------:R-:W-:Y:S02]  /*0670*/  IABS R9, R11 ;  /* 0x0000000b00097213 */ /* 0x000fe40000000000 */
[----:B------:R-:W-:Y:S02]  /*0680*/  IABS R6, R10 ;  /* 0x0000000a00067213 */ /* 0x000fe40000000000 */
[----:B------:R-:W2:Y:S08]  /*0690*/  I2F.RP R0, R9 ;  /* 0x0000000900007306 */ /* 0x000eb00000209400 */
[----:B--2---:R-:W2:Y:S02]  /*06a0*/  MUFU.RCP R0, R0 ;  /* 0x0000000000007308 */ /* 0x004ea40000001000 */
[----:B--2---:R-:W-:Y:S01]  /*06b0*/  VIADD R2, R0, 0xffffffe ;  /* 0x0ffffffe00027836 */ /* 0x004fe20000000000 */
[----:B------:R-:W-:-:S05]  /*06c0*/  IABS R0, R24 ;  /* 0x0000001800007213 */ /* 0x000fca0000000000 */
[----:B------:R2:W3:Y:S02]  /*06d0*/  F2I.FTZ.U32.TRUNC.NTZ R3, R2 ;  /* 0x0000000200037305 */ /* 0x0004e4000021f000 */
[----:B--2---:R-:W-:Y:S02]  /*06e0*/  IMAD.MOV.U32 R2, RZ, RZ, RZ ;  /* 0x000000ffff027224 */ /* 0x004fe400078e00ff */
[----:B---3--:R-:W-:-:S04]  /*06f0*/  IMAD.MOV R7, RZ, RZ, -R3 ;  /* 0x000000ffff077224 */ /* 0x008fc800078e0a03 */
[----:B------:R-:W-:Y:S01]  /*0700*/  IMAD.MOV.U32 R4, RZ, RZ, R7 ;  /* 0x000000ffff047224 */ /* 0x000fe200078e0007 */
[----:B------:R-:W-:-:S03]  /*0710*/  IABS R7, R11 ;  /* 0x0000000b00077213 */ /* 0x000fc60000000000 */
[----:B------:R-:W-:Y:S02]  /*0720*/  IMAD R5, R4, R9, RZ ;  /* 0x0000000904057224 */ /* 0x000fe400078e02ff */
[----:B------:R-:W-:Y:S02]  /*0730*/  IMAD.MOV.U32 R4, RZ, RZ, R6 ;  /* 0x000000ffff047224 */ /* 0x000fe400078e0006 */
[----:B------:R-:W-:Y:S01]  /*0740*/  IMAD.HI.U32 R3, R3, R5, R2 ;  /* 0x0000000503037227 */ /* 0x000fe200078e0002 */
[----:B------:R-:W2:Y:S03]  /*0750*/  I2F.RP R6, R0 ;  /* 0x0000000000067306 */ /* 0x000ea60000209400 */
[----:B------:R-:W-:Y:S02]  /*0760*/  IMAD.MOV R2, RZ, RZ, -R7 ;  /* 0x000000ffff027224 */ /* 0x000fe400078e0a07 */
[----:B------:R-:W-:-:S03]  /*0770*/  IMAD.HI.U32 R3, R3, R4, RZ ;  /* 0x0000000403037227 */ /* 0x000fc600078e00ff */
[----:B------:R-:W3:Y:S01]  /*0780*/  I2F.RP R7, R46 ;  /* 0x0000002e00077306 */ /* 0x000ee20000209400 */
[----:B------:R-:W-:-:S05]  /*0790*/  IMAD R2, R3, R2, R4 ;  /* 0x0000000203027224 */ /* 0x000fca00078e0204 */
[----:B------:R-:W-:Y:S02]  /*07a0*/  ISETP.GT.U32.AND P1, PT, R9, R2, PT ;  /* 0x000000020900720c */ /* 0x000fe40003f24070 */
[----:B--2---:R-:W2:Y:S08]  /*07b0*/  MUFU.RCP R6, R6 ;  /* 0x0000000600067308 */ /* 0x004eb00000001000 */
[----:B---3--:R-:W3:Y:S03]  /*07c0*/  MUFU.RCP R7, R7 ;  /* 0x0000000700077308 */ /* 0x008ee60000001000 */
[----:B------:R-:W-:-:S02]  /*07d0*/  @!P1 IMAD.IADD R2, R2, 0x1, -R9 ;  /* 0x0000000102029824 */ /* 0x000fc400078e0a09 */
[----:B------:R-:W-:Y:S01]  /*07e0*/  @!P1 VIADD R3, R3, 0x1 ;  /* 0x0000000103039836 */ /* 0x000fe20000000000 */
[----:B------:R-:W-:Y:S02]  /*07f0*/  ISETP.NE.AND P1, PT, R11, RZ, PT ;  /* 0x000000ff0b00720c */ /* 0x000fe40003f25270 */
[----:B------:R-:W-:Y:S01]  /*0800*/  ISETP.GE.U32.AND P0, PT, R2, R9, PT ;  /* 0x000000090200720c */ /* 0x000fe20003f06070 */
[----:B--2---:R-:W-:Y:S01]  /*0810*/  VIADD R4, R6, 0xffffffe ;  /* 0x0ffffffe06047836 */ /* 0x004fe20000000000 */
[----:B------:R-:W-:Y:S01]  /*0820*/  LOP3.LUT R2, R10, R11, RZ, 0x3c, !PT ;  /* 0x0000000b0a027212 */ /* 0x000fe200078e3cff */
[----:B------:R-:W2:Y:S02]  /*0830*/  LDS R6, [UR10] ;  /* 0x0000000aff067984 */ /* 0x000ea40008000800 */
[----:B------:R4:W5:Y:S01]  /*0840*/  F2I.FTZ.U32.TRUNC.NTZ R5, R4 ;  /* 0x0000000400057305 */ /* 0x000962000021f000 */
[----:B------:R-:W-:Y:S01]  /*0850*/  BAR.SYNC.DEFER_BLOCKING 0x0 ;  /* 0x0000000000007b1d */ /* 0x000fe20000010000 */
[----:B------:R-:W-:-:S06]  /*0860*/  ISETP.GE.AND P2, PT, R2, RZ, PT ;  /* 0x000000ff0200720c */ /* 0x000fcc0003f46270 */
[----:B------:R-:W-:Y:S02]  /*0870*/  @P0 VIADD R3, R3, 0x1 ;  /* 0x0000000103030836 */ /* 0x000fe40000000000 */
[----:B----4-:R-:W-:Y:S02]  /*0880*/  IMAD.MOV.U32 R4, RZ, RZ, RZ ;  /* 0x000000ffff047224 */ /* 0x010fe400078e00ff */
[----:B------:R-:W-:Y:S02]  /*0890*/  IMAD.MOV.U32 R53, RZ, RZ, R3 ;  /* 0x000000ffff357224 */ /* 0x000fe400078e0003 */
[----:B---3--:R-:W-:Y:S02]  /*08a0*/  VIADD R3, R7, 0xffffffe ;  /* 0x0ffffffe07037836 */ /* 0x008fe40000000000 */
[----:B------:R-:W-:Y:S01]  /*08b0*/  @!P2 IMAD.MOV R53, RZ, RZ, -R53 ;  /* 0x000000ffff35a224 */ /* 0x000fe200078e0a35 */
[----:B------:R-:W-:Y:S01]  /*08c0*/  @!P1 LOP3.LUT R53, RZ, R11, RZ, 0x33, !PT ;  /* 0x0000000bff359212 */ /* 0x000fe200078e33ff */
[----:B-----5:R-:W-:-:S02]  /*08d0*/  IMAD.MOV R7, RZ, RZ, -R5 ;  /* 0x000000ffff077224 */ /* 0x020fc400078e0a05 */
[----:B------:R-:W3:Y:S02]  /*08e0*/  F2I.FTZ.U32.TRUNC.NTZ R3, R3 ;  /* 0x0000000300037305 */ /* 0x000ee4000021f000 */
[----:B------:R-:W-:Y:S02]  /*08f0*/  IMAD.MOV R2, RZ, RZ, -R53 ;  /* 0x000000ffff027224 */ /* 0x000fe400078e0a35 */
[----:B------:R-:W-:Y:S02]  /*0900*/  IMAD R7, R7, R0, RZ ;  /* 0x0000000007077224 */ /* 0x000fe400078e02ff */
[----:B------:R-:W-:Y:S02]  /*0910*/  IMAD R2, R11, R2, R10 ;  /* 0x000000020b027224 */ /* 0x000fe400078e020a */
[----:B------:R-:W-:-:S04]  /*0920*/  IMAD.HI.U32 R4, R5, R7, R4 ;  /* 0x0000000705047227 */ /* 0x000fc800078e0004 */
[----:B------:R-:W-:Y:S01]  /*0930*/  IMAD.IADD R2, R8, 0x1, R2 ;  /* 0x0000000108027824 */ /* 0x000fe200078e0202 */
[----:B------:R-:W-:Y:S01]  /*0940*/  SHF.R.U32.HI R8, RZ, 0x5, R12 ;  /* 0x00000005ff087819 */ /* 0x000fe2000001160c */
[----:B------:R-:W-:Y:S02]  /*0950*/  IMAD.SHL.U32 R53, R53, 0x40, RZ ;  /* 0x0000004035357824 */ /* 0x000fe400078e00ff */
[----:B------:R-:W-:Y:S02]  /*0960*/  IMAD R16, R2, 0x40, R13 ;  /* 0x0000004002107824 */ /* 0x000fe400078e020d */
[----:B---3--:R-:W-:Y:S01]  /*0970*/  IMAD.MOV R9, RZ, RZ, -R3 ;  /* 0x000000ffff097224 */ /* 0x008fe200078e0a03 */
[----:B--2---:R-:W-:Y:S01]  /*0980*/  R2UR UR9, R6 ;  /* 0x00000000060972ca */ /* 0x004fe200000e0000 */
[----:B------:R-:W-:Y:S01]  /*0990*/  IMAD.SHL.U32 R5, R8, 0x200000, RZ ;  /* 0x0020000008057824 */ /* 0x000fe200078e00ff */
[----:B------:R-:W-:Y:S01]  /*09a0*/  IABS R2, R16 ;  /* 0x0000001000027213 */ /* 0x000fe20000000000 */
[----:B------:R-:W-:Y:S01]  /*09b0*/  IMAD R9, R9, R46, RZ ;  /* 0x0000002e09097224 */ /* 0x000fe200078e02ff */
[----:B------:R-:W-:Y:S01]  /*09c0*/  ISETP.GE.AND P3, PT, R16, RZ, PT ;  /* 0x000000ff1000720c */ /* 0x000fe20003f66270 */
[----:B------:R-:W-:Y:S01]  /*09d0*/  VIADD R15, R53, 0x3f ;  /* 0x0000003f350f7836 */ /* 0x000fe20000000000 */
[----:B------:R-:W-:Y:S01]  /*09e0*/  STL [R1+0x588], R16 ;  /* 0x0005881001007387 */ /* 0x000fe20000100800 */
[----:B------:R-:W-:Y:S01]  /*09f0*/  IMAD.MOV.U32 R7, RZ, RZ, R2 ;  /* 0x000000ffff077224 */ /* 0x000fe200078e0002 */
[----:B------:R-:W-:Y:S01]  /*0a00*/  IABS R41, R53 ;  /* 0x0000003500297213 */ /* 0x000fe20000000000 */
[----:B------:R-:W-:Y:S01]  /*0a10*/  IMAD.MOV.U32 R2, RZ, RZ, RZ ;  /* 0x000000ffff027224 */ /* 0x000fe200078e00ff */
[----:B------:R-:W-:Y:S01]  /*0a20*/  IABS R52, R15 ;  /* 0x0000000f00347213 */ /* 0x000fe20000000000 */
[----:B------:R-:W-:-:S04]  /*0a30*/  IMAD.HI.U32 R4, R4, R7, RZ ;  /* 0x0000000704047227 */ /* 0x000fc800078e00ff */
[----:B------:R-:W-:Y:S02]  /*0a40*/  IMAD.MOV R4, RZ, RZ, -R4 ;  /* 0x000000ffff047224 */ /* 0x000fe400078e0a04 */
[----:B------:R-:W-:Y:S02]  /*0a50*/  VIADD R10, R53, 0x1 ;  /* 0x00000001350a7836 */ /* 0x000fe40000000000 */
[----:B------:R-:W-:Y:S01]  /*0a60*/  IMAD.HI.U32 R3, R3, R9, R2 ;  /* 0x0000000903037227 */ /* 0x000fe200078e0002 */
[----:B------:R-:W-:Y:S02]  /*0a70*/  LOP3.LUT R2, R5, 0x600000, RZ, 0xc0, !PT ;  /* 0x0060000005027812 */ /* 0x000fe400078ec0ff */
[----:B------:R-:W-:Y:S01]  /*0a80*/  IABS R8, R10 ;  /* 0x0000000a00087213 */ /* 0x000fe20000000000 */
[----:B------:R-:W-:Y:S01]  /*0a90*/  IMAD R5, R0, R4, R7 ;  /* 0x0000000400057224 */ /* 0x000fe200078e0207 */
[----:B------:R-:W-:Y:S01]  /*0aa0*/  R2UR UR11, R2 ;  /* 0x00000000020b72ca */ /* 0x000fe200000e0000 */
[----:B------:R-:W-:Y:S01]  /*0ab0*/  IMAD.HI.U32 R4, R3, R52, RZ ;  /* 0x0000003403047227 */ /* 0x000fe200078e00ff */
[----:B------:R-:W-:-:S02]  /*0ac0*/  ISETP.GE.AND P2, PT, R10, RZ, PT ;  /* 0x000000ff0a00720c */ /* 0x000fc40003f46270 */
[----:B------:R-:W-:Y:S01]  /*0ad0*/  ISETP.GT.U32.AND P0, PT, R0, R5, PT ;  /* 0x000000050000720c */ /* 0x000fe20003f04070 */
[----:B------:R-:W-:Y:S02]  /*0ae0*/  IMAD.MOV.U32 R7, RZ, RZ, R8 ;  /* 0x000000ffff077224 */ /* 0x000fe400078e0008 */
[C---:B------:R-:W-:Y:S02]  /*0af0*/  VIADD R12, R53.reuse, 0x3 ;  /* 0x00000003350c7836 */ /* 0x040fe40000000000 */
[----:B------:R-:W-:Y:S02]  /*0b00*/  IMAD.MOV R13, RZ, RZ, -R4 ;  /* 0x000000ffff0d7224 */ /* 0x000fe400078e0a04 */
[----:B------:R-:W-:Y:S01]  /*0b10*/  VIADD R8, R53, 0x2 ;  /* 0x0000000235087836 */ /* 0x000fe20000000000 */
[----:B------:R-:W-:Y:S01]  /*0b20*/  IABS R11, R12 ;  /* 0x0000000c000b7213 */ /* 0x000fe20000000000 */
[----:B------:R-:W-:-:S03]  /*0b30*/  IMAD.HI.U32 R2, R3, R7, RZ ;  /* 0x0000000703027227 */ /* 0x000fc600078e00ff */
[----:B------:R-:W-:Y:S01]  /*0b40*/  IABS R9, R8 ;  /* 0x0000000800097213 */ /* 0x000fe20000000000 */
[C---:B------:R-:W-:Y:S02]  /*0b50*/  IMAD R52, R46.reuse, R13, R52 ;  /* 0x0000000d2e347224 */ /* 0x040fe400078e0234 */
[----:B------:R-:W-:Y:S02]  /*0b60*/  IMAD.MOV R2, RZ, RZ, -R2 ;  /* 0x000000ffff027224 */ /* 0x000fe400078e0a02 */
[----:B------:R-:W-:Y:S01]  /*0b70*/  @!P0 IMAD.IADD R5, R5, 0x1, -R0 ;  /* 0x0000000105058824 */ /* 0x000fe200078e0a00 */
[C---:B------:R-:W-:Y:S01]  /*0b80*/  ISETP.GT.U32.AND P1, PT, R46.reuse, R52, PT ;  /* 0x000000342e00720c */ /* 0x040fe20003f24070 */
[----:B------:R-:W-:Y:S02]  /*0b90*/  IMAD R7, R46, R2, R7 ;  /* 0x000000022e077224 */ /* 0x000fe400078e0207 */
[----:B------:R-:W-:Y:S01]  /*0ba0*/  IMAD.HI.U32 R4, R3, R11, RZ ;  /* 0x0000000b03047227 */ /* 0x000fe200078e00ff */
[----:B------:R-:W-:-:S02]  /*0bb0*/  ISETP.GT.U32.AND P0, PT, R0, R5, PT ;  /* 0x000000050000720c */ /* 0x000fc40003f04070 */
[----:B------:R-:W-:Y:S01]  /*0bc0*/  ISETP.GT.U32.AND P5, PT, R46, R7, PT ;  /* 0x000000072e00720c */ /* 0x000fe20003fa4070 */
[----:B------:R-:W-:-:S04]  /*0bd0*/  IMAD.HI.U32 R2, R3, R9, RZ ;  /* 0x0000000903027227 */ /* 0x000fc800078e00ff */
[----:B------:R-:W-:Y:S02]  /*0be0*/  IMAD.MOV R4, RZ, RZ, -R4 ;  /* 0x000000ffff047224 */ /* 0x000fe400078e0a04 */
[----:B------:R-:W-:Y:S02]  /*0bf0*/  IMAD.MOV R2, RZ, RZ, -R2 ;  /* 0x000000ffff027224 */ /* 0x000fe400078e0a02 */
[C---:B------:R-:W-:Y:S02]  /*0c00*/  IMAD R11, R46.reuse, R4, R11 ;  /* 0x000000042e0b7224 */ /* 0x040fe400078e020b */
[C---:B------:R-:W-:Y:S02]  /*0c10*/  IMAD R9, R46.reuse, R2, R9 ;  /* 0x000000022e097224 */ /* 0x040fe400078e0209 */
[C---:B------:R-:W-:Y:S02]  /*0c20*/  VIADD R14, R53.reuse, 0x5 ;  /* 0x00000005350e7836 */ /* 0x040fe40000000000 */
[----:B------:R-:W-:Y:S01]  /*0c30*/  VIADD R10, R53, 0x4 ;  /* 0x00000004350a7836 */ /* 0x000fe20000000000 */
[----:B------:R-:W-:Y:S01]  /*0c40*/  ISETP.GT.U32.AND P6, PT, R46, R9, PT ;  /* 0x000000092e00720c */ /* 0x000fe20003fc4070 */
[----:B------:R-:W-:Y:S01]  /*0c50*/  @!P1 IMAD.IADD R52, R52, 0x1, -R46 ;  /* 0x0000000134349824 */ /* 0x000fe200078e0a2e */
[C---:B------:R-:W-:Y:S01]  /*0c60*/  ISETP.GT.U32.AND P1, PT, R46.reuse, R11, PT ;  /* 0x0000000b2e00720c */ /* 0x040fe20003f24070 */
[----:B------:R-:W-:Y:S01]  /*0c70*/  @!P0 IMAD.IADD R5, R5, 0x1, -R0 ;  /* 0x0000000105058824 */ /* 0x000fe200078e0a00 */
[----:B------:R-:W-:Y:S01]  /*0c80*/  IABS R13, R14 ;  /* 0x0000000e000d7213 */ /* 0x000fe20000000000 */
[----:B------:R-:W-:Y:S01]  /*0c90*/  @!P5 IMAD.IADD R7, R7, 0x1, -R46 ;  /* 0x000000010707d824 */ /* 0x000fe200078e0a2e */
[----:B------:R-:W-:Y:S01]  /*0ca0*/  IABS R6, R10 ;  /* 0x0000000a00067213 */ /* 0x000fe20000000000 */
[----:B------:R-:W-:Y:S01]  /*0cb0*/  IMAD.MOV.U32 R0, RZ, RZ, R5 ;  /* 0x000000ffff007224 */ /* 0x000fe200078e0005 */
[C---:B------:R-:W-:Y:S01]  /*0cc0*/  ISETP.GT.U32.AND P0, PT, R46.reuse, R52, PT ;  /* 0x000000342e00720c */ /* 0x040fe20003f04070 */
[----:B------:R-:W-:Y:S01]  /*0cd0*/  IMAD.HI.U32 R4, R3, R13, RZ ;  /* 0x0000000d03047227 */ /* 0x000fe200078e00ff */
[----:B------:R-:W-:-:S03]  /*0ce0*/  ISETP.GT.U32.AND P5, PT, R46, R7, PT ;  /* 0x000000072e00720c */ /* 0x000fc60003fa4070 */
[----:B------:R-:W-:-:S04]  /*0cf0*/  IMAD.HI.U32 R2, R3, R6, RZ ;  /* 0x0000000603027227 */ /* 0x000fc800078e00ff */
[----:B------:R-:W-:Y:S01]  /*0d00*/  @!P3 IMAD.MOV R0, RZ, RZ, -R0 ;  /* 0x000000ffff00b224 */ /* 0x000fe200078e0a00 */
[----:B------:R-:W-:Y:S01]  /*0d10*/  @!P4 LOP3.LUT R0, RZ, R24, RZ, 0x33, !PT ;  /* 0x00000018ff00c212 */ /* 0x000fe200078e33ff */
[----:B------:R-:W-:Y:S01]  /*0d20*/  IMAD.MOV R4, RZ, RZ, -R4 ;  /* 0x000000ffff047224 */ /* 0x000fe200078e0a04 */
[----:B------:R-:W-:Y:S01]  /*0d30*/  ISETP.GE.AND P4, PT, R15, RZ, PT ;  /* 0x000000ff0f00720c */ /* 0x000fe20003f86270 */
[----:B------:R-:W-:Y:S01]  /*0d40*/  IMAD.MOV R5, RZ, RZ, -R2 ;  /* 0x000000ffff057224 */ /* 0x000fe200078e0a02 */
[----:B------:R-:W-:Y:S01]  /*0d50*/  ISETP.GE.AND P3, PT, R8, RZ, PT ;  /* 0x000000ff0800720c */ /* 0x000fe20003f66270 */
[--C-:B------:R-:W-:Y:S01]  /*0d60*/  @!P1 IMAD.IADD R11, R11, 0x1, -R46.reuse ;  /* 0x000000010b0b9824 */ /* 0x100fe200078e0a2e */
[----:B------:R2:W-:Y:S01]  /*0d70*/  STL [R1+0x58c], R0 ;  /* 0x00058c0001007387 */ /* 0x0005e20000100800 */
[----:B------:R-:W-:Y:S02]  /*0d80*/  @!P6 IMAD.IADD R9, R9, 0x1, -R46 ;  /* 0x000000010909e824 */ /* 0x000fe400078e0a2e */
[C---:B------:R-:W-:Y:S01]  /*0d90*/  IMAD R13, R46.reuse, R4, R13 ;  /* 0x000000042e0d7224 */ /* 0x040fe200078e020d */
[C---:B------:R-:W-:Y:S01]  /*0da0*/  ISETP.GT.U32.AND P6, PT, R46.reuse, R11, PT ;  /* 0x0000000b2e00720c */ /* 0x040fe20003fc4070 */
[C---:B------:R-:W-:Y:S01]  /*0db0*/  IMAD R5, R46.reuse, R5, R6 ;  /* 0x000000052e057224 */ /* 0x040fe200078e0206 */
[----:B------:R-:W-:Y:S01]  /*0dc0*/  ISETP.GT.U32.AND P1, PT, R46, R9, PT ;  /* 0x000000092e00720c */ /* 0x000fe20003f24070 */
[----:B------:R-:W-:-:S02]  /*0dd0*/  VIADD R4, R53, 0x6 ;  /* 0x0000000635047836 */ /* 0x000fc40000000000 */
[--C-:B------:R-:W-:Y:S01]  /*0de0*/  @!P0 IMAD.IADD R52, R52, 0x1, -R46.reuse ;  /* 0x0000000134348824 */ /* 0x100fe200078e0a2e */
[C---:B------:R-:W-:Y:S01]  /*0df0*/  ISETP.GT.U32.AND P0, PT, R46.reuse, R5, PT ;  /* 0x000000052e00720c */ /* 0x040fe20003f04070 */
[----:B------:R-:W-:Y:S01]  /*0e00*/  @!P5 IMAD.IADD R7, R7, 0x1, -R46 ;  /* 0x000000010707d824 */ /* 0x000fe200078e0a2e */
[----:B------:R-:W-:Y:S01]  /*0e10*/  IABS R6, R4 ;  /* 0x0000000400067213 */ /* 0x000fe20000000000 */
[----:B------:R-:W-:Y:S01]  /*0e20*/  @!P4 IMAD.MOV R52, RZ, RZ, -R52 ;  /* 0x000000ffff34c224 */ /* 0x000fe200078e0a34 */
[----:B------:R-:W-:Y:S01]  /*0e30*/  ISETP.GT.U32.AND P5, PT, R46, R13, PT ;  /* 0x0000000d2e00720c */ /* 0x000fe20003fa4070 */
[----:B------:R-:W-:Y:S01]  /*0e40*/  IMAD.MOV.U32 R17, RZ, RZ, R7 ;  /* 0x000000ffff117224 */ /* 0x000fe200078e0007 */
[----:B------:R-:W-:Y:S01]  /*0e50*/  ISETP.GE.AND P4, PT, R12, RZ, PT ;  /* 0x000000ff0c00720c */ /* 0x000fe20003f86270 */
[----:B------:R-:W-:Y:S01]  /*0e60*/  IMAD.HI.U32 R2, R3, R6, RZ ;  /* 0x0000000603027227 */ /* 0x000fe200078e00ff */
[----:B------:R-:W-:Y:S03]  /*0e70*/  STL [R1+0x590], R52 ;  /* 0x0005903401007387 */ /* 0x000fe60000100800 */
[----:B------:R-:W-:Y:S01]  /*0e80*/  @!P6 IMAD.IADD R11, R11, 0x1, -R46 ;  /* 0x000000010b0be824 */ /* 0x000fe200078e0a2e */
[----:B------:R-:W-:Y:S01]  /*0e90*/  ISETP.GE.AND P6, PT, R14, RZ, PT ;  /* 0x000000ff0e00720c */ /* 0x000fe20003fc6270 */
[----:B------:R-:W-:-:S02]  /*0ea0*/  IMAD.MOV R7, RZ, RZ, -R2 ;  /* 0x000000ffff077224 */ /* 0x000fc400078e0a02 */
[----:B------:R-:W-:Y:S02]  /*0eb0*/  VIADD R15, R53, 0x7 ;  /* 0x00000007350f7836 */ /* 0x000fe40000000000 */
[--C-:B------:R-:W-:Y:S01]  /*0ec0*/  @!P1 IMAD.IADD R9, R9, 0x1, -R46.reuse ;  /* 0x0000000109099824 */ /* 0x100fe200078e0a2e */
[----:B------:R-:W-:Y:S01]  /*0ed0*/  ISETP.GE.AND P1, PT, R10, RZ, PT ;  /* 0x000000ff0a00720c */ /* 0x000fe20003f26270 */
[----:B------:R-:W-:Y:S01]  /*0ee0*/  @!P0 IMAD.IADD R5, R5, 0x1, -R46 ;  /* 0x0000000105058824 */ /* 0x000fe200078e0a2e */
[----:B------:R-:W-:Y:S01]  /*0ef0*/  IABS R8, R15 ;  /* 0x0000000f00087213 */ /* 0x000fe20000000000 */
[----:B------:R-:W-:Y:S01]  /*0f00*/  IMAD R7, R46, R7, R6 ;  /* 0x000000072e077224 */ /* 0x000fe200078e0206 */
[----:B------:R-:W-:Y:S01]  /*0f10*/  ISETP.GE.AND P0, PT, R4, RZ, PT ;  /* 0x000000ff0400720c */ /* 0x000fe20003f06270 */
[----:B--2---:R-:W-:Y:S02]  /*0f20*/  IMAD.MOV.U32 R0, RZ, RZ, R11 ;  /* 0x000000ffff007224 */ /* 0x004fe400078e000b */
[----:B------:R-:W-:Y:S01]  /*0f30*/  @!P5 IMAD.IADD R13, R13, 0x1, -R46 ;  /* 0x000000010d0dd824 */ /* 0x000fe200078e0a2e */
[----:B------:R-:W-:Y:S01]  /*0f40*/  ISETP.GE.AND P5, PT, R15, RZ, PT ;  /* 0x000000ff0f00720c */ /* 0x000fe20003fa6270 */
[----:B------:R-:W-:-:S02]  /*0f50*/  IMAD.MOV.U32 R16, RZ, RZ, R9 ;  /* 0x000000ffff107224 */ /* 0x000fc400078e0009 */
[----:B------:R-:W-:Y:S01]  /*0f60*/  @!P2 IMAD.MOV R17, RZ, RZ, -R17 ;  /* 0x000000ffff11a224 */ /* 0x000fe200078e0a11 */
[C---:B------:R-:W-:Y:S01]  /*0f70*/  ISETP.GT.U32.AND P2, PT, R46.reuse, R5, PT ;  /* 0x000000052e00720c */ /* 0x040fe20003f44070 */
[----:B------:R-:W-:Y:S01]  /*0f80*/  @!P4 IMAD.MOV R0, RZ, RZ, -R0 ;  /* 0x000000ffff00c224 */ /* 0x000fe200078e0a00 */
[C---:B------:R-:W-:Y:S01]  /*0f90*/  ISETP.GT.U32.AND P4, PT, R46.reuse, R7, PT ;  /* 0x000000072e00720c */ /* 0x040fe20003f84070 */
[----:B------:R-:W-:Y:S01]  /*0fa0*/  @!P3 IMAD.MOV R16, RZ, RZ, -R16 ;  /* 0x000000ffff10b224 */ /* 0x000fe200078e0a10 */
[----:B------:R-:W-:Y:S01]  /*0fb0*/  ISETP.GT.U32.AND P3, PT, R46, R13, PT ;  /* 0x0000000d2e00720c */ /* 0x000fe20003f64070 */
[----:B------:R-:W-:Y:S01]  /*0fc0*/  IMAD.HI.U32 R4, R3, R8, RZ ;  /* 0x0000000803047227 */ /* 0x000fe200078e00ff */
[----:B------:R-:W-:Y:S03]  /*0fd0*/  STL [R1+0x6c], R17 ;  /* 0x00006c1101007387 */ /* 0x000fe60000100800 */
[----:B------:R-:W-:Y:S01]  /*0fe0*/  IMAD.MOV R9, RZ, RZ, -R4 ;  /* 0x000000ffff097224 */ /* 0x000fe200078e0a04 */
[----:B------:R-:W-:Y:S01]  /*0ff0*/  STL [R1+0x68], R16 ;  /* 0x0000681001007387 */ /* 0x000fe20000100800 */
[----:B------:R-:W-:-:S02]  /*1000*/  VIADD R2, R53, 0x8 ;  /* 0x0000000835027836 */ /* 0x000fc40000000000 */
[----:B------:R-:W-:Y:S01]  /*1010*/  IMAD R9, R46, R9, R8 ;  /* 0x000000092e097224 */ /* 0x000fe200078e0208 */
[----:B------:R2:W-:Y:S01]  /*1020*/  STL [R1+0x64], R0 ;  /* 0x0000640001007387 */ /* 0x0005e20000100800 */
[--C-:B------:R-:W-:Y:S01]  /*1030*/  @!P2 IMAD.IADD R5, R5, 0x1, -R46.reuse ;  /* 0x000000010505a824 */ /* 0x100fe200078e0a2e */
[----:B------:R-:W-:Y:S01]  /*1040*/  IABS R8, R2 ;  /* 0x0000000200087213 */ /* 0x000fe20000000000 */
[--C-:B------:R-:W-:Y:S01]  /*1050*/  @!P4 IMAD.IADD R7, R7, 0x1, -R46.reuse ;  /* 0x000000010707c824 */ /* 0x100fe200078e0a2e */
[----:B------:R-:W-:Y:S01]  /*1060*/  ISETP.GE.AND P2, PT, R2, RZ, PT ;  /* 0x000000ff0200720c */ /* 0x000fe20003f46270 */
[----:B------:R-:W-:Y:S01]  /*1070*/  @!P3 IMAD.IADD R13, R13, 0x1, -R46 ;  /* 0x000000010d0db824 */ /* 0x000fe200078e0a2e */
[C---:B------:R-:W-:Y:S01]  /*1080*/  ISETP.GT.U32.AND P3, PT, R46.reuse, R9, PT ;  /* 0x000000092e00720c */ /* 0x040fe20003f64070 */
[----:B------:R-:W-:Y:S01]  /*1090*/  VIADD R11, R53, 0xa ;  /* 0x0000000a350b7836 */ /* 0x000fe20000000000 */
[----:B------:R-:W-:Y:S01]  /*10a0*/  ISETP.GT.U32.AND P4, PT, R46, R7, PT ;  /* 0x000000072e00720c */ /* 0x000fe20003f84070 */
[----:B------:R-:W-:-:S03]  /*10b0*/  IMAD.HI.U32 R2, R3, R8, RZ ;  /* 0x0000000803027227 */ /* 0x000fc600078e00ff */
[----:B------:R-:W-:Y:S01]  /*10c0*/  IABS R15, R11 ;  /* 0x0000000b000f7213 */ /* 0x000fe20000000000 */
[----:B--2---:R-:W-:Y:S02]  /*10d0*/  IMAD.MOV.U32 R0, RZ, RZ, R5 ;  /* 0x000000ffff007224 */ /* 0x004fe400078e0005 */
[----:B------:R-:W-:Y:S02]  /*10e0*/  IMAD.MOV R5, RZ, RZ, -R2 ;  /* 0x000000ffff057224 */ /* 0x000fe400078e0a02 */
[----:B------:R-:W-:Y:S02]  /*10f0*/  @!P1 IMAD.MOV R0, RZ, RZ, -R0 ;  /* 0x000000ffff009224 */ /* 0x000fe400078e0a00 */
[----:B------:R-:W-:Y:S02]  /*1100*/  VIADD R4, R53, 0x9 ;  /* 0x0000000935047836 */ /* 0x000fe40000000000 */
[----:B------:R-:W-:Y:S01]  /*1110*/  IMAD R5, R46, R5, R8 ;  /* 0x000000052e057224 */ /* 0x000fe200078e0208 */
[----:B------:R2:W-:Y:S01]  /*1120*/  STL [R1+0x60], R0 ;  /* 0x0000600001007387 */ /* 0x0005e20000100800 */
[----:B------:R-:W-:Y:S01]  /*1130*/  @!P3 IMAD.IADD R9, R9, 0x1, -R46 ;  /* 0x000000010909b824 */ /* 0x000fe200078e0a2e */
[----:B------:R-:W-:Y:S01]  /*1140*/  IABS R10, R4 ;  /* 0x00000004000a7213 */ /* 0x000fe20000000000 */
[----:B------:R-:W-:Y:S01]  /*1150*/  IMAD.HI.U32 R6, R3, R15, RZ ;  /* 0x0000000f03067227 */ /* 0x000fe200078e00ff */
[----:B------:R-:W-:-:S02]  /*1160*/  ISETP.GE.AND P1, PT, R4, RZ, PT ;  /* 0x000000ff0400720c */ /* 0x000fc40003f26270 */
[C---:B------:R-:W-:Y:S01]  /*1170*/  ISETP.GT.U32.AND P3, PT, R46.reuse, R9, PT ;  /* 0x000000092e00720c */ /* 0x040fe20003f64070 */
[----:B------:R-:W-:Y:S01]  /*1180*/  @!P4 IMAD.IADD R7, R7, 0x1, -R46 ;  /* 0x000000010707c824 */ /* 0x000fe200078e0a2e */
[----:B------:R-:W-:Y:S01]  /*1190*/  ISETP.GT.U32.AND P4, PT, R46, R5, PT ;  /* 0x000000052e00720c */ /* 0x000fe20003f84070 */
[----:B------:R-:W-:Y:S02]  /*11a0*/  IMAD.MOV R6, RZ, RZ, -R6 ;  /* 0x000000ffff067224 */ /* 0x000fe400078e0a06 */
[----:B--2---:R-:W-:Y:S02]  /*11b0*/  IMAD.MOV.U32 R0, RZ, RZ, R13 ;  /* 0x000000ffff007224 */ /* 0x004fe400078e000d */
[----:B------:R-:W-:-:S04]  /*11c0*/  IMAD.HI.U32 R4, R3, R10, RZ ;  /* 0x0000000a03047227 */ /* 0x000fc800078e00ff */
[----:B------:R-:W-:Y:S01]  /*11d0*/  @!P6 IMAD.MOV R0, RZ, RZ, -R0 ;  /* 0x000000ffff00e224 */ /* 0x000fe200078e0a00 */
[----:B------:R-:W-:Y:S01]  /*11e0*/  ISETP.GE.AND P6, PT, R11, RZ, PT ;  /* 0x000000ff0b00720c */ /* 0x000fe20003fc6270 */
[C---:B------:R-:W-:Y:S02]  /*11f0*/  IMAD R15, R46.reuse, R6, R15 ;  /* 0x000000062e0f7224 */ /* 0x040fe400078e020f */
[----:B------:R-:W-:Y:S01]  /*1200*/  IMAD.MOV R13, RZ, RZ, -R4 ;  /* 0x000000ffff0d7224 */ /* 0x000fe200078e0a04 */
[----:B------:R2:W-:Y:S01]  /*1210*/  STL [R1+0x5c], R0 ;  /* 0x00005c0001007387 */ /* 0x0005e20000100800 */
[----:B------:R-:W-:Y:S02]  /*1220*/  @!P4 IMAD.IADD R5, R5, 0x1, -R46 ;  /* 0x000000010505c824 */ /* 0x000fe400078e0a2e */
[C---:B------:R-:W-:Y:S02]  /*1230*/  IMAD R13, R46.reuse, R13, R10 ;  /* 0x0000000d2e0d7224 */ /* 0x040fe400078e020a */
[----:B------:R-:W-:Y:S01]  /*1240*/  @!P3 IMAD.IADD R9, R9, 0x1, -R46 ;  /* 0x000000010909b824 */ /* 0x000fe200078e0a2e */
[C---:B------:R-:W-:Y:S01]  /*1250*/  ISETP.GT.U32.AND P4, PT, R46.reuse, R5, PT ;  /* 0x000000052e00720c */ /* 0x040fe20003f84070 */
[C---:B------:R-:W-:Y:S01]  /*1260*/  VIADD R12, R53.reuse, 0xc ;  /* 0x0000000c350c7836 */ /* 0x040fe20000000000 */
[----:B------:R-:W-:Y:S01]  /*1270*/  ISETP.GT.U32.AND P3, PT, R46, R13, PT ;  /* 0x0000000d2e00720c */ /* 0x000fe20003f64070 */
[----:B------:R-:W-:-:S02]  /*1280*/  VIADD R10, R53, 0xb ;  /* 0x0000000b350a7836 */ /* 0x000fc40000000000 */
[----:B--2---:R-:W-:Y:S01]  /*1290*/  IMAD.MOV.U32 R0, RZ, RZ, R7 ;  /* 0x000000ffff007224 */ /* 0x004fe200078e0007 */
[----:B------:R-:W-:Y:S01]  /*12a0*/  IABS R2, R12 ;  /* 0x0000000c00027213 */ /* 0x000fe20000000000 */
[C---:B------:R-:W-:Y:S01]  /*12b0*/  VIADD R14, R53.reuse, 0xd ;  /* 0x0000000d350e7836 */ /* 0x040fe20000000000 */
[----:B------:R-:W-:Y:S01]  /*12c0*/  IABS R17, R10 ;  /* 0x0000000a00117213 */ /* 0x000fe20000000000 */
[----:B------:R-:W-:Y:S01]  /*12d0*/  @!P0 IMAD.MOV R0, RZ, RZ, -R0 ;  /* 0x000000ffff008224 */ /* 0x000fe200078e0a00 */
[----:B------:R-:W-:Y:S01]  /*12e0*/  ISETP.GT.U32.AND P0, PT, R46, R15, PT ;  /* 0x0000000f2e00720c */ /* 0x000fe20003f04070 */
[----:B------:R-:W-:Y:S01]  /*12f0*/  VIADD R8, R53, 0xe ;  /* 0x0000000e35087836 */ /* 0x000fe20000000000 */
[----:B------:R-:W-:Y:S01]  /*1300*/  IABS R4, R14 ;  /* 0x0000000e00047213 */ /* 0x000fe20000000000 */
[----:B------:R-:W-:Y:S01]  /*1310*/  IMAD.MOV.U32 R7, RZ, RZ, R2 ;  /* 0x000000ffff077224 */ /* 0x000fe200078e0002 */
[----:B------:R2:W-:Y:S01]  /*1320*/  STL [R1+0x58], R0 ;  /* 0x0000580001007387 */ /* 0x0005e20000100800 */
[----:B------:R-:W-:Y:S01]  /*1330*/  IMAD.HI.U32 R2, R3, R17, RZ ;  /* 0x0000001103027227 */ /* 0x000fe200078e00ff */
[----:B------:R-:W-:-:S03]  /*1340*/  IABS R11, R8 ;  /* 0x00000008000b7213 */ /* 0x000fc60000000000 */
[--C-:B------:R-:W-:Y:S02]  /*1350*/  @!P3 IMAD.IADD R13, R13, 0x1, -R46.reuse ;  /* 0x000000010d0db824 */ /* 0x100fe400078e0a2e */
[--C-:B------:R-:W-:Y:S02]  /*1360*/  @!P4 IMAD.IADD R5, R5, 0x1, -R46.reuse ;  /* 0x000000010505c824 */ /* 0x100fe400078e0a2e */
[----:B------:R-:W-:Y:S01]  /*1370*/  @!P0 IMAD.IADD R15, R15, 0x1, -R46 ;  /* 0x000000010f0f8824 */ /* 0x000fe200078e0a2e */
[C---:B------:R-:W-:Y:S01]  /*1380*/  ISETP.GT.U32.AND P3, PT, R46.reuse, R13, PT ;  /* 0x0000000d2e00720c */ /* 0x040fe20003f64070 */
[----:B--2---:R-:W-:Y:S02]  /*1390*/  IMAD.MOV.U32 R0, RZ, RZ, R9 ;  /* 0x000000ffff007224 */ /* 0x004fe400078e0009 */
[----:B------:R-:W-:Y:S01]  /*13a0*/  IMAD.MOV.U32 R9, RZ, RZ, R4 ;  /* 0x000000ffff097224 */ /* 0x000fe200078e0004 */
[----:B------:R-:W-:Y:S01]  /*13b0*/  ISETP.GT.U32.AND P0, PT, R46, R15, PT ;  /* 0x0000000f2e00720c */ /* 0x000fe20003f04070 */
[----:B------:R-:W-:Y:S01]  /*13c0*/  @!P5 IMAD.MOV R0, RZ, RZ, -R0 ;  /* 0x000000ffff00d224 */ /* 0x000fe200078e0a00 */
[----:B------:R-:W-:Y:S01]  /*13d0*/  ISETP.GE.AND P5, PT, R10, RZ, PT ;  /* 0x000000ff0a00720c */ /* 0x000fe20003fa6270 */
[----:B------:R-:W-:-:S02]  /*13e0*/  IMAD.MOV R2, RZ, RZ, -R2 ;  /* 0x000000ffff027224 */ /* 0x000fc400078e0a02 */
[C---:B------:R-:W-:Y:S01]  /*13f0*/  IMAD.HI.U32 R4, R3.reuse, R9, RZ ;  /* 0x0000000903047227 */ /* 0x040fe200078e00ff */
[----:B------:R2:W-:Y:S03]  /*1400*/  STL [R1+0x4c], R0 ;  /* 0x00004c0001007387 */ /* 0x0005e60000100800 */
[----:B------:R-:W-:Y:S02]  /*1410*/  IMAD R17, R46, R2, R17 ;  /* 0x000000022e117224 */ /* 0x000fe400078e0211 */
[----:B------:R-:W-:-:S03]  /*1420*/  IMAD.HI.U32 R2, R3, R7, RZ ;  /* 0x0000000703027227 */ /* 0x000fc600078e00ff */
[----:B------:R-:W-:Y:S01]  /*1430*/  ISETP.GT.U32.AND P4, PT, R46, R17, PT ;  /* 0x000000112e00720c */ /* 0x000fe20003f84070 */
[----:B------:R-:W-:-:S04]  /*1440*/  IMAD.HI.U32 R6, R3, R11, RZ ;  /* 0x0000000b03067227 */ /* 0x000fc800078e00ff */
[----:B--2---:R-:W-:Y:S02]  /*1450*/  IMAD.MOV.U32 R0, RZ, RZ, R5 ;  /* 0x000000ffff007224 */ /* 0x004fe400078e0005 */
[----:B------:R-:W-:Y:S02]  /*1460*/  IMAD.MOV R4, RZ, RZ, -R4 ;  /* 0x000000ffff047224 */ /* 0x000fe400078e0a04 */
[----:B------:R-:W-:Y:S02]  /*1470*/  @!P2 IMAD.MOV R0, RZ, RZ, -R0 ;  /* 0x000000ffff00a224 */ /* 0x000fe400078e0a00 */
[----:B------:R-:W-:Y:S02]  /*1480*/  IMAD.MOV R2, RZ, RZ, -R2 ;  /* 0x000000ffff027224 */ /* 0x000fe400078e0a02 */
[----:B------:R-:W-:Y:S01]  /*1490*/  IMAD.MOV R6, RZ, RZ, -R6 ;  /* 0x000000ffff067224 */ /* 0x000fe200078e0a06 */
[----:B------:R2:W-:Y:S01]  /*14a0*/  STL [R1+0x38], R0 ;  /* 0x0000380001007387 */ /* 0x0005e20000100800 */
[----:B------:R-:W-:-:S02]  /*14b0*/  IMAD R9, R46, R4, R9 ;  /* 0x000000042e097224 */ /* 0x000fc400078e0209 */
[--C-:B------:R-:W-:Y:S02]  /*14c0*/  @!P0 IMAD.IADD R15, R15, 0x1, -R46.reuse ;  /* 0x000000010f0f8824 */ /* 0x100fe400078e0a2e */
[----:B------:R-:W-:Y:S01]  /*14d0*/  VIADD R4, R53, 0xf ;  /* 0x0000000f35047836 */ /* 0x000fe20000000000 */
[C---:B------:R-:W-:Y:S01]  /*14e0*/  ISETP.GT.U32.AND P0, PT, R46.reuse, R9, PT ;  /* 0x000000092e00720c */ /* 0x040fe20003f04070 */
[C---:B------:R-:W-:Y:S02]  /*14f0*/  IMAD R7, R46.reuse, R2, R7 ;  /* 0x000000022e077224 */ /* 0x040fe400078e0207 */
[C---:B------:R-:W-:Y:S01]  /*1500*/  IMAD R11, R46.reuse, R6, R11 ;  /* 0x000000062e0b7224 */ /* 0x040fe200078e020b */
[----:B------:R-:W-:Y:S01]  /*1510*/  IABS R2, R4 ;  /* 0x0000000400027213 */ /* 0x000fe20000000000 */
[----:B--2---:R-:W-:Y:S01]  /*1520*/  IMAD.MOV.U32 R0, RZ, RZ, R15 ;  /* 0x000000ffff007224 */ /* 0x004fe200078e000f */
[----:B------:R-:W-:Y:S01]  /*1530*/  ISETP.GT.U32.AND P2, PT, R46, R7, PT ;  /* 0x000000072e00720c */ /* 0x000fe20003f44070 */
[----:B------:R-:W-:Y:S01]  /*1540*/  @!P3 IMAD.IADD R13, R13, 0x1, -R46 ;  /* 0x000000010d0db824 */ /* 0x000fe200078e0a2e */
[----:B------:R-:W-:Y:S01]  /*1550*/  ISETP.GE.AND P3, PT, R12, RZ, PT ;  /* 0x000000ff0c00720c */ /* 0x000fe20003f66270 */
[----:B------:R-:W-:Y:S01]  /*1560*/  @!P6 IMAD.MOV R0, RZ, RZ, -R0 ;  /* 0x000000ffff00e224 */ /* 0x000fe200078e0a00 */
[----:B------:R-:W-:Y:S01]  /*1570*/  ISETP.GT.U32.AND P6, PT, R46, R11, PT ;  /* 0x0000000b2e00720c */ /* 0x000fe20003fc4070 */
[----:B------:R-:W-:-:S02]  /*1580*/  IMAD.MOV.U32 R5, RZ, RZ, R13 ;  /* 0x000000ffff057224 */ /* 0x000fc400078e000d */
[----:B------:R-:W-:Y:S02]  /*1590*/  IMAD.MOV.U32 R13, RZ, RZ, R2 ;  /* 0x000000ffff0d7224 */ /* 0x000fe400078e0002 */
[----:B------:R-:W-:Y:S01]  /*15a0*/  @!P1 IMAD.MOV R5, RZ, RZ, -R5 ;  /* 0x000000ffff059224 */ /* 0x000fe200078e0a05 */
[----:B------:R-:W-:Y:S01]  /*15b0*/  ISETP.GE.AND P1, PT, R14, RZ, PT ;  /* 0x000000ff0e00720c */ /* 0x000fe20003f26270 */
[--C-:B------:R-:W-:Y:S02]  /*15c0*/  @!P4 IMAD.IADD R17, R17, 0x1, -R46.reuse ;  /* 0x000000011111c824 */ /* 0x100fe400078e0a2e */
[----:B------:R-:W-:Y:S01]  /*15d0*/  VIADD R6, R53, 0x10 ;  /* 0x0000001035067836 */ /* 0x000fe20000000000 */
[----:B------:R2:W-:Y:S01]  /*15e0*/  STL [R1+0x34], R5 ;  /* 0x0000340501007387 */ /* 0x0005e20000100800 */
[----:B------:R-:W-:Y:S01]  /*15f0*/  IMAD.HI.U32 R2, R3, R13, RZ ;  /* 0x0000000d03027227 */ /* 0x000fe200078e00ff */
[----:B------:R-:W-:Y:S02]  /*1600*/  ISETP.GT.U32.AND P4, PT, R46, R17, PT ;  /* 0x000000112e00720c */ /* 0x000fe40003f84070 */
[----:B------:R3:W-:Y:S01]  /*1610*/  STL [R1+0x30], R0 ;  /* 0x0000300001007387 */ /* 0x0007e20000100800 */
[----:B------:R-:W-:-:S02]  /*1620*/  @!P0 IMAD.IADD R9, R9, 0x1, -R46 ;  /* 0x0000000109098824 */ /* 0x000fc400078e0a2e */
[----:B------:R-:W-:Y:S02]  /*1630*/  IMAD.MOV R2, RZ, RZ, -R2 ;  /* 0x000000ffff027224 */ /* 0x000fe400078e0a02 */
[--C-:B------:R-:W-:Y:S01]  /*1640*/  @!P2 IMAD.IADD R7, R7, 0x1, -R46.reuse ;  /* 0x000000010707a824 */ /* 0x100fe200078e0a2e */
[----:B--2---:R-:W-:Y:S01]  /*1650*/  IABS R5, R6 ;  /* 0x0000000600057213 */ /* 0x004fe20000000000 */
[----:B------:R-:W-:Y:S01]  /*1660*/  @!P6 IMAD.IADD R11, R11, 0x1, -R46 ;  /* 0x000000010b0be824 */ /* 0x000fe200078e0a2e */
[C---:B------:R-:W-:Y:S01]  /*1670*/  ISETP.GT.U32.AND P6, PT, R46.reuse, R9, PT ;  /* 0x000000092e00720c */ /* 0x040fe20003fc4070 */
[C---:B------:R-:W-:Y:S01]  /*1680*/  IMAD R13, R46.reuse, R2, R13 ;  /* 0x000000022e0d7224 */ /* 0x040fe200078e020d */
[----:B------:R-:W-:Y:S01]  /*1690*/  ISETP.GT.U32.AND P0, PT, R46, R7, PT ;  /* 0x000000072e00720c */ /* 0x000fe20003f04070 */
[----:B------:R-:W-:Y:S01]  /*16a0*/  IMAD.HI.U32 R2, R3, R5, RZ ;  /* 0x0000000503027227 */ /* 0x000fe200078e00ff */
[----:B------:R-:W-:-:S03]  /*16b0*/  ISETP.GE.AND P2, PT, R4, RZ, PT ;  /* 0x000000ff0400720c */ /* 0x000fc60003f46270 */
[----:B------:R-:W-:Y:S02]  /*16c0*/  IMAD.MOV R2, RZ, RZ, -R2 ;  /* 0x000000ffff027224 */ /* 0x000fe400078e0a02 */
[--C-:B------:R-:W-:Y:S01]  /*16d0*/  @!P4 IMAD.IADD R17, R17, 0x1, -R46.reuse ;  /* 0x000000011111c824 */ /* 0x100fe200078e0a2e */
[----:B------:R-:W-:Y:S01]  /*16e0*/  ISETP.GE.AND P4, PT, R8, RZ, PT ;  /* 0x000000ff0800720c */ /* 0x000fe20003f86270 */
[C---:B------:R-:W-:Y:S02]  /*16f0*/  IMAD R5, R46.reuse, R2, R5 ;  /* 0x000000022e057224 */ /* 0x040fe400078e0205 */
[----:B---3--:R-:W-:Y:S02]  /*1700*/  IMAD.MOV.U32 R0, RZ, RZ, R17 ;  /* 0x000000ffff007224 */ /* 0x008fe400078e0011 */
[----:B------:R-:W-:Y:S01]  /*1710*/  @!P6 IMAD.IADD R9, R9, 0x1, -R46 ;  /* 0x000000010909e824 */ /* 0x000fe200078e0a2e */
[----:B------:R-:W-:Y:S01]  /*1720*/  ISETP.GT.U32.AND P6, PT, R46, R5, PT ;  /* 0x000000052e00720c */ /* 0x000fe20003fc4070 */
[----:B------:R-:W-:-:S02]  /*1730*/  VIADD R15, R53, 0x11 ;  /* 0x00000011350f7836 */ /* 0x000fc40000000000 */
[----:B------:R-:W-:Y:S01]  /*1740*/  @!P5 IMAD.MOV R0, RZ, RZ, -R0 ;  /* 0x000000ffff00d224 */ /* 0x000fe200078e0a00 */
[C---:B------:R-:W-:Y:S01]  /*1750*/  ISETP.GT.U32.AND P5, PT, R46.reuse, R11, PT ;  /* 0x0000000b2e00720c */ /* 0x040fe20003fa4070 */
[----:B------:R-:W-:Y:S01]  /*1760*/  @!P0 IMAD.IADD R7, R7, 0x1, -R46 ;  /* 0x0000000107078824 */ /* 0x000fe200078e0a2e */
[----:B------:R-:W-:Y:S01]  /*1770*/  ISETP.GT.U32.AND P0, PT, R46, R13, PT ;  /* 0x0000000d2e00720c */ /* 0x000fe20003f04070 */
[C---:B------:R-:W-:Y:S01]  /*1780*/  VIADD R16, R53.reuse, 0x12 ;  /* 0x0000001235107836 */ /* 0x040fe20000000000 */
[----:B------:R-:W-:Y:S01]  /*1790*/  IABS R8, R15 ;  /* 0x0000000f00087213 */ /* 0x000fe20000000000 */
[C---:B------:R-:W-:Y:S01]  /*17a0*/  VIADD R14, R53.reuse, 0x13 ;  /* 0x00000013350e7836 */ /* 0x040fe20000000000 */
[----:B------:R2:W-:Y:S01]  /*17b0*/  STL [R1+0x2c], R0 ;  /* 0x00002c0001007387 */ /* 0x0005e20000100800 */
[----:B------:R-:W-:Y:S01]  /*17c0*/  VIADD R18, R53, 0x18 ;  /* 0x0000001835127836 */ /* 0x000fe20000000000 */
[----:B------:R-:W-:Y:S01]  /*17d0*/  IABS R10, R16 ;  /* 0x00000010000a7213 */ /* 0x000fe20000000000 */
[----:B------:R-:W-:Y:S01]  /*17e0*/  IMAD.HI.U32 R2, R3, R8, RZ ;  /* 0x0000000803027227 */ /* 0x000fe200078e00ff */
[----:B------:R-:W-:-:S03]  /*17f0*/  IABS R12, R14 ;  /* 0x0000000e000c7213 */ /* 0x000fc60000000000 */
[----:B------:R-:W-:Y:S02]  /*1800*/  @!P6 IMAD.IADD R5, R5, 0x1, -R46 ;  /* 0x000000010505e824 */ /* 0x000fe400078e0a2e */
[----:B------:R-:W-:-:S03]  /*1810*/  IMAD.HI.U32 R4, R3, R10, RZ ;  /* 0x0000000a03047227 */ /* 0x000fc600078e00ff */
[----:B------:R-:W-:Y:S01]  /*1820*/  ISETP.GT.U32.AND P6, PT, R46, R5, PT ;  /* 0x000000052e00720c */ /* 0x000fe20003fc4070 */
[----:B--2---:R-:W-:Y:S02]  /*1830*/  IMAD.MOV.U32 R0, RZ, RZ, R7 ;  /* 0x000000ffff007224 */ /* 0x004fe400078e0007 */
[----:B------:R-:W-:Y:S02]  /*1840*/  IMAD.MOV R7, RZ, RZ, -R2 ;  /* 0x000000ffff077224 */ /* 0x000fe400078e0a02 */
[--C-:B------:R-:W-:Y:S01]  /*1850*/  @!P5 IMAD.IADD R11, R11, 0x1, -R46.reuse ;  /* 0x000000010b0bd824 */ /* 0x100fe200078e0a2e */
[----:B------:R-:W-:Y:S01]  /*1860*/  ISETP.GE.AND P5, PT, R6, RZ, PT ;  /* 0x000000ff0600720c */ /* 0x000fe20003fa6270 */
[----:B------:R-:W-:Y:S01]  /*1870*/  @!P0 IMAD.IADD R13, R13, 0x1, -R46 ;  /* 0x000000010d0d8824 */ /* 0x000fe200078e0a2e */
[----:B------:R-:W-:Y:S01]  /*1880*/  ISETP.GE.AND P0, PT, R15, RZ, PT ;  /* 0x000000ff0f00720c */ /* 0x000fe20003f06270 */
[----:B------:R-:W-:Y:S02]  /*1890*/  @!P3 IMAD.MOV R0, RZ, RZ, -R0 ;  /* 0x000000ffff00b224 */ /* 0x000fe400078e0a00 */
[----:B------:R-:W-:Y:S01]  /*18a0*/  IMAD.HI.U32 R6, R3, R12, RZ ;  /* 0x0000000c03067227 */ /* 0x000fe200078e00ff */
[----:B------:R-:W-:-:S02]  /*18b0*/  ISETP.GT.U32.AND P3, PT, R46, R13, PT ;  /* 0x0000000d2e00720c */ /* 0x000fc40003f64070 */
[----:B------:R2:W-:Y:S01]  /*18c0*/  STL [R1+0x28], R0 ;  /* 0x0000280001007387 */ /* 0x0005e20000100800 */
[----:B------:R-:W-:Y:S02]  /*18d0*/  IMAD.MOV R15, RZ, RZ, -R4 ;  /* 0x000000ffff0f7224 */ /* 0x000fe400078e0a04 */
[C---:B------:R-:W-:Y:S02]  /*18e0*/  IMAD R7, R46.reuse, R7, R8 ;  /* 0x000000072e077224 */ /* 0x040fe400078e0208 */
[----:B------:R-:W-:Y:S02]  /*18f0*/  IMAD.MOV.U32 R2, RZ, RZ, R9 ;  /* 0x000000ffff027224 */ /* 0x000fe400078e0009 */
[----:B------:R-:W-:Y:S02]  /*1900*/  IMAD.MOV R17, RZ, RZ, -R6 ;  /* 0x000000ffff117224 */ /* 0x000fe400078e0a06 */
[----:B------:R-:W-:Y:S02]  /*1910*/  IMAD R9, R46, R15, R10 ;  /* 0x0000000f2e097224 */ /* 0x000fe400078e020a */
[----:B--2---:R-:W-:-:S02]  /*1920*/  IMAD.MOV.U32 R0, RZ, RZ, R11 ;  /* 0x000000ffff007224 */ /* 0x004fc400078e000b */
[----:B------:R-:W-:Y:S01]  /*1930*/  @!P1 IMAD.MOV R2, RZ, RZ, -R2 ;  /* 0x000000ffff029224 */ /* 0x000fe200078e0a02 */
[C---:B------:R-:W-:Y:S01]  /*1940*/  ISETP.GT.U32.AND P1, PT, R46.reuse, R7, PT ;  /* 0x000000072e00720c */ /* 0x040fe20003f24070 */
[C---:B------:R-:W-:Y:S02]  /*1950*/  IMAD R11, R46.reuse, R17, R12 ;  /* 0x000000112e0b7224 */ /* 0x040fe400078e020c */
[----:B------:R-:W-:Y:S01]  /*1960*/  @!P4 IMAD.MOV R0, RZ, RZ, -R0 ;  /* 0x000000ffff00c224 */ /* 0x000fe200078e0a00 */
[C---:B------:R-:W-:Y:S01]  /*1970*/  ISETP.GT.U32.AND P4, PT, R46.reuse, R9, PT ;  /* 0x000000092e00720c */ /* 0x040fe20003f84070 */
[----:B------:R-:W-:Y:S01]  /*1980*/  @!P6 IMAD.IADD R5, R5, 0x1, -R46 ;  /* 0x000000010505e824 */ /* 0x000fe200078e0a2e */
[----:B------:R-:W-:Y:S01]  /*1990*/  ISETP.GT.U32.AND P6, PT, R46, R11, PT ;  /* 0x0000000b2e00720c */ /* 0x000fe20003fc4070 */
[C---:B------:R-:W-:Y:S01]  /*19a0*/  VIADD R15, R53.reuse, 0x14 ;  /* 0x00000014350f7836 */ /* 0x040fe20000000000 */
[----:B------:R2:W-:Y:S01]  /*19b0*/  STL [R1+0x18], R2 ;  /* 0x0000180201007387 */ /* 0x0005e20000100800 */
[----:B------:R-:W-:-:S02]  /*19c0*/  VIADD R17, R53, 0x15 ;  /* 0x0000001535117836 */ /* 0x000fc40000000000 */
[--C-:B------:R-:W-:Y:S01]  /*19d0*/  @!P3 IMAD.IADD R13, R13, 0x1, -R46.reuse ;  /* 0x000000010d0db824 */ /* 0x100fe200078e0a2e */
[----:B------:R-:W-:Y:S01]  /*19e0*/  IABS R4, R15 ;  /* 0x0000000f00047213 */ /* 0x000fe20000000000 */
[--C-:B------:R-:W-:Y:S01]  /*19f0*/  @!P1 IMAD.IADD R7, R7, 0x1, -R46.reuse ;  /* 0x0000000107079824 */ /* 0x100fe200078e0a2e */
[----:B------:R-:W-:Y:S01]  /*1a00*/  IABS R6, R17 ;  /* 0x0000001100067213 */ /* 0x000fe20000000000 */
[----:B------:R3:W-:Y:S01]  /*1a10*/  STL [R1+0x14], R0 ;  /* 0x0000140001007387 */ /* 0x0007e20000100800 */
[----:B------:R-:W-:Y:S01]  /*1a20*/  VIADD R12, R53, 0x16 ;  /* 0x00000016350c7836 */ /* 0x000fe20000000000 */
[----:B------:R-:W-:Y:S01]  /*1a30*/  ISETP.GE.AND P3, PT, R16, RZ, PT ;  /* 0x000000ff1000720c */ /* 0x000fe20003f66270 */
[----:B------:R-:W-:Y:S01]  /*1a40*/  @!P4 IMAD.IADD R9, R9, 0x1, -R46 ;  /* 0x000000010909c824 */ /* 0x000fe200078e0a2e */
[----:B------:R-:W-:Y:S01]  /*1a50*/  ISETP.GT.U32.AND P4, PT, R46, R7, PT ;  /* 0x000000072e00720c */ /* 0x000fe20003f84070 */
[----:B--2---:R-:W-:Y:S01]  /*1a60*/  IMAD.HI.U32 R2, R3, R4, RZ ;  /* 0x0000000403027227 */ /* 0x004fe200078e00ff */
[----:B------:R-:W-:-:S02]  /*1a70*/  IABS R8, R12 ;  /* 0x0000000c00087213 */ /* 0x000fc40000000000 */
[----:B------:R-:W-:Y:S01]  /*1a80*/  ISETP.GE.AND P1, PT, R14, RZ, PT ;  /* 0x000000ff0e00720c */ /* 0x000fe20003f26270 */
[----:B------:R-:W-:Y:S01]  /*1a90*/  @!P6 IMAD.IADD R11, R11, 0x1, -R46 ;  /* 0x000000010b0be824 */ /* 0x000fe200078e0a2e */
[----:B------:R-:W-:Y:S01]  /*1aa0*/  ISETP.GT.U32.AND P6, PT, R46, R9, PT ;  /* 0x000000092e00720c */ /* 0x000fe20003fc4070 */
[----:B---3--:R-:W-:Y:S01]  /*1ab0*/  IMAD.MOV.U32 R0, RZ, RZ, R13 ;  /* 0x000000ffff007224 */ /* 0x008fe200078e000d */
[----:B------:R-:W-:Y:S01]  /*1ac0*/  IABS R14, R18 ;  /* 0x00000012000e7213 */ /* 0x000fe20000000000 */
[----:B------:R-:W-:Y:S02]  /*1ad0*/  IMAD.MOV R13, RZ, RZ, -R2 ;  /* 0x000000ffff0d7224 */ /* 0x000fe400078e0a02 */
[----:B------:R-:W-:-:S04]  /*1ae0*/  IMAD.HI.U32 R2, R3, R6, RZ ;  /* 0x0000000603027227 */ /* 0x000fc800078e00ff */
[C---:B------:R-:W-:Y:S02]  /*1af0*/  IMAD R4, R46.reuse, R13, R4 ;  /* 0x0000000d2e047224 */ /* 0x040fe400078e0204 */
[----:B------:R-:W-:Y:S02]  /*1b00*/  IMAD.MOV R13, RZ, RZ, -R2 ;  /* 0x000000ffff0d7224 */ /* 0x000fe400078e0a02 */
[----:B------:R-:W-:Y:S01]  /*1b10*/  @!P4 IMAD.IADD R7, R7, 0x1, -R46 ;  /* 0x000000010707c824 */ /* 0x000fe200078e0a2e */
[C---:B------:R-:W-:Y:S01]  /*1b20*/  ISETP.GT.U32.AND P4, PT, R46.reuse, R4, PT ;  /* 0x000000042e00720c */ /* 0x040fe20003f84070 */
[C---:B------:R-:W-:Y:S02]  /*1b30*/  IMAD R13, R46.reuse, R13, R6 ;  /* 0x0000000d2e0d7224 */ /* 0x040fe400078e0206 */
[----:B------:R-:W-:Y:S01]  /*1b40*/  @!P2 IMAD.MOV R0, RZ, RZ, -R0 ;  /* 0x000000ffff00a224 */ /* 0x000fe200078e0a00 */
[C---:B------:R-:W-:Y:S01]  /*1b50*/  ISETP.GT.U32.AND P2, PT, R46.reuse, R11, PT ;  /* 0x0000000b2e00720c */ /* 0x040fe20003f44070 */
[----:B------:R-:W-:Y:S01]  /*1b60*/  @!P6 IMAD.IADD R9, R9, 0x1, -R46 ;  /* 0x000000010909e824 */ /* 0x000fe200078e0a2e */
[----:B------:R-:W-:Y:S01]  /*1b70*/  ISETP.GT.U32.AND P6, PT, R46, R13, PT ;  /* 0x0000000d2e00720c */ /* 0x000fe20003fc4070 */
[----:B------:R-:W-:Y:S01]  /*1b80*/  VIADD R16, R53, 0x17 ;  /* 0x0000001735107836 */ /* 0x000fe20000000000 */
[----:B------:R2:W-:Y:S01]  /*1b90*/  STL [R1+0x10], R0 ;  /* 0x0000100001007387 */ /* 0x0005e20000100800 */
[----:B------:R-:W-:-:S03]  /*1ba0*/  IMAD.HI.U32 R2, R3, R8, RZ ;  /* 0x0000000803027227 */ /* 0x000fc600078e00ff */
[----:B------:R-:W-:Y:S01]  /*1bb0*/  IABS R10, R16 ;  /* 0x00000010000a7213 */ /* 0x000fe20000000000 */
[--C-:B------:R-:W-:Y:S01]  /*1bc0*/  @!P4 IMAD.IADD R4, R4, 0x1, -R46.reuse ;  /* 0x000000010404c824 */ /* 0x100fe200078e0a2e */
[----:B------:R-:W-:Y:S01]  /*1bd0*/  ISETP.GE.AND P4, PT, R17, RZ, PT ;  /* 0x000000ff1100720c */ /* 0x000fe20003f86270 */
[----:B------:R-:W-:Y:S02]  /*1be0*/  IMAD.MOV.U32 R19, RZ, RZ, R5 ;  /* 0x000000ffff137224 */ /* 0x000fe400078e0005 */
[--C-:B------:R-:W-:Y:S01]  /*1bf0*/  @!P2 IMAD.IADD R11, R11, 0x1, -R46.reuse ;  /* 0x000000010b0ba824 */ /* 0x100fe200078e0a2e */
[----:B------:R-:W-:Y:S01]  /*1c00*/  ISETP.GE.AND P2, PT, R15, RZ, PT ;  /* 0x000000ff0f00720c */ /* 0x000fe20003f46270 */
[----:B------:R-:W-:Y:S01]  /*1c10*/  @!P6 IMAD.IADD R13, R13, 0x1, -R46 ;  /* 0x000000010d0de824 */ /* 0x000fe200078e0a2e */
[----:B------:R-:W-:Y:S01]  /*1c20*/  ISETP.GT.U32.AND P6, PT, R46, R4, PT ;  /* 0x000000042e00720c */ /* 0x000fe20003fc4070 */
[----:B------:R-:W-:Y:S02]  /*1c30*/  IMAD.MOV R15, RZ, RZ, -R2 ;  /* 0x000000ffff0f7224 */ /* 0x000fe400078e0a02 */
[----:B------:R-:W-:-:S04]  /*1c40*/  IMAD.HI.U32 R2, R3, R10, RZ ;  /* 0x0000000a03027227 */ /* 0x000fc800078e00ff */
[C---:B------:R-:W-:Y:S02]  /*1c50*/  IMAD R6, R46.reuse, R15, R8 ;  /* 0x0000000f2e067224 */ /* 0x040fe400078e0208 */
[----:B------:R-:W-:Y:S02]  /*1c60*/  IMAD.MOV R5, RZ, RZ, -R2 ;  /* 0x000000ffff057224 */ /* 0x000fe400078e0a02 */
[----:B--2---:R-:W-:Y:S02]  /*1c70*/  IMAD.MOV.U32 R0, RZ, RZ, R7 ;  /* 0x000000ffff007224 */ /* 0x004fe400078e0007 */
[----:B------:R-:W-:Y:S01]  /*1c80*/  @!P5 IMAD.MOV R19, RZ, RZ, -R19 ;  /* 0x000000ffff13d224 */ /* 0x000fe200078e0a13 */
[C---:B------:R-:W-:Y:S01]  /*1c90*/  ISETP.GT.U32.AND P5, PT, R46.reuse, R6, PT ;  /* 0x000000062e00720c */ /* 0x040fe20003fa4070 */
[----:B------:R-:W-:Y:S02]  /*1ca0*/  IMAD R7, R46, R5, R10 ;  /* 0x000000052e077224 */ /* 0x000fe400078e020a */
[----:B------:R-:W-:Y:S01]  /*1cb0*/  @!P6 IMAD.IADD R4, R4, 0x1, -R46 ;  /* 0x000000010404e824 */ /* 0x000fe200078e0a2e */
[----:B------:R-:W-:Y:S01]  /*1cc0*/  STL [R1+0xc], R19 ;  /* 0x00000c1301007387 */ /* 0x000fe20000100800 */
[----:B------:R-:W-:Y:S01]  /*1cd0*/  @!P0 IMAD.MOV R0, RZ, RZ, -R0 ;  /* 0x000000ffff008224 */ /* 0x000fe200078e0a00 */
[C---:B------:R-:W-:Y:S01]  /*1ce0*/  ISETP.GT.U32.AND P6, PT, R46.reuse, R7, PT ;  /* 0x000000072e00720c */ /* 0x040fe20003fc4070 */
[----:B------:R-:W-:Y:S01]  /*1cf0*/  VIADD R10, R53, 0x19 ;  /* 0x00000019350a7836 */ /* 0x000fe20000000000 */
[----:B------:R-:W-:Y:S01]  /*1d00*/  ISETP.GT.U32.AND P0, PT, R46, R13, PT ;  /* 0x0000000d2e00720c */ /* 0x000fe20003f04070 */
[----:B------:R-:W-:Y:S01]  /*1d10*/  IMAD.MOV.U32 R8, RZ, RZ, R14 ;  /* 0x000000ffff087224 */ /* 0x000fe200078e000e */
[----:B------:R2:W-:Y:S01]  /*1d20*/  STL [R1+0x8], R0 ;  /* 0x0000080001007387 */ /* 0x0005e20000100800 */
[----:B------:R-:W-:Y:S01]  /*1d30*/  IMAD.MOV.U32 R52, RZ, RZ, R9 ;  /* 0x000000ffff347224 */ /* 0x000fe200078e0009 */
[----:B------:R-:W-:Y:S01]  /*1d40*/  IABS R9, R10 ;  /* 0x0000000a00097213 */ /* 0x000fe20000000000 */
[----:B------:R-:W-:Y:S01]  /*1d50*/  @!P5 IMAD.IADD R6, R6, 0x1, -R46 ;  /* 0x000000010606d824 */ /* 0x000fe200078e0a2e */
[----:B------:R-:W-:Y:S01]  /*1d60*/  ISETP.GE.AND P5, PT, R10, RZ, PT ;  /* 0x000000ff0a00720c */ /* 0x000fe20003fa6270 */
[----:B------:R-:W-:-:S04]  /*1d70*/  IMAD.HI.U32 R2, R3, R8, RZ ;  /* 0x0000000803027227 */ /* 0x000fc800078e00ff */
[----:B------:R-:W-:Y:S01]  /*1d80*/  @!P6 IMAD.IADD R7, R7, 0x1, -R46 ;  /* 0x000000010707e824 */ /* 0x000fe200078e0a2e */
[----:B------:R-:W-:Y:S01]  /*1d90*/  ISETP.GT.U32.AND P6, PT, R46, R6, PT ;  /* 0x000000062e00720c */ /* 0x000fe20003fc4070 */
[----:B------:R-:W-:Y:S02]  /*1da0*/  IMAD.MOV R5, RZ, RZ, -R2 ;  /* 0x000000ffff057224 */ /* 0x000fe400078e0a02 */
[----:B------:R-:W-:Y:S01]  /*1db0*/  @!P0 IMAD.IADD R13, R13, 0x1, -R46 ;  /* 0x000000010d0d8824 */ /* 0x000fe200078e0a2e */
[----:B------:R-:W-:Y:S01]  /*1dc0*/  ISETP.GE.AND P0, PT, R18, RZ, PT ;  /* 0x000000ff1200720c */ /* 0x000fe20003f06270 */
[----:B------:R-:W-:-:S04]  /*1dd0*/  IMAD.HI.U32 R2, R3, R9, RZ ;  /* 0x0000000903027227 */ /* 0x000fc800078e00ff */
[C---:B------:R-:W-:Y:S02]  /*1de0*/  IMAD R8, R46.reuse, R5, R8 ;  /* 0x000000052e087224 */ /* 0x040fe400078e0208 */
[----:B------:R-:W-:Y:S02]  /*1df0*/  IMAD.MOV.U32 R5, RZ, RZ, R13 ;  /* 0x000000ffff057224 */ /* 0x000fe400078e000d */
[----:B------:R-:W-:Y:S02]  /*1e00*/  IMAD.MOV R2, RZ, RZ, -R2 ;  /* 0x000000ffff027224 */ /* 0x000fe400078e0a02 */
[----:B------:R-:W-:Y:S01]  /*1e10*/  @!P4 IMAD.MOV R5, RZ, RZ, -R5 ;  /* 0x000000ffff05c224 */ /* 0x000fe200078e0a05 */
[C---:B------:R-:W-:Y:S01]  /*1e20*/  ISETP.GT.U32.AND P4, PT, R46.reuse, R8, PT ;  /* 0x000000082e00720c */ /* 0x040fe20003f84070 */
[----:B------:R-:W-:Y:S02]  /*1e30*/  IMAD R9, R46, R2, R9 ;  /* 0x000000022e097224 */ /* 0x000fe400078e0209 */
[----:B------:R-:W-:Y:S01]  /*1e40*/  @!P3 IMAD.MOV R52, RZ, RZ, -R52 ;  /* 0x000000ffff34b224 */ /* 0x000fe200078e0a34 */
[----:B------:R-:W-:Y:S01]  /*1e50*/  ISETP.GE.AND P3, PT, R12, RZ, PT ;  /* 0x000000ff0c00720c */ /* 0x000fe20003f66270 */
[----:B------:R-:W-:Y:S01]  /*1e60*/  @!P2 IMAD.MOV R4, RZ, RZ, -R4 ;  /* 0x000000ffff04a224 */ /* 0x000fe200078e0a04 */
[----:B------:R-:W-:Y:S01]  /*1e70*/  ISETP.GT.U32.AND P2, PT, R46, R7, PT ;  /* 0x000000072e00720c */ /* 0x000fe20003f44070 */
[----:B------:R-:W-:Y:S01]  /*1e80*/  @!P6 IMAD.IADD R6, R6, 0x1, -R46 ;  /* 0x000000010606e824 */ /* 0x000fe200078e0a2e */
[----:B------:R-:W-:Y:S01]  /*1e90*/  ISETP.GT.U32.AND P6, PT, R46, R9, PT ;  /* 0x000000092e00720c */ /* 0x000fe20003fc4070 */
[C---:B------:R-:W-:Y:S01]  /*1ea0*/  VIADD R17, R53.reuse, 0x1b ;  /* 0x0000001b35117836 */ /* 0x040fe20000000000 */
[----:B------:R-:W-:Y:S01]  /*1eb0*/  STL [R1+0x594], R52 ;  /* 0x0005943401007387 */ /* 0x000fe20000100800 */
[----:B------:R-:W-:-:S02]  /*1ec0*/  VIADD R12, R53, 0x1a ;  /* 0x0000001a350c7836 */ /* 0x000fc40000000000 */
[----:B--2---:R-:W-:Y:S01]  /*1ed0*/  IMAD.MOV.U32 R0, RZ, RZ, R11 ;  /* 0x000000ffff007224 */ /* 0x004fe200078e000b */
[----:B------:R-:W-:Y:S01]  /*1ee0*/  IABS R10, R17 ;  /* 0x00000011000a7213 */ /* 0x000fe20000000000 */
[----:B------:R-:W-:Y:S01]  /*1ef0*/  @!P4 IMAD.IADD R8, R8, 0x1, -R46 ;  /* 0x000000010808c824 */ /* 0x000fe200078e0a2e */
[----:B------:R-:W-:Y:S01]  /*1f00*/  IABS R11, R12 ;  /* 0x0000000c000b7213 */ /* 0x000fe20000000000 */
[----:B------:R-:W-:Y:S01]  /*1f10*/  @!P1 IMAD.MOV R0, RZ, RZ, -R0 ;  /* 0x000000ffff009224 */ /* 0x000fe200078e0a00 */
[----:B------:R-:W-:Y:S01]  /*1f20*/  ISETP.GE.AND P1, PT, R16, RZ, PT ;  /* 0x000000ff1000720c */ /* 0x000fe20003f26270 */
[----:B------:R-:W-:Y:S01]  /*1f30*/  IMAD.MOV.U32 R13, RZ, RZ, R10 ;  /* 0x000000ffff0d7224 */ /* 0x000fe200078e000a */
[----:B------:R-:W-:Y:S01]  /*1f40*/  ISETP.GE.AND P4, PT, R17, RZ, PT ;  /* 0x000000ff1100720c */ /* 0x000fe20003f86270 */
[----:B------:R-:W-:Y:S01]  /*1f50*/  IMAD.HI.U32 R2, R3, R11, RZ ;  /* 0x0000000b03027227 */ /* 0x000fe200078e00ff */
[----:B------:R-:W-:Y:S03]  /*1f60*/  STL [R1+0x598], R0 ;  /* 0x0005980001007387 */ /* 0x000fe60000100800 */
[----:B------:R-:W-:Y:S01]  /*1f70*/  VIADD R15, R53, 0x1c ;  /* 0x0000001c350f7836 */ /* 0x000fe20000000000 */
[----:B------:R-:W-:Y:S01]  /*1f80*/  STL [R1+0x59c], R4 ;  /* 0x00059c0401007387 */ /* 0x000fe20000100800 */
[--C-:B------:R-:W-:Y:S01]  /*1f90*/  @!P2 IMAD.IADD R7, R7, 0x1, -R46.reuse ;  /* 0x000000010707a824 */ /* 0x100fe200078e0a2e */
[----:B------:R-:W-:Y:S01]  /*1fa0*/  ISETP.GE.AND P2, PT, R12, RZ, PT ;  /* 0x000000ff0c00720c */ /* 0x000fe20003f46270 */
[----:B------:R-:W-:Y:S01]  /*1fb0*/  @!P6 IMAD.IADD R9, R9, 0x1, -R46 ;  /* 0x000000010909e824 */ /* 0x000fe200078e0a2e */
[----:B------:R-:W-:Y:S01]  /*1fc0*/  ISETP.GT.U32.AND P6, PT, R46, R8, PT ;  /* 0x000000082e00720c */ /* 0x000fe20003fc4070 */
[----:B------:R-:W-:Y:S01]  /*1fd0*/  IMAD.HI.U32 R10, R3, R13, RZ ;  /* 0x0000000d030a7227 */ /* 0x000fe200078e00ff */
[----:B------:R-:W-:Y:S01]  /*1fe0*/  IABS R16, R15 ;  /* 0x0000000f00107213 */ /* 0x000fe20000000000 */
[----:B------:R2:W-:Y:S02]  /*1ff0*/  STL [R1+0x5a0], R5 ;  /* 0x0005a00501007387 */ /* 0x0005e40000100800 */
[----:B------:R-:W-:-:S02]  /*2000*/  IMAD.MOV R12, RZ, RZ, -R2 ;  /* 0x000000ffff0c7224 */ /* 0x000fc400078e0a02 */
[----:B------:R-:W-:Y:S02]  /*2010*/  IMAD.MOV R14, RZ, RZ, -R10 ;  /* 0x000000ffff0e7224 */ /* 0x000fe400078e0a0a */
[C---:B------:R-:W-:Y:S02]  /*2020*/  IMAD R10, R46.reuse, R12, R11 ;  /* 0x0000000c2e0a7224 */ /* 0x040fe400078e020b */
[----:B------:R-:W-:Y:S01]  /*2030*/  @!P3 IMAD.MOV R6, RZ, RZ, -R6 ;  /* 0x000000ffff06b224 */ /* 0x000fe200078e0a06 */
[----:B------:R-:W-:Y:S01]  /*2040*/  ISETP.GT.U32.AND P3, PT, R46, R9, PT ;  /* 0x000000092e00720c */ /* 0x000fe20003f64070 */
[----:B------:R-:W-:-:S03]  /*2050*/  IMAD.HI.U32 R2, R3, R16, RZ ;  /* 0x0000001003027227 */ /* 0x000fc600078e00ff */
[----:B------:R-:W-:Y:S01]  /*2060*/  STL [R1+0x5a4], R6 ;  /* 0x0005a40601007387 */ /* 0x000fe20000100800 */
[C---:B------:R-:W-:Y:S02]  /*2070*/  IMAD R11, R46.reuse, R14, R13 ;  /* 0x0000000e2e0b7224 */ /* 0x040fe400078e020d */
[----:B------:R-:W-:Y:S01]  /*2080*/  @!P1 IMAD.MOV R7, RZ, RZ, -R7 ;  /* 0x000000ffff079224 */ /* 0x000fe200078e0a07 */
[----:B------:R-:W-:Y:S01]  /*2090*/  ISETP.GT.U32.AND P1, PT, R46, R10, PT ;  /* 0x0000000a2e00720c */ /* 0x000fe20003f24070 */
[----:B------:R-:W-:Y:S02]  /*20a0*/  IMAD.MOV R17, RZ, RZ, -R2 ;  /* 0x000000ffff117224 */ /* 0x000fe400078e0a02 */
[----:B------:R-:W-:Y:S01]  /*20b0*/  @!P6 IMAD.IADD R8, R8, 0x1, -R46 ;  /* 0x000000010808e824 */ /* 0x000fe200078e0a2e */
[C---:B------:R-:W-:Y:S01]  /*20c0*/  ISETP.GT.U32.AND P6, PT, R46.reuse, R11, PT ;  /* 0x0000000b2e00720c */ /* 0x040fe20003fc4070 */
[----:B------:R-:W-:Y:S01]  /*20d0*/  IMAD R12, R46, R17, R16 ;  /* 0x000000112e0c7224 */ /* 0x000fe200078e0210 */
[----:B------:R-:W-:Y:S01]  /*20e0*/  STL [R1+0x5a8], R7 ;  /* 0x0005a80701007387 */ /* 0x000fe20000100800 */
[----:B------:R-:W-:-:S02]  /*20f0*/  VIADD R22, R53, 0x1d ;  /* 0x0000001d35167836 */ /* 0x000fc40000000000 */
[--C-:B------:R-:W-:Y:S01]  /*2100*/  @!P3 IMAD.IADD R9, R9, 0x1, -R46.reuse ;  /* 0x000000010909b824 */ /* 0x100fe200078e0a2e */
[----:B------:R-:W-:Y:S01]  /*2110*/  ISETP.GT.U32.AND P3, PT, R46, R12, PT ;  /* 0x0000000c2e00720c */ /* 0x000fe20003f64070 */
[----:B------:R-:W-:Y:S01]  /*2120*/  VIADD R17, R53, 0x1f ;  /* 0x0000001f35117836 */ /* 0x000fe20000000000 */
[----:B------:R-:W-:Y:S01]  /*2130*/  IABS R13, R22 ;  /* 0x00000016000d7213 */ /* 0x000fe20000000000 */
[--C-:B------:R-:W-:Y:S01]  /*2140*/  @!P1 IMAD.IADD R10, R10, 0x1, -R46.reuse ;  /* 0x000000010a0a9824 */ /* 0x100fe200078e0a2e */
[----:B------:R-:W-:Y:S01]  /*2150*/  ISETP.GE.AND P1, PT, R15, RZ, PT ;  /* 0x000000ff0f00720c */ /* 0x000fe20003f26270 */
[C---:B------:R-:W-:Y:S01]  /*2160*/  VIADD R18, R53.reuse, 0x20 ;  /* 0x0000002035127836 */ /* 0x040fe20000000000 */
[----:B------:R-:W-:Y:S01]  /*2170*/  IABS R16, R17 ;  /* 0x0000001100107213 */ /* 0x000fe20000000000 */
[----:B------:R-:W-:Y:S02]  /*2180*/  VIADD R20, R53, 0x1e ;  /* 0x0000001e35147836 */ /* 0x000fe40000000000 */
[----:B------:R-:W-:Y:S01]  /*2190*/  @!P6 IMAD.IADD R11, R11, 0x1, -R46 ;  /* 0x000000010b0be824 */ /* 0x000fe200078e0a2e */
[----:B------:R-:W-:Y:S01]  /*21a0*/  ISETP.GT.U32.AND P6, PT, R46, R10, PT ;  /* 0x0000000a2e00720c */ /* 0x000fe20003fc4070 */
[----:B------:R-:W-:Y:S01]  /*21b0*/  IMAD.HI.U32 R2, R3, R13, RZ ;  /* 0x0000000d03027227 */ /* 0x000fe200078e00ff */
[----:B------:R-:W-:-:S02]  /*21c0*/  IABS R19, R18 ;  /* 0x0000001200137213 */ /* 0x000fc40000000000 */
[----:B------:R-:W-:Y:S01]  /*21d0*/  IABS R14, R20 ;  /* 0x00000014000e7213 */ /* 0x000fe20000000000 */
[----:B------:R-:W-:Y:S02]  /*21e0*/  IMAD.MOV R2, RZ, RZ, -R2 ;  /* 0x000000ffff027224 */ /* 0x000fe400078e0a02 */
[----:B------:R-:W-:Y:S02]  /*21f0*/  IMAD.MOV.U32 R15, RZ, RZ, R16 ;  /* 0x000000ffff0f7224 */ /* 0x000fe400078e0010 */
[----:B------:R-:W-:Y:S01]  /*2200*/  @!P3 IMAD.IADD R12, R12, 0x1, -R46 ;  /* 0x000000010c0cb824 */ /* 0x000fe200078e0a2e */
[----:B------:R-:W-:Y:S01]  /*2210*/  ISETP.GT.U32.AND P3, PT, R46, R11, PT ;  /* 0x0000000b2e00720c */ /* 0x000fe20003f64070 */
[----:B------:R-:W-:Y:S02]  /*2220*/  IMAD.MOV.U32 R16, RZ, RZ, R19 ;  /* 0x000000ffff107224 */ /* 0x000fe400078e0013 */
[----:B------:R-:W-:-:S04]  /*2230*/  IMAD.HI.U32 R19, R3, R14, RZ ;  /* 0x0000000e03137227 */ /* 0x000fc800078e00ff */
[----:B------:R-:W-:Y:S02]  /*2240*/  IMAD R13, R46, R2, R13 ;  /* 0x000000022e0d7224 */ /* 0x000fe400078e020d */
[----:B------:R-:W-:Y:S02]  /*2250*/  IMAD.MOV R21, RZ, RZ, -R19 ;  /* 0x000000ffff157224 */ /* 0x000fe400078e0a13 */
[----:B------:R-:W-:Y:S01]  /*2260*/  @!P6 IMAD.IADD R10, R10, 0x1, -R46 ;  /* 0x000000010a0ae824 */ /* 0x000fe200078e0a2e */
[----:B------:R-:W-:Y:S01]  /*2270*/  ISETP.GT.U32.AND P6, PT, R46, R13, PT ;  /* 0x0000000d2e00720c */ /* 0x000fe20003fc4070 */
[----:B------:R-:W-:-:S04]  /*2280*/  IMAD.HI.U32 R2, R3, R15, RZ ;  /* 0x0000000f03027227 */ /* 0x000fc800078e00ff */
[----:B------:R-:W-:Y:S01]  /*2290*/  @!P5 IMAD.MOV R9, RZ, RZ, -R9 ;  /* 0x000000ffff09d224 */ /* 0x000fe200078e0a09 */
[----:B------:R-:W-:Y:S01]  /*22a0*/  ISETP.GE.AND P5, PT, R22, RZ, PT ;  /* 0x000000ff1600720c */ /* 0x000fe20003fa6270 */
[C---:B------:R-:W-:Y:S02]  /*22b0*/  IMAD R14, R46.reuse, R21, R14 ;  /* 0x000000152e0e7224 */ /* 0x040fe400078e020e */
[----:B------:R-:W-:Y:S02]  /*22c0*/  IMAD.MOV R22, RZ, RZ, -R2 ;  /* 0x000000ffff167224 */ /* 0x000fe400078e0a02 */
[----:B------:R-:W-:Y:S01]  /*22d0*/  @!P3 IMAD.IADD R11, R11, 0x1, -R46 ;  /* 0x000000010b0bb824 */ /* 0x000fe200078e0a2e */
[C---:B------:R-:W-:Y:S01]  /*22e0*/  ISETP.GT.U32.AND P3, PT, R46.reuse, R14, PT ;  /* 0x0000000e2e00720c */ /* 0x040fe20003f64070 */
[C---:B------:R-:W-:Y:S02]  /*22f0*/  IMAD R15, R46.reuse, R22, R15 ;  /* 0x000000162e0f7224 */ /* 0x040fe400078e020f */
[----:B------:R-:W-:Y:S01]  /*2300*/  @!P0 IMAD.MOV R8, RZ, RZ, -R8 ;  /* 0x000000ffff088224 */ /* 0x000fe200078e0a08 */
[----:B------:R-:W-:Y:S01]  /*2310*/  ISETP.GT.U32.AND P0, PT, R46, R12, PT ;  /* 0x0000000c2e00720c */ /* 0x000fe20003f04070 */
[----:B------:R-:W-:-:S03]  /*2320*/  IMAD.HI.U32 R19, R3, R16, RZ ;  /* 0x0000001003137227 */ /* 0x000fc600078e00ff */
[----:B------:R-:W-:Y:S01]  /*2330*/  STL [R1+0x5ac], R8 ;  /* 0x0005ac0801007387 */ /* 0x000fe20000100800 */
[----:B------:R-:W-:Y:S01]  /*2340*/  @!P6 IMAD.IADD R13, R13, 0x1, -R46 ;  /* 0x000000010d0de824 */ /* 0x000fe200078e0a2e */
[C---:B------:R-:W-:Y:S01]  /*2350*/  ISETP.GT.U32.AND P6, PT, R46.reuse, R15, PT ;  /* 0x0000000f2e00720c */ /* 0x040fe20003fc4070 */
[----:B------:R-:W-:Y:S01]  /*2360*/  IMAD.MOV R19, RZ, RZ, -R19 ;  /* 0x000000ffff137224 */ /* 0x000fe200078e0a13 */
[----:B------:R-:W-:Y:S01]  /*2370*/  STL [R1+0x5b0], R9 ;  /* 0x0005b00901007387 */ /* 0x000fe20000100800 */
[----:B------:R-:W-:Y:S01]  /*2380*/  @!P2 IMAD.MOV R10, RZ, RZ, -R10 ;  /* 0x000000ffff0aa224 */ /* 0x000fe200078e0a0a */
[C---:B------:R-:W-:Y:S01]  /*2390*/  ISETP.GT.U32.AND P2, PT, R46.reuse, R13, PT ;  /* 0x0000000d2e00720c */ /* 0x040fe20003f44070 */
[----:B------:R-:W-:Y:S02]  /*23a0*/  IMAD R16, R46, R19, R16 ;  /* 0x000000132e107224 */ /* 0x000fe400078e0210 */
[----:B------:R-:W-:Y:S01]  /*23b0*/  VIADD R2, R53, 0x22 ;  /* 0x0000002235027836 */ /* 0x000fe20000000000 */
[----:B------:R-:W-:Y:S01]  /*23c0*/  STL [R1+0x5b4], R10 ;  /* 0x0005b40a01007387 */ /* 0x000fe20000100800 */
[----:B------:R-:W-:-:S02]  /*23d0*/  @!P3 IMAD.IADD R14, R14, 0x1, -R46 ;  /* 0x000000010e0eb824 */ /* 0x000fc400078e0a2e */
[----:B------:R-:W-:Y:S01]  /*23e0*/  VIADD R21, R53, 0x21 ;  /* 0x0000002135157836 */ /* 0x000fe20000000000 */
[----:B------:R-:W-:Y:S01]  /*23f0*/  IABS R19, R2 ;  /* 0x0000000200137213 */ /* 0x000fe20000000000 */
[----:B------:R-:W-:Y:S01]  /*2400*/  @!P4 IMAD.MOV R11, RZ, RZ, -R11 ;  /* 0x000000ffff0bc224 */ /* 0x000fe200078e0a0b */
[----:B------:R-:W-:Y:S01]  /*2410*/  ISETP.GT.U32.AND P4, PT, R46, R16, PT ;  /* 0x000000102e00720c */ /* 0x000fe20003f84070 */
[--C-:B------:R-:W-:Y:S01]  /*2420*/  @!P0 IMAD.IADD R12, R12, 0x1, -R46.reuse ;  /* 0x000000010c0c8824 */ /* 0x100fe200078e0a2e */
[----:B------:R-:W-:Y:S01]  /*2430*/  ISETP.GT.U32.AND P3, PT, R46, R14, PT ;  /* 0x0000000e2e00720c */ /* 0x000fe20003f64070 */
[----:B------:R-:W-:Y:S01]  /*2440*/  @!P6 IMAD.IADD R15, R15, 0x1, -R46 ;  /* 0x000000010f0fe824 */ /* 0x000fe200078e0a2e */
[----:B------:R-:W-:Y:S01]  /*2450*/  ISETP.GE.AND P0, PT, R20, RZ, PT ;  /* 0x000000ff1400720c */ /* 0x000fe20003f06270 */
[----:B------:R-:W-:Y:S01]  /*2460*/  @!P1 IMAD.MOV R12, RZ, RZ, -R12 ;  /* 0x000000ffff0c9224 */ /* 0x000fe200078e0a0c */
[----:B------:R-:W-:Y:S01]  /*2470*/  IABS R20, R21 ;  /* 0x0000001500147213 */ /* 0x000fe20000000000 */
[----:B------:R-:W-:Y:S01]  /*2480*/  @!P2 IMAD.IADD R13, R13, 0x1, -R46 ;  /* 0x000000010d0da824 */ /* 0x000fe200078e0a2e */
[----:B------:R-:W-:Y:S01]  /*2490*/  ISETP.GE.AND P1, PT, R17, RZ, PT ;  /* 0x000000ff1100720c */ /* 0x000fe20003f26270 */
[C---:B------:R-:W-:Y:S01]  /*24a0*/  IMAD.HI.U32 R17, R3.reuse, R19, RZ ;  /* 0x0000001303117227 */ /* 0x040fe200078e00ff */
[----:B------:R-:W-:Y:S01]  /*24b0*/  ISETP.GT.U32.AND P6, PT, R46, R15, PT ;  /* 0x0000000f2e00720c */ /* 0x000fe20003fc4070 */
[----:B------:R3:W-:Y:S01]  /*24c0*/  STL [R1+0x5b8], R11 ;  /* 0x0005b80b01007387 */ /* 0x0007e20000100800 */
[----:B------:R-:W-:Y:S01]  /*24d0*/  ISETP.GE.AND P2, PT, R18, RZ, PT ;  /* 0x000000ff1200720c */ /* 0x000fe20003f46270 */
[----:B------:R-:W-:-:S02]  /*24e0*/  IMAD.HI.U32 R22, R3, R20, RZ ;  /* 0x0000001403167227 */ /* 0x000fc400078e00ff */
[----:B------:R-:W-:Y:S02]  /*24f0*/  STL [R1+0x5bc], R12 ;  /* 0x0005bc0c01007387 */ /* 0x000fe40000100800 */
[----:B------:R-:W-:Y:S02]  /*2500*/  IMAD.MOV R18, RZ, RZ, -R17 ;  /* 0x000000ffff127224 */ /* 0x000fe400078e0a11 */
[----:B------:R-:W-:Y:S02]  /*2510*/  IMAD.MOV R23, RZ, RZ, -R22 ;  /* 0x000000ffff177224 */ /* 0x000fe400078e0a16 */
[--C-:B------:R-:W-:Y:S02]  /*2520*/  @!P4 IMAD.IADD R16, R16, 0x1, -R46.reuse ;  /* 0x000000011010c824 */ /* 0x100fe400078e0a2e */
[----:B------:R-:W-:Y:S01]  /*2530*/  @!P3 IMAD.IADD R14, R14, 0x1, -R46 ;  /* 0x000000010e0eb824 */ /* 0x000fe200078e0a2e */
[----:B------:R-:W-:Y:S01]  /*2540*/  ISETP.GE.AND P3, PT, R21, RZ, PT ;  /* 0x000000ff1500720c */ /* 0x000fe20003f66270 */
[C---:B------:R-:W-:Y:S01]  /*2550*/  IMAD R18, R46.reuse, R18, R19 ;  /* 0x000000122e127224 */ /* 0x040fe200078e0213 */
[C---:B------:R-:W-:Y:S01]  /*2560*/  ISETP.GT.U32.AND P4, PT, R46.reuse, R16, PT ;  /* 0x000000102e00720c */ /* 0x040fe20003f84070 */
[----:B------:R-:W-:-:S02]  /*2570*/  IMAD R17, R46, R23, R20 ;  /* 0x000000172e117224 */ /* 0x000fc400078e0214 */
[----:B------:R-:W-:Y:S01]  /*2580*/  @!P0 IMAD.MOV R14, RZ, RZ, -R14 ;  /* 0x000000ffff0e8224 */ /* 0x000fe200078e0a0e */
[C---:B------:R-:W-:Y:S01]  /*2590*/  ISETP.GT.U32.AND P0, PT, R46.reuse, R18, PT ;  /* 0x000000122e00720c */ /* 0x040fe20003f04070 */
[--C-:B------:R-:W-:Y:S01]  /*25a0*/  @!P6 IMAD.IADD R15, R15, 0x1, -R46.reuse ;  /* 0x000000010f0fe824 */ /* 0x100fe200078e0a2e */
[----:B------:R-:W-:Y:S01]  /*25b0*/  ISETP.GT.U32.AND P6, PT, R46, R17, PT ;  /* 0x000000112e00720c */ /* 0x000fe20003fc4070 */
[C---:B------:R-:W-:Y:S02]  /*25c0*/  VIADD R20, R53.reuse, 0x23 ;  /* 0x0000002335147836 */ /* 0x040fe40000000000 */
[----:B------:R-:W-:Y:S01]  /*25d0*/  @!P5 IMAD.MOV R13, RZ, RZ, -R13 ;  /* 0x000000ffff0dd224 */ /* 0x000fe200078e0a0d */
[----:B------:R-:W-:Y:S01]  /*25e0*/  ISETP.GE.AND P5, PT, R2, RZ, PT ;  /* 0x000000ff0200720c */ /* 0x000fe20003fa6270 */
[----:B------:R-:W-:Y:S01]  /*25f0*/  VIADD R2, R53, 0x24 ;  /* 0x0000002435027836 */ /* 0x000fe20000000000 */
[----:B------:R-:W-:Y:S01]  /*2600*/  IABS R19, R20 ;  /* 0x0000001400137213 */ /* 0x000fe20000000000 */
[----:B------:R-:W-:Y:S01]  /*2610*/  @!P1 IMAD.MOV R15, RZ, RZ, -R15 ;  /* 0x000000ffff0f9224 */ /* 0x000fe200078e0a0f */
[----:B------:R-:W-:Y:S01]  /*2620*/  ISETP.GE.AND P1, PT, R20, RZ, PT ;  /* 0x000000ff1400720c */ /* 0x000fe20003f26270 */
[--C-:B------:R-:W-:Y:S01]  /*2630*/  @!P4 IMAD.IADD R16, R16, 0x1, -R46.reuse ;  /* 0x000000011010c824 */ /* 0x100fe200078e0a2e */
[----:B------:R-:W-:Y:S01]  /*2640*/  ISETP.GE.AND P4, PT, R2, RZ, PT ;  /* 0x000000ff0200720c */ /* 0x000fe20003f86270 */
[--C-:B------:R-:W-:Y:S01]  /*2650*/  @!P0 IMAD.IADD R18, R18, 0x1, -R46.reuse ;  /* 0x0000000112128824 */ /* 0x100fe200078e0a2e */
[----:B------:R-:W-:Y:S01]  /*2660*/  IABS R20, R2 ;  /* 0x0000000200147213 */ /* 0x000fe20000000000 */
[----:B------:R-:W-:Y:S01]  /*2670*/  IMAD.HI.U32 R2, R3, R19, RZ ;  /* 0x0000001303027227 */ /* 0x000fe200078e00ff */
[----:B------:R-:W-:Y:S02]  /*2680*/  STL [R1+0x5c0], R13 ;  /* 0x0005c00d01007387 */ /* 0x000fe40000100800 */
[----:B------:R-:W-:Y:S01]  /*2690*/  ISETP.GT.U32.AND P0, PT, R46, R18, PT ;  /* 0x000000122e00720c */ /* 0x000fe20003f04070 */
[----:B------:R-:W-:Y:S01]  /*26a0*/  @!P6 IMAD.IADD R17, R17, 0x1, -R46 ;  /* 0x000000011111e824 */ /* 0x000fe200078e0a2e */
[----:B------:R-:W-:Y:S01]  /*26b0*/  STL [R1+0x5c4], R14 ;  /* 0x0005c40e01007387 */ /* 0x000fe20000100800 */
[----:B------:R-:W-:-:S02]  /*26c0*/  IMAD.MOV R2, RZ, RZ, -R2 ;  /* 0x000000ffff027224 */ /* 0x000fc400078e0a02 */
[----:B------:R-:W-:Y:S01]  /*26d0*/  VIADD R22, R53, 0x25 ;  /* 0x0000002535167836 */ /* 0x000fe20000000000 */
[C---:B------:R-:W-:Y:S01]  /*26e0*/  ISETP.GT.U32.AND P6, PT, R46.reuse, R17, PT ;  /* 0x000000112e00720c */ /* 0x040fe20003fc4070 */
[----:B------:R-:W-:Y:S01]  /*26f0*/  IMAD R19, R46, R2, R19 ;  /* 0x000000022e137224 */ /* 0x000fe200078e0213 */
[----:B------:R-:W-:Y:S01]  /*2700*/  STL [R1+0x5c8], R15 ;  /* 0x0005c80f01007387 */ /* 0x000fe20000100800 */
[----:B------:R-:W-:Y:S01]  /*2710*/  IMAD.HI.U32 R2, R3, R20, RZ ;  /* 0x0000001403027227 */ /* 0x000fe200078e00ff */
[----:B------:R-:W-:-:S03]  /*2720*/  IABS R21, R22 ;  /* 0x0000001600157213 */ /* 0x000fc60000000000 */
[----:B------:R-:W-:Y:S02]  /*2730*/  IMAD.MOV R23, RZ, RZ, -R2 ;  /* 0x000000ffff177224 */ /* 0x000fe400078e0a02 */
[----:B------:R-:W-:Y:S02]  /*2740*/  @!P0 IMAD.IADD R18, R18, 0x1, -R46 ;  /* 0x0000000112128824 */ /* 0x000fe400078e0a2e */
[C---:B------:R-:W-:Y:S02]  /*2750*/  IMAD R20, R46.reuse, R23, R20 ;  /* 0x000000172e147224 */ /* 0x040fe400078e0214 */
[----:B------:R-:W-:Y:S01]  /*2760*/  @!P6 IMAD.IADD R17, R17, 0x1, -R46 ;  /* 0x000000011111e824 */ /* 0x000fe200078e0a2e */
[C---:B------:R-:W-:Y:S01]  /*2770*/  ISETP.GT.U32.AND P6, PT, R46.reuse, R19, PT ;  /* 0x000000132e00720c */ /* 0x040fe20003fc4070 */
[----:B------:R-:W-:Y:S02]  /*2780*/  VIADD R26, R53, 0x26 ;  /* 0x00000026351a7836 */ /* 0x000fe40000000000 */
[----:B------:R-:W-:Y:S01]  /*2790*/  @!P5 IMAD.MOV R18, RZ, RZ, -R18 ;  /* 0x000000ffff12d224 */ /* 0x000fe200078e0a12 */
[----:B------:R-:W-:Y:S01]  /*27a0*/  ISETP.GT.U32.AND P5, PT, R46, R20, PT ;  /* 0x000000142e00720c */ /* 0x000fe20003fa4070 */
[----:B------:R-:W-:Y:S01]  /*27b0*/  @!P2 IMAD.MOV R16, RZ, RZ, -R16 ;  /* 0x000000ffff10a224 */ /* 0x000fe200078e0a10 */
[----:B------:R-:W-:Y:S01]  /*27c0*/  ISETP.GE.AND P2, PT, R22, RZ, PT ;  /* 0x000000ff1600720c */ /* 0x000fe20003f46270 */
[----:B------:R-:W-:Y:S01]  /*27d0*/  IMAD.HI.U32 R22, R3, R21, RZ ;  /* 0x0000001503167227 */ /* 0x000fe200078e00ff */
[----:B------:R-:W-:-:S02]  /*27e0*/  IABS R24, R26 ;  /* 0x0000001a00187213 */ /* 0x000fc40000000000 */
[----:B------:R-:W-:Y:S01]  /*27f0*/  ISETP.GE.AND P0, PT, R26, RZ, PT ;  /* 0x000000ff1a00720c */ /* 0x000fe20003f06270 */
[----:B------:R-:W-:Y:S01]  /*2800*/  IMAD.MOV R2, RZ, RZ, -R22 ;  /* 0x000000ffff027224 */ /* 0x000fe200078e0a16 */
[----:B------:R-:W-:Y:S01]  /*2810*/  STL [R1+0x5cc], R16 ;  /* 0x0005cc1001007387 */ /* 0x000fe20000100800 */
[----:B------:R-:W-:Y:S02]  /*2820*/  IMAD.MOV.U32 R22, RZ, RZ, R24 ;  /* 0x000000ffff167224 */ /* 0x000fe400078e0018 */
[----:B------:R-:W-:Y:S02]  /*2830*/  @!P6 IMAD.IADD R19, R19, 0x1, -R46 ;  /* 0x000000011313e824 */ /* 0x000fe400078e0a2e */
[C---:B------:R-:W-:Y:S02]  /*2840*/  IMAD R21, R46.reuse, R2, R21 ;  /* 0x000000022e157224 */ /* 0x040fe400078e0215 */
[----:B------:R-:W-:Y:S01]  /*2850*/  VIADD R2, R53, 0x27 ;  /* 0x0000002735027836 */ /* 0x000fe20000000000 */
[----:B------:R-:W-:Y:S01]  /*2860*/  ISETP.GT.U32.AND P6, PT, R46, R19, PT ;  /* 0x000000132e00720c */ /* 0x000fe20003fc4070 */
[----:B------:R-:W-:-:S04]  /*2870*/  IMAD.HI.U32 R23, R3, R22, RZ ;  /* 0x0000001603177227 */ /* 0x000fc800078e00ff */
[----:B------:R-:W-:Y:S02]  /*2880*/  @!P5 IMAD.IADD R20, R20, 0x1, -R46 ;  /* 0x000000011414d824 */ /* 0x000fe400078e0a2e */
[----:B------:R-:W-:Y:S01]  /*2890*/  IMAD.MOV R27, RZ, RZ, -R23 ;  /* 0x000000ffff1b7224 */ /* 0x000fe200078e0a17 */
[----:B------:R-:W-:Y:S01]  /*28a0*/  IABS R23, R2 ;  /* 0x0000000200177213 */ /* 0x000fe20000000000 */
[----:B------:R-:W-:Y:S01]  /*28b0*/  @!P3 IMAD.MOV R17, RZ, RZ, -R17 ;  /* 0x000000ffff11b224 */ /* 0x000fe200078e0a11 */
[C---:B------:R-:W-:Y:S01]  /*28c0*/  ISETP.GT.U32.AND P5, PT, R46.reuse, R20, PT ;  /* 0x000000142e00720c */ /* 0x040fe20003fa4070 */
[----:B------:R-:W-:Y:S01]  /*28d0*/  IMAD R22, R46, R27, R22 ;  /* 0x0000001b2e167224 */ /* 0x000fe200078e0216 */
[----:B------:R-:W-:Y:S01]  /*28e0*/  ISETP.GE.AND P3, PT, R2, RZ, PT ;  /* 0x000000ff0200720c */ /* 0x000fe20003f66270 */
[----:B------:R-:W-:Y:S01]  /*28f0*/  IMAD.HI.U32 R2, R3, R23, RZ ;  /* 0x0000001703027227 */ /* 0x000fe200078e00ff */
[----:B------:R-:W-:Y:S03]  /*2900*/  STL [R1+0x5d0], R17 ;  /* 0x0005d01101007387 */ /* 0x000fe60000100800 */
[----:B------:R-:W-:-:S02]  /*2910*/  VIADD R29, R53, 0x28 ;  /* 0x00000028351d7836 */ /* 0x000fc40000000000 */
[----:B------:R-:W-:Y:S02]  /*2920*/  VIADD R27, R53, 0x29 ;  /* 0x00000029351b7836 */ /* 0x000fe40000000000 */
[----:B------:R-:W-:Y:S01]  /*2930*/  IMAD.MOV R2, RZ, RZ, -R2 ;  /* 0x000000ffff027224 */ /* 0x000fe200078e0a02 */
[----:B------:R-:W-:Y:S01]  /*2940*/  IABS R24, R29 ;  /* 0x0000001d00187213 */ /* 0x000fe20000000000 */
[--C-:B------:R-:W-:Y:S01]  /*2950*/  @!P6 IMAD.IADD R19, R19, 0x1, -R46.reuse ;  /* 0x000000011313e824 */ /* 0x100fe200078e0a2e */
[C---:B------:R-:W-:Y:S01]  /*2960*/  ISETP.GT.U32.AND P6, PT, R46.reuse, R21, PT ;  /* 0x000000152e00720c */ /* 0x040fe20003fc4070 */
[----:B------:R-:W-:Y:S01]  /*2970*/  IMAD R23, R46, R2, R23 ;  /* 0x000000022e177224 */ /* 0x000fe200078e0217 */
[----:B------:R-:W-:Y:S01]  /*2980*/  IABS R26, R27 ;  /* 0x0000001b001a7213 */ /* 0x000fe20000000000 */
[----:B------:R-:W-:Y:S01]  /*2990*/  @!P5 IMAD.IADD R20, R20, 0x1, -R46 ;  /* 0x000000011414d824 */ /* 0x000fe200078e0a2e */
[C---:B------:R-:W-:Y:S01]  /*29a0*/  ISETP.GT.U32.AND P5, PT, R46.reuse, R22, PT ;  /* 0x000000162e00720c */ /* 0x040fe20003fa4070 */
[----:B------:R-:W-:Y:S01]  /*29b0*/  @!P1 IMAD.MOV R19, RZ, RZ, -R19 ;  /* 0x000000ffff139224 */ /* 0x000fe200078e0a13 */
[----:B------:R-:W-:Y:S01]  /*29c0*/  ISETP.GT.U32.AND P1, PT, R46, R23, PT ;  /* 0x000000172e00720c */ /* 0x000fe20003f24070 */
[----:B------:R-:W-:-:S04]  /*29d0*/  IMAD.HI.U32 R30, R3, R24, RZ ;  /* 0x00000018031e7227 */ /* 0x000fc800078e00ff */
[----:B------:R-:W-:-:S04]  /*29e0*/  IMAD.HI.U32 R2, R3, R26, RZ ;  /* 0x0000001a03027227 */ /* 0x000fc800078e00ff */
[C---:B------:R-:W-:Y:S02]  /*29f0*/  VIADD R32, R53.reuse, 0x2b ;  /* 0x0000002b35207836 */ /* 0x040fe40000000000 */
[----:B------:R-:W-:Y:S02]  /*2a00*/  IMAD.MOV R30, RZ, RZ, -R30 ;  /* 0x000000ffff1e7224 */ /* 0x000fe400078e0a1e */
[----:B------:R-:W-:Y:S01]  /*2a10*/  IMAD.MOV R2, RZ, RZ, -R2 ;  /* 0x000000ffff027224 */ /* 0x000fe200078e0a02 */
[----:B------:R-:W-:Y:S01]  /*2a20*/  IABS R28, R32 ;  /* 0x00000020001c7213 */ /* 0x000fe20000000000 */
[----:B------:R-:W-:Y:S02]  /*2a30*/  VIADD R36, R53, 0x2a ;  /* 0x0000002a35247836 */ /* 0x000fe40000000000 */
[----:B------:R-:W-:Y:S02]  /*2a40*/  @!P6 IMAD.IADD R21, R21, 0x1, -R46 ;  /* 0x000000011515e824 */ /* 0x000fe400078e0a2e */
[C---:B------:R-:W-:Y:S01]  /*2a50*/  IMAD R24, R46.reuse, R30, R24 ;  /* 0x0000001e2e187224 */ /* 0x040fe200078e0218 */
[----:B------:R-:W-:Y:S01]  /*2a60*/  IABS R34, R36 ;  /* 0x0000002400227213 */ /* 0x000fe20000000000 */
[C---:B------:R-:W-:Y:S01]  /*2a70*/  IMAD R26, R46.reuse, R2, R26 ;  /* 0x000000022e1a7224 */ /* 0x040fe200078e021a */
[----:B------:R-:W-:Y:S01]  /*2a80*/  ISETP.GT.U32.AND P6, PT, R46, R21, PT ;  /* 0x000000152e00720c */ /* 0x000fe20003fc4070 */
[----:B------:R-:W-:-:S02]  /*2a90*/  @!P5 IMAD.IADD R22, R22, 0x1, -R46 ;  /* 0x000000011616d824 */ /* 0x000fc400078e0a2e */
[----:B------:R-:W-:Y:S01]  /*2aa0*/  @!P4 IMAD.MOV R20, RZ, RZ, -R20 ;  /* 0x000000ffff14c224 */ /* 0x000fe200078e0a14 */
[C---:B------:R-:W-:Y:S01]  /*2ab0*/  ISETP.GT.U32.AND P4, PT, R46.reuse, R24, PT ;  /* 0x000000182e00720c */ /* 0x040fe20003f84070 */
[----:B------:R-:W-:Y:S01]  /*2ac0*/  IMAD.HI.U32 R2, R3, R28, RZ ;  /* 0x0000001c03027227 */ /* 0x000fe200078e00ff */
[----:B------:R-:W-:-:S03]  /*2ad0*/  ISETP.GT.U32.AND P5, PT, R46, R26, PT ;  /* 0x0000001a2e00720c */ /* 0x000fc60003fa4070 */
[----:B------:R-:W-:Y:S01]  /*2ae0*/  @!P1 IMAD.IADD R23, R23, 0x1, -R46 ;  /* 0x0000000117179824 */ /* 0x000fe200078e0a2e */
[----:B------:R-:W-:Y:S01]  /*2af0*/  ISETP.GT.U32.AND P1, PT, R46, R22, PT ;  /* 0x000000162e00720c */ /* 0x000fe20003f24070 */
[----:B------:R-:W-:-:S04]  /*2b00*/  IMAD.HI.U32 R30, R3, R34, RZ ;  /* 0x00000022031e7227 */ /* 0x000fc800078e00ff */
[----:B------:R-:W-:Y:S02]  /*2b10*/  IMAD.MOV R2, RZ, RZ, -R2 ;  /* 0x000000ffff027224 */ /* 0x000fe400078e0a02 */
[----:B------:R-:W-:Y:S02]  /*2b20*/  IMAD.MOV R30, RZ, RZ, -R30 ;  /* 0x000000ffff1e7224 */ /* 0x000fe400078e0a1e */
[C---:B------:R-:W-:Y:S02]  /*2b30*/  IMAD R28, R46.reuse, R2, R28 ;  /* 0x000000022e1c7224 */ /* 0x040fe400078e021c */
[----:B------:R-:W-:Y:S02]  /*2b40*/  VIADD R2, R53, 0x2c ;  /* 0x0000002c35027836 */ /* 0x000fe40000000000 */
[----:B------:R-:W-:Y:S02]  /*2b50*/  IMAD R34, R46, R30, R34 ;  /* 0x0000001e2e227224 */ /* 0x000fe400078e0222 */
[--C-:B------:R-:W-:Y:S01]  /*2b60*/  @!P6 IMAD.IADD R21, R21, 0x1, -R46.reuse ;  /* 0x000000011515e824 */ /* 0x100fe200078e0a2e */
[----:B------:R-:W-:Y:S01]  /*2b70*/  ISETP.GE.AND P6, PT, R29, RZ, PT ;  /* 0x000000ff1d00720c */ /* 0x000fe20003fc6270 */
[--C-:B------:R-:W-:Y:S01]  /*2b80*/  @!P4 IMAD.IADD R24, R24, 0x1, -R46.reuse ;  /* 0x000000011818c824 */ /* 0x100fe200078e0a2e */
[----:B------:R-:W-:Y:S01]  /*2b90*/  IABS R29, R2 ;  /* 0x00000002001d7213 */ /* 0x000fe20000000000 */
[--C-:B------:R-:W-:Y:S01]  /*2ba0*/  @!P5 IMAD.IADD R26, R26, 0x1, -R46.reuse ;  /* 0x000000011a1ad824 */ /* 0x100fe200078e0a2e */
[----:B------:R-:W-:Y:S01]  /*2bb0*/  ISETP.GT.U32.AND P4, PT, R46, R23, PT ;  /* 0x000000172e00720c */ /* 0x000fe20003f84070 */
[----:B------:R-:W-:Y:S01]  /*2bc0*/  @!P1 IMAD.IADD R22, R22, 0x1, -R46 ;  /* 0x0000000116169824 */ /* 0x000fe200078e0a2e */
[C---:B------:R-:W-:Y:S01]  /*2bd0*/  ISETP.GT.U32.AND P1, PT, R46.reuse, R34, PT ;  /* 0x000000222e00720c */ /* 0x040fe20003f24070 */
[----:B------:R-:W-:Y:S01]  /*2be0*/  @!P2 IMAD.MOV R21, RZ, RZ, -R21 ;  /* 0x000000ffff15a224 */ /* 0x000fe200078e0a15 */
[C---:B------:R-:W-:Y:S01]  /*2bf0*/  ISETP.GT.U32.AND P2, PT, R46.reuse, R26, PT ;  /* 0x0000001a2e00720c */ /* 0x040fe20003f44070 */
[----:B------:R-:W-:Y:S01]  /*2c00*/  IMAD.HI.U32 R37, R3, R29, RZ ;  /* 0x0000001d03257227 */ /* 0x000fe200078e00ff */
[----:B------:R-:W-:-:S03]  /*2c10*/  ISETP.GT.U32.AND P5, PT, R46, R24, PT ;  /* 0x000000182e00720c */ /* 0x000fc60003fa4070 */
[----:B------:R-:W-:Y:S02]  /*2c20*/  IMAD.MOV R37, RZ, RZ, -R37 ;  /* 0x000000ffff257224 */ /* 0x000fe400078e0a25 */
[C---:B------:R-:W-:Y:S02]  /*2c30*/  VIADD R35, R53.reuse, 0x2e ;  /* 0x0000002e35237836 */ /* 0x040fe40000000000 */
[----:B------:R-:W-:Y:S02]  /*2c40*/  VIADD R33, R53, 0x2d ;  /* 0x0000002d35217836 */ /* 0x000fe40000000000 */
[--C-:B------:R-:W-:Y:S01]  /*2c50*/  @!P4 IMAD.IADD R23, R23, 0x1, -R46.reuse ;  /* 0x000000011717c824 */ /* 0x100fe200078e0a2e */
[C---:B------:R-:W-:Y:S01]  /*2c60*/  ISETP.GT.U32.AND P4, PT, R46.reuse, R28, PT ;  /* 0x0000001c2e00720c */ /* 0x040fe20003f84070 */
[----:B------:R-:W-:Y:S01]  /*2c70*/  IMAD R29, R46, R37, R29 ;  /* 0x000000252e1d7224 */ /* 0x000fe200078e021d */
[----:B------:R-:W-:Y:S01]  /*2c80*/  IABS R31, R35 ;  /* 0x00000023001f7213 */ /* 0x000fe20000000000 */
[--C-:B------:R-:W-:Y:S01]  /*2c90*/  @!P1 IMAD.IADD R34, R34, 0x1, -R46.reuse ;  /* 0x0000000122229824 */ /* 0x100fe200078e0a2e */
[----:B------:R-:W-:Y:S01]  /*2ca0*/  IABS R30, R33 ;  /* 0x00000021001e7213 */ /* 0x000fe20000000000 */
[--C-:B------:R-:W-:Y:S01]  /*2cb0*/  @!P2 IMAD.IADD R26, R26, 0x1, -R46.reuse ;  /* 0x000000011a1aa824 */ /* 0x100fe200078e0a2e */
[----:B------:R-:W-:Y:S01]  /*2cc0*/  ISETP.GT.U32.AND P2, PT, R46, R29, PT ;  /* 0x0000001d2e00720c */ /* 0x000fe20003f44070 */
[----:B------:R-:W-:Y:S01]  /*2cd0*/  @!P5 IMAD.IADD R24, R24, 0x1, -R46 ;  /* 0x000000011818d824 */ /* 0x000fe200078e0a2e */
[----:B------:R-:W-:Y:S01]  /*2ce0*/  ISETP.GE.AND P5, PT, R27, RZ, PT ;  /* 0x000000ff1b00720c */ /* 0x000fe20003fa6270 */
[----:B------:R-:W-:Y:S01]  /*2cf0*/  @!P0 IMAD.MOV R22, RZ, RZ, -R22 ;  /* 0x000000ffff168224 */ /* 0x000fe200078e0a16 */
[----:B------:R-:W-:Y:S01]  /*2d00*/  ISETP.GT.U32.AND P0, PT, R46, R34, PT ;  /* 0x000000222e00720c */ /* 0x000fe20003f04070 */
[----:B------:R-:W-:Y:S01]  /*2d10*/  IMAD.HI.U32 R27, R3, R31, RZ ;  /* 0x0000001f031b7227 */ /* 0x000fe200078e00ff */
[----:B------:R-:W-:-:S03]  /*2d20*/  ISETP.GE.AND P1, PT, R36, RZ, PT ;  /* 0x000000ff2400720c */ /* 0x000fc60003f26270 */
[----:B------:R-:W-:-:S04]  /*2d30*/  IMAD.HI.U32 R37, R3, R30, RZ ;  /* 0x0000001e03257227 */ /* 0x000fc800078e00ff */
[----:B------:R-:W-:Y:S02]  /*2d40*/  IMAD.MOV R36, RZ, RZ, -R27 ;  /* 0x000000ffff247224 */ /* 0x000fe400078e0a1b */
[----:B------:R-:W-:Y:S02]  /*2d50*/  IMAD.MOV R37, RZ, RZ, -R37 ;  /* 0x000000ffff257224 */ /* 0x000fe400078e0a25 */
[----:B------:R-:W-:Y:S01]  /*2d60*/  @!P4 IMAD.IADD R28, R28, 0x1, -R46 ;  /* 0x000000011c1cc824 */ /* 0x000fe200078e0a2e */
[----:B------:R-:W-:Y:S01]  /*2d70*/  ISETP.GE.AND P4, PT, R32, RZ, PT ;  /* 0x000000ff2000720c */ /* 0x000fe20003f86270 */
[C---:B------:R-:W-:Y:S02]  /*2d80*/  IMAD R31, R46.reuse, R36, R31 ;  /* 0x000000242e1f7224 */ /* 0x040fe400078e021f */
[C---:B------:R-:W-:Y:S02]  /*2d90*/  IMAD R30, R46.reuse, R37, R30 ;  /* 0x000000252e1e7224 */ /* 0x040fe400078e021e */
[--C-:B------:R-:W-:Y:S01]  /*2da0*/  @!P2 IMAD.IADD R29, R29, 0x1, -R46.reuse ;  /* 0x000000011d1da824 */ /* 0x100fe200078e0a2e */
[----:B------:R-:W-:Y:S01]  /*2db0*/  ISETP.GT.U32.AND P2, PT, R46, R28, PT ;  /* 0x0000001c2e00720c */ /* 0x000fe20003f44070 */
[----:B------:R-:W-:Y:S01]  /*2dc0*/  @!P0 IMAD.IADD R34, R34, 0x1, -R46 ;  /* 0x0000000122228824 */ /* 0x000fe200078e0a2e */
[----:B------:R-:W-:Y:S01]  /*2dd0*/  ISETP.GT.U32.AND P0, PT, R46, R31, PT ;  /* 0x0000001f2e00720c */ /* 0x000fe20003f04070 */
[----:B------:R-:W-:-:S02]  /*2de0*/  VIADD R27, R53, 0x2f ;  /* 0x0000002f351b7836 */ /* 0x000fc40000000000 */
[----:B------:R-:W-:Y:S01]  /*2df0*/  @!P6 IMAD.MOV R24, RZ, RZ, -R24 ;  /* 0x000000ffff18e224 */ /* 0x000fe200078e0a18 */
[C---:B------:R-:W-:Y:S01]  /*2e00*/  ISETP.GT.U32.AND P6, PT, R46.reuse, R30, PT ;  /* 0x0000001e2e00720c */ /* 0x040fe20003fc4070 */
[----:B------:R-:W-:Y:S01]  /*2e10*/  @!P3 IMAD.MOV R23, RZ, RZ, -R23 ;  /* 0x000000ffff17b224 */ /* 0x000fe200078e0a17 */
[----:B------:R-:W-:Y:S01]  /*2e20*/  ISETP.GT.U32.AND P3, PT, R46, R29, PT ;  /* 0x0000001d2e00720c */ /* 0x000fe20003f64070 */
[----:B------:R-:W-:Y:S01]  /*2e30*/  @!P5 IMAD.MOV R26, RZ, RZ, -R26 ;  /* 0x000000ffff1ad224 */ /* 0x000fe200078e0a1a */
[----:B------:R-:W-:Y:S01]  /*2e40*/  IABS R32, R27 ;  /* 0x0000001b00207213 */ /* 0x000fe20000000000 */
[C---:B------:R-:W-:Y:S01]  /*2e50*/  VIADD R37, R53.reuse, 0x33 ;  /* 0x0000003335257836 */ /* 0x040fe20000000000 */
[----:B------:R-:W-:Y:S01]  /*2e60*/  ISETP.GE.AND P5, PT, R2, RZ, PT ;  /* 0x000000ff0200720c */ /* 0x000fe20003fa6270 */
[----:B------:R-:W-:Y:S02]  /*2e70*/  VIADD R2, R53, 0x30 ;  /* 0x0000003035027836 */ /* 0x000fe40000000000 */
[----:B------:R-:W-:-:S04]  /*2e80*/  IMAD.HI.U32 R36, R3, R32, RZ ;  /* 0x0000002003247227 */ /* 0x000fc800078e00ff */
[--C-:B------:R-:W-:Y:S01]  /*2e90*/  @!P2 IMAD.IADD R28, R28, 0x1, -R46.reuse ;  /* 0x000000011c1ca824 */ /* 0x100fe200078e0a2e */
[----:B------:R-:W-:Y:S01]  /*2ea0*/  ISETP.GE.AND P2, PT, R33, RZ, PT ;  /* 0x000000ff2100720c */ /* 0x000fe20003f46270 */
[----:B------:R-:W-:Y:S01]  /*2eb0*/  @!P0 IMAD.IADD R31, R31, 0x1, -R46 ;  /* 0x000000011f1f8824 */ /* 0x000fe200078e0a2e */
[----:B------:R-:W-:Y:S01]  /*2ec0*/  IABS R33, R2 ;  /* 0x0000000200217213 */ /* 0x000fe20000000000 */
[----:B------:R-:W-:Y:S02]  /*2ed0*/  IMAD.MOV R36, RZ, RZ, -R36 ;  /* 0x000000ffff247224 */ /* 0x000fe400078e0a24 */
[--C-:B------:R-:W-:Y:S01]  /*2ee0*/  @!P6 IMAD.IADD R30, R30, 0x1, -R46.reuse ;  /* 0x000000011e1ee824 */ /* 0x100fe200078e0a2e */
[----:B------:R-:W-:Y:S01]  /*2ef0*/  ISETP.GE.AND P6, PT, R27, RZ, PT ;  /* 0x000000ff1b00720c */ /* 0x000fe20003fc6270 */
[----:B------:R-:W-:Y:S01]  /*2f00*/  @!P3 IMAD.IADD R29, R29, 0x1, -R46 ;  /* 0x000000011d1db824 */ /* 0x000fe200078e0a2e */
[----:B------:R-:W-:Y:S01]  /*2f10*/  ISETP.GE.AND P3, PT, R35, RZ, PT ;  /* 0x000000ff2300720c */ /* 0x000fe20003f66270 */
[----:B------:R-:W-:Y:S01]  /*2f20*/  IMAD.MOV.U32 R27, RZ, RZ, R34 ;  /* 0x000000ffff1b7224 */ /* 0x000fe200078e0022 */
[C---:B------:R-:W-:Y:S01]  /*2f30*/  ISETP.GT.U32.AND P0, PT, R46.reuse, R31, PT ;  /* 0x0000001f2e00720c */ /* 0x040fe20003f04070 */
[----:B------:R-:W-:-:S02]  /*2f40*/  IMAD R32, R46, R36, R32 ;  /* 0x000000242e207224 */ /* 0x000fc400078e0220 */
[----:B------:R-:W-:-:S04]  /*2f50*/  IMAD.HI.U32 R35, R3, R33, RZ ;  /* 0x0000002103237227 */ /* 0x000fc800078e00ff */
[----:B------:R-:W-:Y:S01]  /*2f60*/  @!P1 IMAD.MOV R27, RZ, RZ, -R27 ;  /* 0x000000ffff1b9224 */ /* 0x000fe200078e0a1b */
[C---:B------:R-:W-:Y:S01]  /*2f70*/  ISETP.GT.U32.AND P1, PT, R46.reuse, R30, PT ;  /* 0x0000001e2e00720c */ /* 0x040fe20003f24070 */
[----:B------:R-:W-:Y:S01]  /*2f80*/  @!P4 IMAD.MOV R28, RZ, RZ, -R28 ;  /* 0x000000ffff1cc224 */ /* 0x000fe200078e0a1c */
[C---:B------:R-:W-:Y:S01]  /*2f90*/  ISETP.GT.U32.AND P4, PT, R46.reuse, R32, PT ;  /* 0x000000202e00720c */ /* 0x040fe20003f84070 */
[----:B------:R-:W-:Y:S02]  /*2fa0*/  IMAD.MOV R35, RZ, RZ, -R35 ;  /* 0x000000ffff237224 */ /* 0x000fe400078e0a23 */
[----:B------:R-:W-:Y:S02]  /*2fb0*/  VIADD R34, R53, 0x31 ;  /* 0x0000003135227836 */ /* 0x000fe40000000000 */
[C---:B------:R-:W-:Y:S02]  /*2fc0*/  IMAD R33, R46.reuse, R35, R33 ;  /* 0x000000232e217224 */ /* 0x040fe400078e0221 */
[--C-:B------:R-:W-:Y:S01]  /*2fd0*/  @!P0 IMAD.IADD R31, R31, 0x1, -R46.reuse ;  /* 0x000000011f1f8824 */ /* 0x100fe200078e0a2e */
[----:B------:R-:W-:Y:S01]  /*2fe0*/  IABS R36, R34 ;  /* 0x0000002200247213 */ /* 0x000fe20000000000 */
[----:B------:R-:W-:Y:S01]  /*2ff0*/  @!P5 IMAD.MOV R29, RZ, RZ, -R29 ;  /* 0x000000ffff1dd224 */ /* 0x000fe200078e0a1d */
[----:B------:R-:W-:Y:S01]  /*3000*/  ISETP.GT.U32.AND P0, PT, R46, R33, PT ;  /* 0x000000212e00720c */ /* 0x000fe20003f04070 */
[--C-:B------:R-:W-:Y:S01]  /*3010*/  @!P1 IMAD.IADD R30, R30, 0x1, -R46.reuse ;  /* 0x000000011e1e9824 */ /* 0x100fe200078e0a2e */
[----:B------:R-:W-:Y:S01]  /*3020*/  ISETP.GE.AND P1, PT, R34, RZ, PT ;  /* 0x000000ff2200720c */ /* 0x000fe20003f26270 */
[----:B------:R-:W-:Y:S01]  /*3030*/  @!P4 IMAD.IADD R32, R32, 0x1, -R46 ;  /* 0x000000012020c824 */ /* 0x000fe200078e0a2e */
[----:B------:R-:W-:Y:S01]  /*3040*/  ISETP.GE.AND P5, PT, R2, RZ, PT ;  /* 0x000000ff0200720c */ /* 0x000fe20003fa6270 */
[----:B------:R-:W-:Y:S01]  /*3050*/  IMAD.MOV.U32 R34, RZ, RZ, R36 ;  /* 0x000000ffff227224 */ /* 0x000fe200078e0024 */
[----:B------:R-:W-:Y:S01]  /*3060*/  IABS R36, R37 ;  /* 0x0000002500247213 */ /* 0x000fe20000000000 */
[----:B------:R-:W-:Y:S01]  /*3070*/  @!P2 IMAD.MOV R30, RZ, RZ, -R30 ;  /* 0x000000ffff1ea224 */ /* 0x000fe200078e0a1e */
[----:B------:R-:W-:Y:S01]  /*3080*/  ISETP.GT.U32.AND P2, PT, R46, R32, PT ;  /* 0x000000202e00720c */ /* 0x000fe20003f44070 */
[----:B------:R-:W-:-:S02]  /*3090*/  VIADD R2, R53, 0x32 ;  /* 0x0000003235027836 */ /* 0x000fc40000000000 */
[----:B------:R-:W-:-:S03]  /*30a0*/  IMAD.HI.U32 R38, R3, R34, RZ ;  /* 0x0000002203267227 */ /* 0x000fc600078e00ff */
[----:B------:R-:W-:Y:S01]  /*30b0*/  IABS R35, R2 ;  /* 0x0000000200237213 */ /* 0x000fe20000000000 */
[----:B------:R-:W-:Y:S01]  /*30c0*/  @!P0 IMAD.IADD R33, R33, 0x1, -R46 ;  /* 0x0000000121218824 */ /* 0x000fe200078e0a2e */
[----:B------:R-:W-:Y:S01]  /*30d0*/  ISETP.GE.AND P4, PT, R2, RZ, PT ;  /* 0x000000ff0200720c */ /* 0x000fe20003f86270 */
[----:B------:R-:W-:Y:S01]  /*30e0*/  IMAD.MOV R38, RZ, RZ, -R38 ;  /* 0x000000ffff267224 */ /* 0x000fe200078e0a26 */
[----:B------:R-:W-:Y:S01]  /*30f0*/  ISETP.GE.AND P0, PT, R37, RZ, PT ;  /* 0x000000ff2500720c */ /* 0x000fe20003f06270 */
[----:B------:R-:W-:Y:S01]  /*3100*/  @!P3 IMAD.MOV R31, RZ, RZ, -R31 ;  /* 0x000000ffff1fb224 */ /* 0x000fe200078e0a1f */
[C---:B------:R-:W-:Y:S01]  /*3110*/  ISETP.GT.U32.AND P3, PT, R46.reuse, R33, PT ;  /* 0x000000212e00720c */ /* 0x040fe20003f64070 */
[----:B------:R-:W-:Y:S02]  /*3120*/  IMAD R34, R46, R38, R34 ;  /* 0x000000262e227224 */ /* 0x000fe400078e0222 */
[----:B------:R-:W-:-:S04]  /*3130*/  IMAD.HI.U32 R2, R3, R35, RZ ;  /* 0x0000002303027227 */ /* 0x000fc800078e00ff */
[----:B------:R-:W-:Y:S01]  /*3140*/  @!P2 IMAD.IADD R32, R32, 0x1, -R46 ;  /* 0x000000012020a824 */ /* 0x000fe200078e0a2e */
[----:B------:R-:W-:Y:S01]  /*3150*/  ISETP.GT.U32.AND P2, PT, R46, R34, PT ;  /* 0x000000222e00720c */ /* 0x000fe20003f44070 */
[----:B------:R-:W-:Y:S02]  /*3160*/  IMAD.MOV R2, RZ, RZ, -R2 ;  /* 0x000000ffff027224 */ /* 0x000fe400078e0a02 */
[----:B------:R-:W-:-:S04]  /*3170*/  IMAD.HI.U32 R39, R3, R36, RZ ;  /* 0x0000002403277227 */ /* 0x000fc800078e00ff */
[C---:B------:R-:W-:Y:S02]  /*3180*/  IMAD R35, R46.reuse, R2, R35 ;  /* 0x000000022e237224 */ /* 0x040fe400078e0223 */
[--C-:B------:R-:W-:Y:S02]  /*3190*/  @!P3 IMAD.IADD R33, R33, 0x1, -R46.reuse ;  /* 0x000000012121b824 */ /* 0x100fe400078e0a2e */
[C---:B------:R-:W-:Y:S01]  /*31a0*/  VIADD R2, R53.reuse, 0x35 ;  /* 0x0000003535027836 */ /* 0x040fe20000000000 */
[----:B------:R-:W-:Y:S01]  /*31b0*/  ISETP.GT.U32.AND P3, PT, R46, R35, PT ;  /* 0x000000232e00720c */ /* 0x000fe20003f64070 */
[----:B------:R-:W-:Y:S02]  /*31c0*/  @!P2 IMAD.IADD R34, R34, 0x1, -R46 ;  /* 0x000000012222a824 */ /* 0x000fe400078e0a2e */
[----:B------:R-:W-:Y:S01]  /*31d0*/  IMAD.MOV R39, RZ, RZ, -R39 ;  /* 0x000000ffff277224 */ /* 0x000fe200078e0a27 */
[----:B------:R-:W-:Y:S01]  /*31e0*/  IABS R38, R2 ;  /* 0x0000000200267213 */ /* 0x000fe20000000000 */
[----:B------:R-:W-:Y:S01]  /*31f0*/  VIADD R42, R53, 0x34 ;  /* 0x00000034352a7836 */ /* 0x000fe20000000000 */
[C---:B------:R-:W-:Y:S01]  /*3200*/  ISETP.GT.U32.AND P2, PT, R46.reuse, R34, PT ;  /* 0x000000222e00720c */ /* 0x040fe20003f44070 */
[----:B------:R-:W-:-:S02]  /*3210*/  IMAD R36, R46, R39, R36 ;  /* 0x000000272e247224 */ /* 0x000fc400078e0224 */
[----:B------:R-:W-:Y:S01]  /*3220*/  IMAD.HI.U32 R39, R3, R38, RZ ;  /* 0x0000002603277227 */ /* 0x000fe200078e00ff */
[----:B------:R-:W-:-:S03]  /*3230*/  IABS R37, R42 ;  /* 0x0000002a00257213 */ /* 0x000fc60000000000 */
[----:B------:R-:W-:Y:S02]  /*3240*/  @!P3 IMAD.IADD R35, R35, 0x1, -R46 ;  /* 0x000000012323b824 */ /* 0x000fe400078e0a2e */
[----:B------:R-:W-:Y:S02]  /*3250*/  IMAD.MOV R39, RZ, RZ, -R39 ;  /* 0x000000ffff277224 */ /* 0x000fe400078e0a27 */
[----:B------:R-:W-:Y:S01]  /*3260*/  IMAD.HI.U32 R40, R3, R37, RZ ;  /* 0x0000002503287227 */ /* 0x000fe200078e00ff */
[----:B------:R-:W-:-:S03]  /*3270*/  ISETP.GT.U32.AND P3, PT, R46, R35, PT ;  /* 0x000000232e00720c */ /* 0x000fc60003f64070 */
[----:B------:R-:W-:Y:S02]  /*3280*/  IMAD R38, R46, R39, R38 ;  /* 0x000000272e267224 */ /* 0x000fe400078e0226 */
[----:B------:R-:W-:Y:S01]  /*3290*/  @!P2 IMAD.IADD R34, R34, 0x1, -R46 ;  /* 0x000000012222a824 */ /* 0x000fe200078e0a2e */
[----:B------:R-:W-:Y:S01]  /*32a0*/  ISETP.GE.AND P2, PT, R2, RZ, PT ;  /* 0x000000ff0200720c */ /* 0x000fe20003f46270 */
[----:B------:R-:W-:Y:S02]  /*32b0*/  VIADD R39, R53, 0x36 ;  /* 0x0000003635277836 */ /* 0x000fe40000000000 */
[----:B------:R-:W-:Y:S02]  /*32c0*/  IMAD.MOV R40, RZ, RZ, -R40 ;  /* 0x000000ffff287224 */ /* 0x000fe400078e0a28 */
[----:B------:R-:W-:Y:S01]  /*32d0*/  @!P1 IMAD.MOV R34, RZ, RZ, -R34 ;  /* 0x000000ffff229224 */ /* 0x000fe200078e0a22 */
[----:B------:R-:W-:Y:S01]  /*32e0*/  ISETP.GE.AND P1, PT, R39, RZ, PT ;  /* 0x000000ff2700720c */ /* 0x000fe20003f26270 */
[----:B------:R-:W-:Y:S01]  /*32f0*/  IMAD.HI.U32 R43, R3, R41, RZ ;  /* 0x00000029032b7227 */ /* 0x000fe200078e00ff */
[----:B------:R-:W-:-:S03]  /*3300*/  IABS R39, R39 ;  /* 0x0000002700277213 */ /* 0x000fc60000000000 */
[----:B------:R-:W-:Y:S01]  /*3310*/  @!P5 IMAD.MOV R33, RZ, RZ, -R33 ;  /* 0x000000ffff21d224 */ /* 0x000fe200078e0a21 */
[----:B------:R-:W-:Y:S01]  /*3320*/  ISETP.GE.AND P5, PT, R42, RZ, PT ;  /* 0x000000ff2a00720c */ /* 0x000fe20003fa6270 */
[C---:B------:R-:W-:Y:S02]  /*3330*/  IMAD R37, R46.reuse, R40, R37 ;  /* 0x000000282e257224 */ /* 0x040fe400078e0225 */
[----:B------:R-:W-:Y:S02]  /*3340*/  VIADD R40, R53, 0x37 ;  /* 0x0000003735287836 */ /* 0x000fe40000000000 */
[----:B------:R-:W-:Y:S01]  /*3350*/  @!P3 IMAD.IADD R35, R35, 0x1, -R46 ;  /* 0x000000012323b824 */ /* 0x000fe200078e0a2e */
[----:B------:R-:W-:Y:S01]  /*3360*/  ISETP.GT.U32.AND P3, PT, R46, R37, PT ;  /* 0x000000252e00720c */ /* 0x000fe20003f64070 */
[----:B------:R-:W-:Y:S02]  /*3370*/  IMAD.MOV R42, RZ, RZ, -R43 ;  /* 0x000000ffff2a7224 */ /* 0x000fe400078e0a2b */
[----:B------:R-:W-:-:S04]  /*3380*/  IMAD.HI.U32 R43, R3, R39, RZ ;  /* 0x00000027032b7227 */ /* 0x000fc800078e00ff */
[----:B------:R-:W-:Y:S01]  /*3390*/  @!P6 IMAD.MOV R32, RZ, RZ, -R32 ;  /* 0x000000ffff20e224 */ /* 0x000fe200078e0a20 */
[----:B------:R-:W-:Y:S01]  /*33a0*/  ISETP.GT.U32.AND P6, PT, R46, R36, PT ;  /* 0x000000242e00720c */ /* 0x000fe20003fc4070 */
[----:B------:R-:W-:Y:S01]  /*33b0*/  @!P4 IMAD.MOV R35, RZ, RZ, -R35 ;  /* 0x000000ffff23c224 */ /* 0x000fe200078e0a23 */
[----:B------:R-:W-:Y:S01]  /*33c0*/  ISETP.GE.AND P4, PT, R40, RZ, PT ;  /* 0x000000ff2800720c */ /* 0x000fe20003f86270 */
[----:B------:R-:W-:Y:S01]  /*33d0*/  IMAD.MOV R43, RZ, RZ, -R43 ;  /* 0x000000ffff2b7224 */ /* 0x000fe200078e0a2b */
[----:B------:R-:W-:Y:S01]  /*33e0*/  IABS R40, R40 ;  /* 0x0000002800287213 */ /* 0x000fe20000000000 */
[----:B--2---:R-:W-:Y:S02]  /*33f0*/  VIADD R5, R53, 0x3b ;  /* 0x0000003b35057836 */ /* 0x004fe40000000000 */
[----:B------:R-:W-:Y:S02]  /*3400*/  IMAD R39, R46, R43, R39 ;  /* 0x0000002b2e277224 */ /* 0x000fe400078e0227 */
[----:B------:R-:W-:-:S04]  /*3410*/  IMAD.HI.U32 R43, R3, R40, RZ ;  /* 0x00000028032b7227 */ /* 0x000fc800078e00ff */
[----:B------:R-:W-:Y:S02]  /*3420*/  IMAD.MOV R43, RZ, RZ, -R43 ;  /* 0x000000ffff2b7224 */ /* 0x000fe400078e0a2b */
[----:B------:R-:W-:Y:S02]  /*3430*/  @!P6 IMAD.IADD R36, R36, 0x1, -R46 ;  /* 0x000000012424e824 */ /* 0x000fe400078e0a2e */
[C---:B------:R-:W-:Y:S01]  /*3440*/  IMAD R40, R46.reuse, R43, R40 ;  /* 0x0000002b2e287224 */ /* 0x040fe200078e0228 */
[----:B------:R-:W-:Y:S01]  /*3450*/  IABS R43, R5 ;  /* 0x00000005002b7213 */ /* 0x000fe20000000000 */
[----:B------:R-:W-:Y:S01]  /*3460*/  @!P3 IMAD.IADD R37, R37, 0x1, -R46 ;  /* 0x000000012525b824 */ /* 0x000fe200078e0a2e */
[C---:B------:R-:W-:Y:S01]  /*3470*/  ISETP.GT.U32.AND P6, PT, R46.reuse, R36, PT ;  /* 0x000000242e00720c */ /* 0x040fe20003fc4070 */
[C---:B------:R-:W-:Y:S02]  /*3480*/  IMAD R2, R46.reuse, R42, R41 ;  /* 0x0000002a2e027224 */ /* 0x040fe400078e0229 */
[----:B------:R-:W-:Y:S01]  /*3490*/  IMAD.HI.U32 R0, R3, R43, RZ ;  /* 0x0000002b03007227 */ /* 0x000fe200078e00ff */
[----:B------:R-:W-:-:S03]  /*34a0*/  ISETP.GT.U32.AND P3, PT, R46, R37, PT ;  /* 0x000000252e00720c */ /* 0x000fc60003f64070 */
[----:B---3--:R-:W-:Y:S02]  /*34b0*/  IMAD.MOV R11, RZ, RZ, -R0 ;  /* 0x000000ffff0b7224 */ /* 0x008fe400078e0a00 */
[----:B------:R-:W2:Y:S01]  /*34c0*/  S2R R0, SR_TID.X ;  /* 0x0000000000007919 */ /* 0x000ea20000002100 */
[C---:B------:R-:W-:Y:S02]  /*34d0*/  VIADD R41, R53.reuse, 0x38 ;  /* 0x0000003835297836 */ /* 0x040fe40000000000 */
[----:B------:R-:W-:Y:S02]  /*34e0*/  VIADD R6, R53, 0x3a ;  /* 0x0000003a35067836 */ /* 0x000fe40000000000 */
[----:B------:R-:W-:Y:S01]  /*34f0*/  @!P6 IMAD.IADD R36, R36, 0x1, -R46 ;  /* 0x000000012424e824 */ /* 0x000fe200078e0a2e */
[----:B------:R-:W-:Y:S01]  /*3500*/  ISETP.GE.AND P6, PT, R41, RZ, PT ;  /* 0x000000ff2900720c */ /* 0x000fe20003fc6270 */
[----:B------:R-:W-:Y:S01]  /*3510*/  VIADD R7, R53, 0x39 ;  /* 0x0000003935077836 */ /* 0x000fe20000000000 */
[----:B------:R-:W-:Y:S01]  /*3520*/  IABS R41, R41 ;  /* 0x0000002900297213 */ /* 0x000fe20000000000 */
[----:B------:R-:W-:Y:S01]  /*3530*/  @!P0 IMAD.MOV R36, RZ, RZ, -R36 ;  /* 0x000000ffff248224 */ /* 0x000fe200078e0a24 */
[C---:B------:R-:W-:Y:S01]  /*3540*/  ISETP.GT.U32.AND P0, PT, R46.reuse, R38, PT ;  /* 0x000000262e00720c */ /* 0x040fe20003f04070 */
[----:B------:R-:W-:Y:S01]  /*3550*/  @!P3 IMAD.IADD R37, R37, 0x1, -R46 ;  /* 0x000000012525b824 */ /* 0x000fe200078e0a2e */
[----:B------:R-:W-:Y:S01]  /*3560*/  IABS R51, R6 ;  /* 0x0000000600337213 */ /* 0x000fe20000000000 */
[----:B------:R-:W-:Y:S01]  /*3570*/  IMAD.HI.U32 R44, R3, R41, RZ ;  /* 0x00000029032c7227 */ /* 0x000fe200078e00ff */
[----:B------:R-:W-:-:S02]  /*3580*/  ISETP.GT.U32.AND P3, PT, R46, R39, PT ;  /* 0x000000272e00720c */ /* 0x000fc40003f64070 */
[----:B------:R-:W-:Y:S01]  /*3590*/  IABS R42, R7 ;  /* 0x00000007002a7213 */ /* 0x000fe20000000000 */
[----:B------:R-:W-:-:S04]  /*35a0*/  IMAD.HI.U32 R47, R3, R51, RZ ;  /* 0x00000033032f7227 */ /* 0x000fc800078e00ff */
[----:B------:R-:W-:Y:S02]  /*35b0*/  IMAD.MOV R44, RZ, RZ, -R44 ;  /* 0x000000ffff2c7224 */ /* 0x000fe400078e0a2c */
[----:B------:R-:W-:Y:S02]  /*35c0*/  IMAD.MOV R47, RZ, RZ, -R47 ;  /* 0x000000ffff2f7224 */ /* 0x000fe400078e0a2f */
[----:B------:R-:W-:Y:S02]  /*35d0*/  VIADD R4, R53, 0x3c ;  /* 0x0000003c35047836 */ /* 0x000fe40000000000 */
[----:B------:R-:W-:-:S04]  /*35e0*/  IMAD.HI.U32 R45, R3, R42, RZ ;  /* 0x0000002a032d7227 */ /* 0x000fc800078e00ff */
[----:B------:R-:W-:Y:S01]  /*35f0*/  @!P0 IMAD.IADD R38, R38, 0x1, -R46 ;  /* 0x0000000126268824 */ /* 0x000fe200078e0a2e */
[----:B--2---:R-:W-:Y:S01]  /*3600*/  SHF.R.U32.HI R9, RZ, 0x6, R0 ;  /* 0x00000006ff097819 */ /* 0x004fe20000011600 */
[C---:B------:R-:W-:Y:S01]  /*3610*/  IMAD R41, R46.reuse, R44, R41 ;  /* 0x0000002c2e297224 */ /* 0x040fe200078e0229 */
[----:B------:R-:W-:Y:S01]  /*3620*/  IABS R44, R4 ;  /* 0x00000004002c7213 */ /* 0x000fe20000000000 */
[C---:B------:R-:W-:Y:S01]  /*3630*/  IMAD R51, R46.reuse, R47, R51 ;  /* 0x0000002f2e337224 */ /* 0x040fe200078e0233 */
[----:B------:R-:W-:Y:S01]  /*3640*/  ISETP.GT.U32.AND P0, PT, R46, R38, PT ;  /* 0x000000262e00720c */ /* 0x000fe20003f04070 */
[----:B------:R-:W-:Y:S02]  /*3650*/  IMAD.MOV R45, RZ, RZ, -R45 ;  /* 0x000000ffff2d7224 */ /* 0x000fe400078e0a2d */
[C---:B------:R-:W-:Y:S02]  /*3660*/  VIADD R47, R53.reuse, 0x3d ;  /* 0x0000003d352f7836 */ /* 0x040fe40000000000 */
[----:B------:R-:W-:-:S02]  /*3670*/  VIADD R52, R53, 0x3e ;  /* 0x0000003e35347836 */ /* 0x000fc40000000000 */
[----:B------:R-:W-:Y:S02]  /*3680*/  @!P3 IMAD.IADD R39, R39, 0x1, -R46 ;  /* 0x000000012727b824 */ /* 0x000fe400078e0a2e */
[C---:B------:R-:W-:Y:S01]  /*3690*/  IMAD R42, R46.reuse, R45, R42 ;  /* 0x0000002d2e2a7224 */ /* 0x040fe200078e022a */
[----:B------:R-:W-:Y:S01]  /*36a0*/  IABS R45, R47 ;  /* 0x0000002f002d7213 */ /* 0x000fe20000000000 */
[C---:B------:R-:W-:Y:S01]  /*36b0*/  IMAD.HI.U32 R8, R3.reuse, R44, RZ ;  /* 0x0000002c03087227 */ /* 0x040fe200078e00ff */
[----:B------:R-:W-:Y:S02]  /*36c0*/  IABS R50, R52 ;  /* 0x0000003400327213 */ /* 0x000fe40000000000 */
[----:B------:R-:W-:Y:S01]  /*36d0*/  ISETP.GT.U32.AND P3, PT, R46, R39, PT ;  /* 0x000000272e00720c */ /* 0x000fe20003f64070 */
[----:B------:R-:W-:Y:S02]  /*36e0*/  IMAD.MOV R10, RZ, RZ, -R8 ;  /* 0x000000ffff0a7224 */ /* 0x000fe400078e0a08 */
[----:B------:R-:W-:-:S04]  /*36f0*/  IMAD.HI.U32 R8, R3, R45, RZ ;  /* 0x0000002d03087227 */ /* 0x000fc800078e00ff */
[----:B------:R-:W-:Y:S01]  /*3700*/  IMAD.HI.U32 R0, R3, R50, RZ ;  /* 0x0000003203007227 */ /* 0x000fe200078e00ff */
[----:B------:R-:W-:-:S03]  /*3710*/  SGXT.U32 R3, R9, 0x1 ;  /* 0x000000010903781a */ /* 0x000fc60000000000 */
[----:B------:R-:W-:Y:S02]  /*3720*/  IMAD.MOV R9, RZ, RZ, -R8 ;  /* 0x000000ffff097224 */ /* 0x000fe400078e0a08 */
[----:B------:R-:W-:Y:S02]  /*3730*/  IMAD.MOV R8, RZ, RZ, -R0 ;  /* 0x000000ffff087224 */ /* 0x000fe400078e0a00 */
[--C-:B------:R-:W-:Y:S01]  /*3740*/  @!P0 IMAD.IADD R38, R38, 0x1, -R46.reuse ;  /* 0x0000000126268824 */ /* 0x100fe200078e0a2e */
[C---:B------:R-:W-:Y:S01]  /*3750*/  ISETP.GT.U32.AND P0, PT, R46.reuse, R40, PT ;  /* 0x000000282e00720c */ /* 0x040fe20003f04070 */
[----:B------:R-:W-:Y:S02]  /*3760*/  IMAD R0, R3, R48, RZ ;  /* 0x0000003003007224 */ /* 0x000fe400078e02ff */
[----:B------:R-:W-:Y:S01]  /*3770*/  @!P3 IMAD.IADD R39, R39, 0x1, -R46 ;  /* 0x000000012727b824 */ /* 0x000fe200078e0a2e */
[----:B------:R-:W-:Y:S01]  /*3780*/  ISETP.GT.U32.AND P3, PT, R46, R41, PT ;  /* 0x000000292e00720c */ /* 0x000fe20003f64070 */
[----:B------:R-:W-:-:S02]  /*3790*/  IMAD R0, R48, 0x2, R0 ;  /* 0x0000000230007824 */ /* 0x000fc400078e0200 */
[----:B------:R-:W-:Y:S02]  /*37a0*/  @!P5 IMAD.MOV R37, RZ, RZ, -R37 ;  /* 0x000000ffff25d224 */ /* 0x000fe400078e0a25 */
[----:B------:R-:W-:Y:S02]  /*37b0*/  IMAD R0, R48, 0x2, R0 ;  /* 0x0000000230007824 */ /* 0x000fe400078e0200 */
[----:B------:R-:W-:Y:S01]  /*37c0*/  @!P2 IMAD.MOV R38, RZ, RZ, -R38 ;  /* 0x000000ffff26a224 */ /* 0x000fe200078e0a26 */
[----:B------:R-:W-:Y:S01]  /*37d0*/  ISETP.GT.U32.AND P2, PT, R46, R51, PT ;  /* 0x000000332e00720c */ /* 0x000fe20003f44070 */
[----:B------:R-:W-:Y:S02]  /*37e0*/  IMAD R0, R48, 0x2, R0 ;  /* 0x0000000230007824 */ /* 0x000fe400078e0200 */
[--C-:B------:R-:W-:Y:S01]  /*37f0*/  @!P0 IMAD.IADD R40, R40, 0x1, -R46.reuse ;  /* 0x0000000128288824 */ /* 0x100fe200078e0a2e */
[C---:B------:R-:W-:Y:S01]  /*3800*/  ISETP.GT.U32.AND P0, PT, R46.reuse, R42, PT ;  /* 0x0000002a2e00720c */ /* 0x040fe20003f04070 */
[----:B------:R-:W-:Y:S01]  /*3810*/  @!P3 IMAD.IADD R41, R41, 0x1, -R46 ;  /* 0x000000012929b824 */ /* 0x000fe200078e0a2e */
[----:B------:R2:W-:Y:S01]  /*3820*/  STL [R1+0x1e4], R0 ;  /* 0x0001e40001007387 */ /* 0x0005e20000100800 */
[C---:B------:R-:W-:Y:S01]  /*3830*/  IMAD R43, R46.reuse, R11, R43 ;  /* 0x0000000b2e2b7224 */ /* 0x040fe200078e022b */
[C---:B------:R-:W-:Y:S01]  /*3840*/  ISETP.GT.U32.AND P3, PT, R46.reuse, R40, PT ;  /* 0x000000282e00720c */ /* 0x040fe20003f64070 */
[C---:B------:R-:W-:Y:S01]  /*3850*/  IMAD R44, R46.reuse, R10, R44 ;  /* 0x0000000a2e2c7224 */ /* 0x040fe200078e022c */
[C---:B------:R-:W-:Y:S01]  /*3860*/  ISETP.GT.U32.AND P5, PT, R46.reuse, R41, PT ;  /* 0x000000292e00720c */ /* 0x040fe20003fa4070 */
[----:B------:R-:W-:Y:S01]  /*3870*/  @!P1 IMAD.MOV R39, RZ, RZ, -R39 ;  /* 0x000000ffff279224 */ /* 0x000fe200078e0a27 */
[C---:B------:R-:W-:Y:S01]  /*3880*/  ISETP.GT.U32.AND P1, PT, R46.reuse, R43, PT ;  /* 0x0000002b2e00720c */ /* 0x040fe20003f24070 */
[----:B------:R-:W-:-:S02]  /*3890*/  IMAD R45, R46, R9, R45 ;  /* 0x000000092e2d7224 */ /* 0x000fc400078e022d */
[----:B------:R-:W-:Y:S02]  /*38a0*/  IMAD R50, R46, R8, R50 ;  /* 0x000000082e327224 */ /* 0x000fe400078e0232 */
[----:B--2---:R-:W-:Y:S02]  /*38b0*/  IMAD R0, R48, 0x2, R0 ;  /* 0x0000000230007824 */ /* 0x004fe400078e0200 */
[--C-:B------:R-:W-:Y:S01]  /*38c0*/  @!P2 IMAD.IADD R51, R51, 0x1, -R46.reuse ;  /* 0x000000013333a824 */ /* 0x100fe200078e0a2e */
[----:B------:R-:W-:Y:S01]  /*38d0*/  ISETP.GT.U32.AND P2, PT, R46, R50, PT ;  /* 0x000000322e00720c */ /* 0x000fe20003f44070 */
[--C-:B------:R-:W-:Y:S01]  /*38e0*/  @!P3 IMAD.IADD R40, R40, 0x1, -R46.reuse ;  /* 0x000000012828b824 */ /* 0x100fe200078e0a2e */
[----:B------:R2:W-:Y:S01]  /*38f0*/  STL [R1+0x3c], R0 ;  /* 0x00003c0001007387 */ /* 0x0005e20000100800 */
[C---:B------:R-:W-:Y:S01]  /*3900*/  ISETP.GT.U32.AND P3, PT, R46.reuse, R44, PT ;  /* 0x0000002c2e00720c */ /* 0x040fe20003f64070 */
[--C-:B------:R-:W-:Y:S01]  /*3910*/  @!P5 IMAD.IADD R41, R41, 0x1, -R46.reuse ;  /* 0x000000012929d824 */ /* 0x100fe200078e0a2e */
[C---:B------:R-:W-:Y:S01]  /*3920*/  ISETP.GT.U32.AND P5, PT, R46.reuse, R45, PT ;  /* 0x0000002d2e00720c */ /* 0x040fe20003fa4070 */
[----:B------:R-:W-:Y:S01]  /*3930*/  @!P1 IMAD.IADD R43, R43, 0x1, -R46 ;  /* 0x000000012b2b9824 */ /* 0x000fe200078e0a2e */
[----:B------:R-:W-:Y:S01]  /*3940*/  ISETP.GE.AND P1, PT, R7, RZ, PT ;  /* 0x000000ff0700720c */ /* 0x000fe20003f26270 */
[----:B------:R-:W-:Y:S01]  /*3950*/  @!P4 IMAD.MOV R40, RZ, RZ, -R40 ;  /* 0x000000ffff28c224 */ /* 0x000fe200078e0a28 */
[----:B------:R-:W-:Y:S01]  /*3960*/  ISETP.GT.U32.AND P4, PT, R46, R51, PT ;  /* 0x000000332e00720c */ /* 0x000fe20003f84070 */
[----:B------:R-:W-:-:S02]  /*3970*/  @!P6 IMAD.MOV R41, RZ, RZ, -R41 ;  /* 0x000000ffff29e224 */ /* 0x000fc400078e0a29 */
[----:B--2---:R-:W-:Y:S02]  /*3980*/  IMAD R0, R48, 0x2, R0 ;  /* 0x0000000230007824 */ /* 0x004fe400078e0200 */
[--C-:B------:R-:W-:Y:S02]  /*3990*/  @!P2 IMAD.IADD R50, R50, 0x1, -R46.reuse ;  /* 0x000000013232a824 */ /* 0x100fe400078e0a2e */
[--C-:B------:R-:W-:Y:S01]  /*39a0*/  @!P3 IMAD.IADD R44, R44, 0x1, -R46.reuse ;  /* 0x000000012c2cb824 */ /* 0x100fe200078e0a2e */
[----:B------:R2:W-:Y:S01]  /*39b0*/  STL [R1+0x50], R0 ;  /* 0x0000500001007387 */ /* 0x0005e20000100800 */
[C---:B------:R-:W-:Y:S01]  /*39c0*/  ISETP.GT.U32.AND P3, PT, R46.reuse, R43, PT ;  /* 0x0000002b2e00720c */ /* 0x040fe20003f64070 */
[--C-:B------:R-:W-:Y:S01]  /*39d0*/  @!P5 IMAD.IADD R45, R45, 0x1, -R46.reuse ;  /* 0x000000012d2dd824 */ /* 0x100fe200078e0a2e */
[----:B------:R-:W-:Y:S01]  /*39e0*/  ISETP.GT.U32.AND P6, PT, R46, R50, PT ;  /* 0x000000322e00720c */ /* 0x000fe20003fc4070 */
[--C-:B------:R-:W-:Y:S01]  /*39f0*/  @!P0 IMAD.IADD R42, R42, 0x1, -R46.reuse ;  /* 0x000000012a2a8824 */ /* 0x100fe200078e0a2e */
[----:B------:R-:W-:Y:S01]  /*3a00*/  ISETP.GT.U32.AND P5, PT, R46, R44, PT ;  /* 0x0000002c2e00720c */ /* 0x000fe20003fa4070 */
[----:B------:R-:W-:Y:S01]  /*3a10*/  @!P4 IMAD.IADD R51, R51, 0x1, -R46 ;  /* 0x000000013333c824 */ /* 0x000fe200078e0a2e */
[----:B------:R-:W-:-:S02]  /*3a20*/  ISETP.GE.AND P4, PT, R6, RZ, PT ;  /* 0x000000ff0600720c */ /* 0x000fc40003f86270 */
[----:B------:R-:W-:Y:S01]  /*3a30*/  ISETP.GT.U32.AND P0, PT, R46, R42, PT ;  /* 0x0000002a2e00720c */ /* 0x000fe20003f04070 */
[----:B--2---:R-:W-:Y:S01]  /*3a40*/  IMAD R0, R48, 0x2, R0 ;  /* 0x0000000230007824 */ /* 0x004fe200078e0200 */
[----:B------:R-:W-:-:S03]  /*3a50*/  ISETP.GT.U32.AND P2, PT, R46, R45, PT ;  /* 0x0000002d2e00720c */ /* 0x000fc60003f44070 */
[--C-:B------:R-:W-:Y:S01]  /*3a60*/  @!P3 IMAD.IADD R43, R43, 0x1, -R46.reuse ;  /* 0x000000012b2bb824 */ /* 0x100fe200078e0a2e */
[----:B------:R2:W-:Y:S01]  /*3a70*/  STL [R1+0x48], R0 ;  /* 0x0000480001007387 */ /* 0x0005e20000100800 */
[----:B------:R-:W-:Y:S01]  /*3a80*/  ISETP.GE.AND P3, PT, R5, RZ, PT ;  /* 0x000000ff0500720c */ /* 0x000fe20003f66270 */
[--C-:B------:R-:W-:Y:S01]  /*3a90*/  @!P6 IMAD.IADD R50, R50, 0x1, -R46.reuse ;  /* 0x000000013232e824 */ /* 0x100fe200078e0a2e */
[----:B------:R-:W-:Y:S01]  /*3aa0*/  ISETP.GE.AND P6, PT, R52, RZ, PT ;  /* 0x000000ff3400720c */ /* 0x000fe20003fc6270 */
[--C-:B------:R-:W-:Y:S01]  /*3ab0*/  @!P5 IMAD.IADD R44, R44, 0x1, -R46.reuse ;  /* 0x000000012c2cd824 */ /* 0x100fe200078e0a2e */
[----:B------:R-:W-:Y:S02]  /*3ac0*/  ISETP.GE.AND P5, PT, R4, RZ, PT ;  /* 0x000000ff0400720c */ /* 0x000fe40003fa6270 */
[--C-:B------:R-:W-:Y:S01]  /*3ad0*/  @!P0 IMAD.IADD R42, R42, 0x1, -R46.reuse ;  /* 0x000000012a2a8824 */ /* 0x100fe200078e0a2e */
[----:B------:R-:W-:Y:S01]  /*3ae0*/  ISETP.GT.U32.AND P0, PT, R46, R2, PT ;  /* 0x000000022e00720c */ /* 0x000fe20003f04070 */
[----:B------:R-:W-:Y:S01]  /*3af0*/  @!P2 IMAD.IADD R45, R45, 0x1, -R46 ;  /* 0x000000012d2da824 */ /* 0x000fe200078e0a2e */
[----:B------:R-:W-:Y:S01]  /*3b00*/  ISETP.GE.AND P2, PT, R47, RZ, PT ;  /* 0x000000ff2f00720c */ /* 0x000fe20003f46270 */
[----:B--2---:R-:W-:-:S02]  /*3b10*/  IMAD R0, R48, 0x2, R0 ;  /* 0x0000000230007824 */ /* 0x004fc400078e0200 */
[----:B------:R-:W-:Y:S01]  /*3b20*/  @!P1 IMAD.MOV R42, RZ, RZ, -R42 ;  /* 0x000000ffff2a9224 */ /* 0x000fe200078e0a2a */
[----:B------:R-:W-:Y:S01]  /*3b30*/  ISETP.GE.AND P1, PT, R53, RZ, PT ;  /* 0x000000ff3500720c */ /* 0x000fe20003f26270 */
[----:B------:R-:W-:Y:S01]  /*3b40*/  IMAD R17, R48, 0x2, R0 ;  /* 0x0000000230117824 */ /* 0x000fe200078e0200 */
[----:B------:R-:W-:Y:S04]  /*3b50*/  STL [R1+0x44], R0 ;  /* 0x0000440001007387 */ /* 0x000fe80000100800 */
[----:B------:R-:W2:Y:S01]  /*3b60*/  LDL.LU R16, [R1+0x6c] ;  /* 0x00006c0001107983 */ /* 0x000ea20000300800 */
[----:B------:R-:W-:-:S03]  /*3b70*/  @!P0 IMAD.IADD R2, R2, 0x1, -R46 ;  /* 0x0000000102028824 */ /* 0x000fc600078e0a2e */
[----:B------:R-:W3:Y:S02]  /*3b80*/  LDL.LU R15, [R1+0x68] ;  /* 0x00006800010f7983 */ /* 0x000ee40000300800 */
[----:B------:R-:W-:Y:S02]  /*3b90*/  ISETP.GT.U32.AND P0, PT, R46, R2, PT ;  /* 0x000000022e00720c */ /* 0x000fe40003f04070 */
[----:B------:R-:W4:Y:S04]  /*3ba0*/  LDL.LU R14, [R1+0x64] ;  /* 0x00006400010e7983 */ /* 0x000f280000300800 */
[----:B------:R5:W-:Y:S04]  /*3bb0*/  STL [R1+0x40], R17 ;  /* 0x0000401101007387 */ /* 0x000be80000100800 */
[----:B------:R-:W4:Y:S03]  /*3bc0*/  LDL.LU R13, [R1+0x60] ;  /* 0x00006000010d7983 */ /* 0x000f260000300800 */
[----:B------:R-:W-:Y:S01]  /*3bd0*/  @!P0 IMAD.IADD R2, R2, 0x1, -R46 ;  /* 0x0000000102028824 */ /* 0x000fe200078e0a2e */
[----:B------:R-:W4:Y:S01]  /*3be0*/  LDL.LU R12, [R1+0x5c] ;  /* 0x00005c00010c7983 */ /* 0x000f220000300800 */
[----:B------:R-:W-:Y:S01]  /*3bf0*/  ISETP.NE.AND P0, PT, R25, RZ, PT ;  /* 0x000000ff1900720c */ /* 0x000fe20003f05270 */
[----:B-----5:R-:W-:Y:S01]  /*3c00*/  IMAD R17, R48, 0x2, R17 ;  /* 0x0000000230117824 */ /* 0x020fe200078e0211 */
[----:B------:R-:W5:Y:S01]  /*3c10*/  LDC.64 R46, c[0x0][0x3a0] ;  /* 0x0000e800ff2e7b82 */ /* 0x000f620000000a00 */
[----:B------:R-:W5:Y:S04]  /*3c20*/  LDL.LU R11, [R1+0x58] ;  /* 0x00005800010b7983 */ /* 0x000f680000300800 */
        /* <DEDUP_REMOVED lines=8> */
[----:B------:R-:W5:Y:S01]  /*3cb0*/  LDL.LU R52, [R1+0x10] ;  /* 0x0000100001347983 */ /* 0x000f620000300800 */
[----:B------:R-:W-:Y:S01]  /*3cc0*/  @!P1 IMAD.MOV R2, RZ, RZ, -R2 ;  /* 0x000000ffff029224 */ /* 0x000fe200078e0a02 */
[----:B------:R-:W-:-:S02]  /*3cd0*/  LOP3.LUT R25, RZ, R25, RZ, 0x33, !PT ;  /* 0x00000019ff197212 */ /* 0x000fc400078e33ff */
[----:B------:R-:W5:Y:S02]  /*3ce0*/  LDL.LU R3, [R1+0xc] ;  /* 0x00000c0001037983 */ /* 0x000f640000300800 */
[C---:B------:R-:W-:Y:S02]  /*3cf0*/  SEL R2, R25.reuse, R2, !P0 ;  /* 0x0000000219027207 */ /* 0x040fe40004000000 */
[----:B------:R0:W-:Y:S04]  /*3d00*/  STL [R1+0x24], R17 ;  /* 0x0000241101007387 */ /* 0x0001e80000100800 */
[----:B0-----:R-:W5:Y:S04]  /*3d10*/  LDL.LU R17, [R1+0x5d0] ;  /* 0x0005d00001117983 */ /* 0x001f680000300800 */
[----:B------:R0:W-:Y:S04]  /*3d20*/  STL [R1+0x12c], R2 ;  /* 0x00012c0201007387 */ /* 0x0001e80000100800 */
[----:B0-----:R-:W5:Y:S01]  /*3d30*/  LDL.LU R2, [R1+0x8] ;  /* 0x0000080001027983 */ /* 0x001f620000300800 */
[----:B--2---:R-:W-:-:S02]  /*3d40*/  SEL R16, R25, R16, !P0 ;  /* 0x0000001019107207 */ /* 0x004fc40004000000 */
[----:B---3--:R-:W-:-:S03]  /*3d50*/  SEL R15, R25, R15, !P0 ;  /* 0x0000000f190f7207 */ /* 0x008fc60004000000 */
[----:B------:R0:W-:Y:S01]  /*3d60*/  STL [R1+0x128], R16 ;  /* 0x0001281001007387 */ /* 0x0001e20000100800 */
[----:B----4-:R-:W-:-:S03]  /*3d70*/  SEL R14, R25, R14, !P0 ;  /* 0x0000000e190e7207 */ /* 0x010fc60004000000 */
[----:B0-----:R-:W2:Y:S01]  /*3d80*/  LDL.LU R16, [R1+0x5cc] ;  /* 0x0005cc0001107983 */ /* 0x001ea20000300800 */
[----:B------:R-:W-:-:S03]  /*3d90*/  SEL R13, R25, R13, !P0 ;  /* 0x0000000d190d7207 */ /* 0x000fc60004000000 */
[----:B------:R0:W-:Y:S01]  /*3da0*/  STL [R1+0x124], R15 ;  /* 0x0001240f01007387 */ /* 0x0001e20000100800 */
[C---:B------:R-:W-:Y:S02]  /*3db0*/  SEL R12, R25.reuse, R12, !P0 ;  /* 0x0000000c190c7207 */ /* 0x040fe40004000000 */
[C---:B-----5:R-:W-:Y:S01]  /*3dc0*/  SEL R11, R25.reuse, R11, !P0 ;  /* 0x0000000b190b7207 */ /* 0x060fe20004000000 */
[----:B0-----:R-:W3:Y:S01]  /*3dd0*/  LDL.LU R15, [R1+0x5c8] ;  /* 0x0005c800010f7983 */ /* 0x001ee20000300800 */
[----:B------:R-:W-:-:S03]  /*3de0*/  SEL R10, R25, R10, !P0 ;  /* 0x0000000a190a7207 */ /* 0x000fc60004000000 */
[----:B------:R0:W-:Y:S01]  /*3df0*/  STL [R1+0x120], R14 ;  /* 0x0001200e01007387 */ /* 0x0001e20000100800 */
[C---:B------:R-:W-:Y:S02]  /*3e00*/  SEL R9, R25.reuse, R9, !P0 ;  /* 0x0000000919097207 */ /* 0x040fe40004000000 */
[C---:B------:R-:W-:Y:S01]  /*3e10*/  SEL R8, R25.reuse, R8, !P0 ;  /* 0x0000000819087207 */ /* 0x040fe20004000000 */
[----:B0-----:R-:W4:Y:S04]  /*3e20*/  LDL.LU R14, [R1+0x5c4] ;  /* 0x0005c400010e7983 */ /* 0x001f280000300800 */
[----:B------:R0:W-:Y:S01]  /*3e30*/  STL [R1+0x11c], R13 ;  /* 0x00011c0d01007387 */ /* 0x0001e20000100800 */
[----:B------:R-:W-:-:S03]  /*3e40*/  SEL R7, R25, R7, !P0 ;  /* 0x0000000719077207 */ /* 0x000fc60004000000 */
[----:B0-----:R-:W5:Y:S04]  /*3e50*/  LDL.LU R13, [R1+0x5c0] ;  /* 0x0005c000010d7983 */ /* 0x001f680000300800 */
[----:B------:R0:W-:Y:S01]  /*3e60*/  STL [R1+0x118], R12 ;  /* 0x0001180c01007387 */ /* 0x0001e20000100800 */
[----:B------:R-:W-:-:S03]  /*3e70*/  SEL R6, R25, R6, !P0 ;  /* 0x0000000619067207 */ /* 0x000fc60004000000 */
[----:B0-----:R-:W2:Y:S04]  /*3e80*/  LDL.LU R12, [R1+0x5bc] ;  /* 0x0005bc00010c7983 */ /* 0x001ea80000300800 */
        /* <DEDUP_REMOVED lines=12> */
[----:B------:R0:W-:Y:S04]  /*3f50*/  STL [R1+0x104], R7 ;  /* 0x0001040701007387 */ /* 0x0001e80000100800 */
        /* <DEDUP_REMOVED lines=8> */
[----:B0-----:R-:W3:Y:S04]  /*3fe0*/  LDL.LU R0, [R1+0x598] ;  /* 0x0005980001007983 */ /* 0x001ee80000300800 */
[----:B------:R0:W-:Y:S04]  /*3ff0*/  STL [R1+0xf0], R52 ;  /* 0x0000f03401007387 */ /* 0x0001e80000100800 */
[----:B0-----:R-:W3:Y:S01]  /*4000*/  LDL.LU R52, [R1+0x594] ;  /* 0x0005940001347983 */ /* 0x001ee20000300800 */
[----:B------:R-:W-:-:S02]  /*4010*/  SEL R3, R25, R3, !P0 ;  /* 0x0000000319037207 */ /* 0x000fc40004000000 */
[----:B------:R-:W-:-:S03]  /*4020*/  SEL R2, R25, R2, !P0 ;  /* 0x0000000219027207 */ /* 0x000fc60004000000 */
[----:B------:R-:W-:Y:S04]  /*4030*/  STL [R1+0xec], R3 ;  /* 0x0000ec0301007387 */ /* 0x000fe80000100800 */
[----:B------:R3:W-:Y:S01]  /*4040*/  STL [R1+0xe8], R2 ;  /* 0x0000e80201007387 */ /* 0x0007e20000100800 */
[C---:B--2---:R-:W-:Y:S02]  /*4050*/  SEL R4, R25.reuse, R4, !P0 ;  /* 0x0000000419047207 */ /* 0x044fe40004000000 */
[C---:B---3--:R-:W-:Y:S02]  /*4060*/  SEL R2, R25.reuse, R52, !P0 ;  /* 0x0000003419027207 */ /* 0x048fe40004000000 */
[----:B------:R-:W2:Y:S04]  /*4070*/  LDL.LU R52, [R1+0x590] ;  /* 0x0005900001347983 */ /* 0x000ea80000300800 */
[----:B------:R0:W-:Y:S02]  /*4080*/  STL [R1+0xe4], R2 ;  /* 0x0000e40201007387 */ /* 0x0001e40000100800 */
[----:B0-----:R-:W-:-:S02]  /*4090*/  SEL R2, R25, R0, !P0 ;  /* 0x0000000019027207 */ /* 0x001fc40004000000 */
[----:B------:R-:W3:Y:S04]  /*40a0*/  LDL.LU R0, [R1+0x58c] ;  /* 0x00058c0001007983 */ /* 0x000ee80000300800 */
[----:B------:R0:W-:Y:S04]  /*40b0*/  STL [R1+0xe0], R2 ;  /* 0x0000e00201007387 */ /* 0x0001e80000100800 */
[----:B------:R1:W-:Y:S01]  /*40c0*/  STL [R1+0xdc], R4 ;  /* 0x0000dc0401007387 */ /* 0x0003e20000100800 */
[C---:B0-----:R-:W-:Y:S02]  /*40d0*/  SEL R2, R25.reuse, R5, !P0 ;  /* 0x0000000519027207 */ /* 0x041fe40004000000 */
[----:B------:R-:W-:-:S02]  /*40e0*/  SEL R5, R25, R6, !P0 ;  /* 0x0000000619057207 */ /* 0x000fc40004000000 */
[C---:B-1----:R-:W-:Y:S01]  /*40f0*/  SEL R4, R25.reuse, R7, !P0 ;  /* 0x0000000719047207 */ /* 0x042fe20004000000 */
[----:B------:R0:W-:Y:S04]  /*4100*/  STL [R1+0xd8], R2 ;  /* 0x0000d80201007387 */ /* 0x0001e80000100800 */
[----:B------:R1:W-:Y:S01]  /*4110*/  STL [R1+0xd4], R5 ;  /* 0x0000d40501007387 */ /* 0x0003e20000100800 */
[----:B0-----:R-:W-:-:S03]  /*4120*/  SEL R2, R25, R8, !P0 ;  /* 0x0000000819027207 */ /* 0x001fc60004000000 */
[----:B------:R0:W-:Y:S01]  /*4130*/  STL [R1+0xd0], R4 ;  /* 0x0000d00401007387 */ /* 0x0001e20000100800 */
[----:B-1----:R-:W-:-:S03]  /*4140*/  SEL R5, R25, R9, !P0 ;  /* 0x0000000919057207 */ /* 0x002fc60004000000 */
[----:B------:R1:W-:Y:S04]  /*4150*/  STL [R1+0xcc], R2 ;  /* 0x0000cc0201007387 */ /* 0x0003e80000100800 */
[----:B------:R4:W-:Y:S01]  /*4160*/  STL [R1+0xc8], R5 ;  /* 0x0000c80501007387 */ /* 0x0009e20000100800 */
[C---:B0-----:R-:W-:Y:S02]  /*4170*/  SEL R4, R25.reuse, R10, !P0 ;  /* 0x0000000a19047207 */ /* 0x041fe40004000000 */
[----:B-1----:R-:W-:-:S03]  /*4180*/  SEL R2, R25, R11, !P0 ;  /* 0x0000000b19027207 */ /* 0x002fc60004000000 */
[----:B------:R5:W-:Y:S01]  /*4190*/  STL [R1+0xc4], R4 ;  /* 0x0000c40401007387 */ /* 0x000be20000100800 */
[----:B----4-:R-:W-:-:S03]  /*41a0*/  SEL R5, R25, R12, !P0 ;  /* 0x0000000c19057207 */ /* 0x010fc60004000000 */
[----:B------:R0:W-:Y:S04]  /*41b0*/  STL [R1+0xa4], R2 ;  /* 0x0000a40201007387 */ /* 0x0001e80000100800 */
[----:B------:R1:W-:Y:S01]  /*41c0*/  STL [R1+0xa0], R5 ;  /* 0x0000a00501007387 */ /* 0x0003e20000100800 */
[C---:B-----5:R-:W-:Y:S02]  /*41d0*/  SEL R4, R25.reuse, R13, !P0 ;  /* 0x0000000d19047207 */ /* 0x060fe40004000000 */
        /* <DEDUP_REMOVED lines=25> */
[----:B------:R-:W-:Y:S01]  /*4370*/  STL [R1+0x28], R4 ;  /* 0x0000280401007387 */ /* 0x000fe20000100800 */
[----:B----4-:R-:W-:-:S03]  /*4380*/  SEL R5, R25, R28, !P0 ;  /* 0x0000001c19057207 */ /* 0x010fc60004000000 */
[----:B------:R0:W-:Y:S04]  /*4390*/  STL [R1+0x2c], R2 ;  /* 0x00002c0201007387 */ /* 0x0001e80000100800 */
[----:B------:R1:W-:Y:S01]  /*43a0*/  STL [R1+0x30], R5 ;  /* 0x0000300501007387 */ /* 0x0003e20000100800 */
[----:B0-----:R-:W-:-:S03]  /*43b0*/  SEL R2, R25, R30, !P0 ;  /* 0x0000001e19027207 */ /* 0x001fc60004000000 */
[----:B------:R-:W4:Y:S01]  /*43c0*/  LDL R30, [R1+0x24] ;  /* 0x00002400011e7983 */ /* 0x000f220000100800 */
[C---:B------:R-:W-:Y:S02]  /*43d0*/  SEL R4, R25.reuse, R29, !P0 ;  /* 0x0000001d19047207 */ /* 0x040fe40004000000 */
[----:B-1----:R-:W-:-:S03]  /*43e0*/  SEL R5, R25, R31, !P0 ;  /* 0x0000001f19057207 */ /* 0x002fc60004000000 */
[----:B------:R0:W-:Y:S04]  /*43f0*/  STL [R1+0x34], R4 ;  /* 0x0000340401007387 */ /* 0x0001e80000100800 */
[----:B------:R1:W-:Y:S04]  /*4400*/  STL [R1+0x38], R2 ;  /* 0x0000380201007387 */ /* 0x0003e80000100800 */
[----:B------:R5:W-:Y:S01]  /*4410*/  STL [R1+0x70], R5 ;  /* 0x0000700501007387 */ /* 0x000be20000100800 */
[C---:B0-----:R-:W-:Y:S02]  /*4420*/  SEL R4, R25.reuse, R33, !P0 ;  /* 0x0000002119047207 */ /* 0x041fe40004000000 */
[----:B-1----:R-:W-:-:S02]  /*4430*/  SEL R2, R25, R32, !P0 ;  /* 0x0000002019027207 */ /* 0x002fc40004000000 */
[----:B-----5:R-:W-:-:S03]  /*4440*/  SEL R5, R25, R34, !P0 ;  /* 0x0000002219057207 */ /* 0x020fc60004000000 */
[----:B------:R0:W-:Y:S04]  /*4450*/  STL [R1+0x4c], R2 ;  /* 0x00004c0201007387 */ /* 0x0001e80000100800 */
[----:B------:R1:W-:Y:S04]  /*4460*/  STL [R1+0x54], R4 ;  /* 0x0000540401007387 */ /* 0x0003e80000100800 */
[----:B------:R5:W-:Y:S01]  /*4470*/  STL [R1+0x58], R5 ;  /* 0x0000580501007387 */ /* 0x000be20000100800 */
[C---:B0-----:R-:W-:Y:S02]  /*4480*/  SEL R2, R25.reuse, R35, !P0 ;  /* 0x0000002319027207 */ /* 0x041fe40004000000 */
[----:B-1----:R-:W-:-:S03]  /*4490*/  SEL R4, R25, R36, !P0 ;  /* 0x0000002419047207 */ /* 0x002fc60004000000 */
[----:B------:R0:W-:Y:S01]  /*44a0*/  STL [R1+0x5c], R2 ;  /* 0x00005c0201007387 */ /* 0x0001e20000100800 */
[----:B-----5:R-:W-:-:S03]  /*44b0*/  SEL R5, R25, R37, !P0 ;  /* 0x0000002519057207 */ /* 0x020fc60004000000 */
[----:B------:R1:W-:Y:S01]  /*44c0*/  STL [R1+0x60], R4 ;  /* 0x0000600401007387 */ /* 0x0003e20000100800 */
[----:B------:R-:W-:-:S03]  /*44d0*/  @!P4 IMAD.MOV R51, RZ, RZ, -R51 ;  /* 0x000000ffff33c224 */ /* 0x000fc600078e0a33 */
[----:B------:R5:W-:Y:S01]  /*44e0*/  STL [R1+0x64], R5 ;  /* 0x0000640501007387 */ /* 0x000be20000100800 */
[C---:B0-----:R-:W-:Y:S02]  /*44f0*/  SEL R2, R25.reuse, R38, !P0 ;  /* 0x0000002619027207 */ /* 0x041fe40004000000 */
[----:B-1----:R-:W-:-:S03]  /*4500*/  SEL R4, R25, R39, !P0 ;  /* 0x0000002719047207 */ /* 0x002fc60004000000 */
[----:B------:R0:W-:Y:S01]  /*4510*/  STL [R1+0x68], R2 ;  /* 0x0000680201007387 */ /* 0x0001e20000100800 */
[----:B-----5:R-:W-:-:S03]  /*4520*/  SEL R5, R25, R40, !P0 ;  /* 0x0000002819057207 */ /* 0x020fc60004000000 */
[----:B------:R1:W-:Y:S01]  /*4530*/  STL [R1+0x6c], R4 ;  /* 0x00006c0401007387 */ /* 0x0003e20000100800 */
[----:B------:R-:W-:Y:S02]  /*4540*/  @!P3 IMAD.MOV R43, RZ, RZ, -R43 ;  /* 0x000000ffff2bb224 */ /* 0x000fe400078e0a2b */
[----:B------:R-:W-:Y:S01]  /*4550*/  @!P5 IMAD.MOV R44, RZ, RZ, -R44 ;  /* 0x000000ffff2cd224 */ /* 0x000fe200078e0a2c */
[----:B------:R5:W-:Y:S01]  /*4560*/  STL [R1+0x14], R5 ;  /* 0x0000140501007387 */ /* 0x000be20000100800 */
[C---:B0-----:R-:W-:Y:S01]  /*4570*/  SEL R2, R25.reuse, R41, !P0 ;  /* 0x0000002919027207 */ /* 0x041fe20004000000 */
[----:B------:R-:W-:Y:S01]  /*4580*/  @!P2 IMAD.MOV R45, RZ, RZ, -R45 ;  /* 0x000000ffff2da224 */ /* 0x000fe200078e0a2d */
[----:B-1----:R-:W-:-:S03]  /*4590*/  SEL R4, R25, R42, !P0 ;  /* 0x0000002a19047207 */ /* 0x002fc60004000000 */
[----:B------:R0:W-:Y:S01]  /*45a0*/  STL [R1+0x10], R2 ;  /* 0x0000100201007387 */ /* 0x0001e20000100800 */
[----:B-----5:R-:W-:-:S03]  /*45b0*/  SEL R5, R25, R51, !P0 ;  /* 0x0000003319057207 */ /* 0x020fc60004000000 */
[----:B------:R1:W-:Y:S04]  /*45c0*/  STL [R1+0xc], R4 ;  /* 0x00000c0401007387 */ /* 0x0003e80000100800 */
[----:B------:R5:W-:Y:S01]  /*45d0*/  STL [R1+0x8], R5 ;  /* 0x0000080501007387 */ /* 0x000be20000100800 */
[C---:B0-----:R-:W-:Y:S02]  /*45e0*/  SEL R2, R25.reuse, R43, !P0 ;  /* 0x0000002b19027207 */ /* 0x041fe40004000000 */
[----:B-1----:R-:W-:-:S03]  /*45f0*/  SEL R4, R25, R44, !P0 ;  /* 0x0000002c19047207 */ /* 0x002fc60004000000 */
[----:B------:R-:W-:Y:S01]  /*4600*/  STL [R1+0x4], R2 ;  /* 0x0000040201007387 */ /* 0x000fe20000100800 */
[----:B-----5:R-:W-:-:S03]  /*4610*/  SEL R5, R25, R45, !P0 ;  /* 0x0000002d19057207 */ /* 0x020fc60004000000 */
[----:B------:R-:W-:Y:S04]  /*4620*/  STL [R1], R4 ;  /* 0x0000000401007387 */ /* 0x000fe80000100800 */
[----:B------:R0:W-:Y:S02]  /*4630*/  STL [R1+0x134], R5 ;  /* 0x0001340501007387 */ /* 0x0001e40000100800 */
[----:B0-----:R-:W0:Y:S01]  /*4640*/  S2R R5, SR_TID.X ;  /* 0x0000000000057919 */ /* 0x001e220000002100 */
[----:B------:R-:W-:Y:S01]  /*4650*/  @!P6 IMAD.MOV R50, RZ, RZ, -R50 ;  /* 0x000000ffff32e224 */ /* 0x000fe200078e0a32 */
[----:B------:R-:W1:Y:S04]  /*4660*/  S2R R3, SR_TID.X ;  /* 0x0000000000037919 */ /* 0x000e680000002100 */
[----:B------:R-:W-:-:S02]  /*4670*/  SEL R2, R25, R50, !P0 ;  /* 0x0000003219027207 */ /* 0x000fc40004000000 */
[----:B------:R-:W-:-:S03]  /*4680*/  PRMT R6, RZ, 0x7610, R6 ;  /* 0x00007610ff067816 */ /* 0x000fc60000000006 */
[----:B------:R3:W-:Y:S01]  /*4690*/  STL [R1+0x130], R2 ;  /* 0x0001300201007387 */ /* 0x0007e20000100800 */
[----:B0-----:R-:W-:Y:S01]  /*46a0*/  LOP3.LUT R41, R5, 0x7f, RZ, 0xc0, !PT ;  /* 0x0000007f05297812 */ /* 0x001fe200078ec0ff */
[----:B------:R-:W-:Y:S01]  /*46b0*/  VIADD R5, R46, 0x7f ;  /* 0x0000007f2e057836 */ /* 0x000fe20000000000 */
[----:B--2---:R-:W-:-:S05]  /*46c0*/  SEL R4, R25, R52, !P0 ;  /* 0x0000003419047207 */ /* 0x004fca0004000000 */
[----:B------:R4:W-:Y:S01]  /*46d0*/  STL [R1+0x138], R4 ;  /* 0x0001380401007387 */ /* 0x0009e20000100800 */
[----:B---3--:R-:W-:-:S05]  /*46e0*/  IMAD R2, R0, R47, RZ ;  /* 0x0000002f00027224 */ /* 0x008fca00078e02ff */
[----:B------:R-:W-:Y:S01]  /*46f0*/  STL [R1+0x144], R2 ;  /* 0x0001440201007387 */ /* 0x000fe20000100800 */
[----:B-1----:R-:W-:-:S04]  /*4700*/  SHF.R.U32.HI R3, RZ, 0x6, R3 ;  /* 0x00000006ff037819 */ /* 0x002fc80000011603 */
[----:B------:R-:W-:Y:S02]  /*4710*/  SGXT.U32 R3, R3, 0x1 ;  /* 0x000000010303781a */ /* 0x000fe40000000000 */
[----:B------:R-:W-:Y:S02]  /*4720*/  ISETP.NE.U32.AND P2, PT, R41, RZ, PT ;  /* 0x000000ff2900720c */ /* 0x000fe40003f45070 */
[----:B------:R-:W-:Y:S01]  /*4730*/  LOP3.LUT R9, R3, 0x10, RZ, 0xfc, !PT ;  /* 0x0000001003097812 */ /* 0x000fe200078efcff */
[----:B------:R-:W-:Y:S02]  /*4740*/  UIADD3 UR6, UPT, UPT, UR10, 0x10000, URZ ;  /* 0x000100000a067890 */ /* 0x000fe4000fffe0ff */
[----:B------:R-:W-:Y:S01]  /*4750*/  UIADD3 UR11, UPT, UPT, UR9, UR11, URZ ;  /* 0x0000000b090b7290 */ /* 0x000fe2000fffe0ff */
[----:B----4-:R-:W-:-:S05]  /*4760*/  IMAD R4, R48, 0x2, R30 ;  /* 0x0000000230047824 */ /* 0x010fca00078e021e */
[----:B------:R0:W-:Y:S04]  /*4770*/  STL [R1+0x18], R4 ;  /* 0x0000180401007387 */ /* 0x0001e80000100800 */
[----:B------:R1:W-:Y:S04]  /*4780*/  STL.S16 [R1+0xc0], R6 ;  /* 0x0000c00601007387 */ /* 0x0003e80000100600 */
[----:B------:R1:W-:Y:S01]  /*4790*/  STL [R1+0x570], R5 ;  /* 0x0005700501007387 */ /* 0x0003e20000100800 */
[----:B------:R-:W-:-:S04]  /*47a0*/  IMAD R51, R48, 0x2, R4 ;  /* 0x0000000230337824 */ /* 0x000fc800078e0204 */
[----:B------:R-:W-:Y:S01]  /*47b0*/  IMAD R7, R48, 0x2, R51 ;  /* 0x0000000230077824 */ /* 0x000fe200078e0233 */
[----:B0-----:R-:W-:-:S03]  /*47c0*/  LOP3.LUT R4, R3, 0x8, RZ, 0xfc, !PT ;  /* 0x0000000803047812 */ /* 0x001fc600078efcff */
[----:B------:R-:W-:Y:S01]  /*47d0*/  IMAD R11, R48, 0x2, R7 ;  /* 0x00000002300b7824 */ /* 0x000fe200078e0207 */
[----:B-1----:R-:W-:Y:S06]  /*47e0*/  BRA.U UP0, `(.L_x_5) ;  /* 0x0000000100187547 */ /* 0x002fec000b800000 */
[----:B------:R-:W-:Y:S01]  /*47f0*/  ELECT P0, URZ, PT ;  /* 0x0000000000ff782f */ /* 0x000fe20003800000 */
[----:B------:R-:W-:Y:S01]  /*4800*/  IMAD.MOV.U32 R0, RZ, RZ, 0x1 ;  /* 0x00000001ff007424 */ /* 0x000fe200078e00ff */
[----:B------:R-:W-:Y:S01]  /*4810*/  UMOV UR5, 0x40 ;  /* 0x0000004000057882 */ /* 0x000fe20000000000 */
[----:B------:R-:W-:Y:S01]  /*4820*/  UVIRTCOUNT.DEALLOC.SMPOOL 0x80 ;  /* 0x000000800000784c */ /* 0x000fe20000000000 */
[----:B------:R-:W-:-:S09]  /*4830*/  ULEA UR5, UR4, UR5, 0x18 ;  /* 0x0000000504057291 */ /* 0x000fd2000f8ec0ff */
[----:B------:R0:W-:Y:S03]  /*4840*/  @P0 STS.U8 [UR5], R0 ;  /* 0x00000000ff000988 */ /* 0x0001e60008000005 */
.L_x_5:
[----:B------:R-:W2:Y:S01]  /*4850*/  LDL.LU R12, [R1+0x3c] ;  /* 0x00003c00010c7983 */ /* 0x000ea20000300800 */
[----:B------:R-:W-:Y:S01]  /*4860*/  STTM.16dp32bit_t0_t15.x32 tmem[UR11], RZ ;  /* 0x000000ff000079ed */ /* 0x000fe20008a8000b */
[----:B------:R-:W-:Y:S01]  /*4870*/  STTM.16dp32bit_t16_t31.x32 tmem[UR11+0x20], RZ ;  /* 0x000020ff000079ed */ /* 0x000fe20008aa000b */
[----:B------:R-:W1:Y:S02]  /*4880*/  FENCE.VIEW.ASYNC.T ;  /* 0x00000000000073c6 */ /* 0x000e640000000200 */
[----:B-1----:R-:W-:Y:S01]  /*4890*/  VOTEU.ALL UP1, P2 ;  /* 0x0000000000ff7886 */ /* 0x002fe20001020000 */
[----:B------:R-:W-:Y:S01]  /*48a0*/  UMOV UR12, UR6 ;  /* 0x00000006000c7c82 */ /* 0x000fe20008000000 */
[----:B------:R-:W-:Y:S01]  /*48b0*/  VOTEU.ALL UP2, P2 ;  /* 0x0000000000ff7886 */ /* 0x000fe20001040000 */
[----:B------:R-:W-:Y:S01]  /*48c0*/  IMAD.SHL.U32 R50, R2, 0x2, RZ ;  /* 0x0000000202327824 */ /* 0x000fe200078e00ff */
[----:B------:R-:W-:Y:S01]  /*48d0*/  ISETP.GT.AND P0, PT, R5, 0x7f, PT ;  /* 0x0000007f0500780c */ /* 0x000fe20003f04270 */
[----:B------:R-:W3:Y:S01]  /*48e0*/  LDL R31, [R1+0x40] ;  /* 0x00004000011f7983 */ /* 0x000ee20000100800 */
[----:B------:R-:W-:-:S04]  /*48f0*/  @!UP1 UIADD3 UR4, UPT, UPT, -UR7, 0x100000, URZ ;  /* 0x0010000007049890 */ /* 0x000fc8000fffe1ff */
[----:B------:R-:W-:Y:S02]  /*4900*/  @!UP1 USHF.L.U32 UR5, UR4, 0xb, URZ ;  /* 0x0000000b04059899 */ /* 0x000fe400080006ff */
[----:B------:R-:W-:Y:S01]  /*4910*/  @!UP1 USHF.L.U32 UR4, UR4, 0x1, URZ ;  /* 0x0000000104049899 */ /* 0x000fe200080006ff */
[----:B------:R-:W-:Y:S01]  /*4920*/  IMAD R18, R48, 0x2, R11 ;  /* 0x0000000230127824 */ /* 0x000fe200078e020b */
[----:B0-----:R-:W-:Y:S01]  /*4930*/  IADD3 R0, P3, PT, R50, UR24, RZ ;  /* 0x0000001832007c10 */ /* 0x001fe2000ff7e0ff */
[----:B------:R-:W-:Y:S01]  /*4940*/  BAR.SYNC.DEFER_BLOCKING 0x0 ;  /* 0x0000000000007b1d */ /* 0x000fe20000010000 */
[-C--:B------:R-:W-:Y:S01]  /*4950*/  ISETP.LT.AND P1, PT, R4, R46.reuse, P0 ;  /* 0x0000002e0400720c */ /* 0x080fe20000721270 */
[----:B------:R-:W-:Y:S01]  /*4960*/  IMAD R28, R48, 0x2, R18 ;  /* 0x00000002301c7824 */ /* 0x000fe200078e0212 */
[----:B------:R-:W-:Y:S02]  /*4970*/  LEA.HI.X.SX32 R47, R2, UR25, 0x1, P3 ;  /* 0x00000019022f7c11 */ /* 0x000fe400098f0eff */
[----:B------:R-:W-:Y:S01]  /*4980*/  ISETP.LT.AND P4, PT, R9, R46, P0 ;  /* 0x0000002e0900720c */ /* 0x000fe20000781270 */
[----:B------:R-:W-:Y:S01]  /*4990*/  IMAD R10, R48, 0x2, R28 ;  /* 0x00000002300a7824 */ /* 0x000fe200078e021c */
[----:B------:R-:W-:Y:S01]  /*49a0*/  STL [R1+0x8e0], R51 ;  /* 0x0008e03301007387 */ /* 0x000fe20000100800 */
[----:B------:R-:W-:-:S02]  /*49b0*/  PRMT R8, RZ, 0x7610, R8 ;  /* 0x00007610ff087816 */ /* 0x000fc40000000008 */
[C---:B------:R-:W-:Y:S01]  /*49c0*/  IMAD R2, R48.reuse, 0x2, R10 ;  /* 0x0000000230027824 */ /* 0x040fe200078e020a */
[----:B------:R-:W-:Y:S01]  /*49d0*/  STL [R1+0x8dc], R41 ;  /* 0x0008dc2901007387 */ /* 0x000fe20000100800 */
[----:B------:R-:W-:Y:S02]  /*49e0*/  PRMT R26, RZ, 0x7610, R26 ;  /* 0x00007610ff1a7816 */ /* 0x000fe4000000001a */
[----:B------:R-:W-:Y:S01]  /*49f0*/  IMAD R17, R48, 0x2, R2 ;  /* 0x0000000230117824 */ /* 0x000fe200078e0202 */
[----:B------:R-:W-:Y:S04]  /*4a00*/  STL [R1+0x8d8], R49 ;  /* 0x0008d83101007387 */ /* 0x000fe80000100800 */
[----:B------:R-:W-:Y:S04]  /*4a10*/  STL [R1+0x598], R53 ;  /* 0x0005983501007387 */ /* 0x000fe80000100800 */
[----:B------:R-:W0:Y:S02]  /*4a20*/  FENCE.VIEW.ASYNC.S ;  /* 0x00000000000073c6 */ /* 0x000e240000000000 */
[----:B0-----:R0:W1:Y:S02]  /*4a30*/  @!UP2 SYNCS.EXCH.64 URZ, [UR12], UR4 ;  /* 0x000000040cffa5b2 */ /* 0x0010640008000100 */
[----:B------:R-:W-:Y:S01]  /*4a40*/  STL [R1+0x70c], R50 ;  /* 0x00070c3201007387 */ /* 0x000fe20000100800 */
[----:B--2---:R-:W-:-:S02]  /*4a50*/  LEA R4, P3, R12, R0, 0x1 ;  /* 0x000000000c047211 */ /* 0x004fc400078608ff */
[C---:B------:R-:W-:Y:S02]  /*4a60*/  LOP3.LUT R16, R3.reuse, 0x1a, RZ, 0xfc, !PT ;  /* 0x0000001a03107812 */ /* 0x040fe400078efcff */
[----:B------:R-:W-:Y:S02]  /*4a70*/  LOP3.LUT R32, R3, 0x20, RZ, 0xfc, !PT ;  /* 0x0000002003207812 */ /* 0x000fe400078efcff */
[----:B------:R-:W-:Y:S01]  /*4a80*/  PRMT R15, RZ, 0x7610, R15 ;  /* 0x00007610ff0f7816 */ /* 0x000fe2000000000f */
[----:B------:R-:W-:Y:S01]  /*4a90*/  IMAD R29, R48, 0x2, R17 ;  /* 0x00000002301d7824 */ /* 0x000fe200078e0211 */
[----:B------:R-:W-:Y:S01]  /*4aa0*/  LEA.HI.X.SX32 R5, R12, R47, 0x1, P3 ;  /* 0x0000002f0c057211 */ /* 0x000fe200018f0eff */
[----:B-1----:R-:W-:Y:S01]  /*4ab0*/  BAR.SYNC.DEFER_BLOCKING 0x0 ;  /* 0x0000000000007b1d */ /* 0x002fe20000010000 */
[----:B------:R-:W-:Y:S02]  /*4ac0*/  PRMT R34, RZ, 0x7610, R34 ;  /* 0x00007610ff227816 */ /* 0x000fe40000000022 */
[----:B------:R-:W-:-:S02]  /*4ad0*/  PRMT R14, RZ, 0x7610, R14 ;  /* 0x00007610ff0e7816 */ /* 0x000fc4000000000e */
[----:B------:R-:W-:Y:S01]  /*4ae0*/  PRMT R13, RZ, 0x7610, R13 ;  /* 0x00007610ff0d7816 */ /* 0x000fe2000000000d */
[----:B0-----:R-:W0:Y:S01]  /*4af0*/  LDCU UR4, c[0x0][0x3b0] ;  /* 0x00007600ff0477ac */ /* 0x001e220008000800 */
[----:B------:R-:W2:Y:S01]  /*4b00*/  @P1 LDG.E.U16 R6, desc[UR22][R4.64] ;  /* 0x0000001604061981 */ /* 0x000ea2000c1e1500 */
[----:B------:R-:W-:-:S04]  /*4b10*/  IMAD R9, R48, 0x2, R29 ;  /* 0x0000000230097824 */ /* 0x000fc800078e021d */
[----:B------:R-:W-:Y:S01]  /*4b20*/  IMAD R12, R48, 0x2, R9 ;  /* 0x00000002300c7824 */ /* 0x000fe200078e0209 */
[----:B--2---:R1:W-:Y:S01]  /*4b30*/  @P1 STL [R1+0xc0], R6 ;  /* 0x0000c00601001387 */ /* 0x0043e20000100800 */
[----:B---3--:R-:W-:-:S04]  /*4b40*/  LEA R4, P1, R31, R0, 0x1 ;  /* 0x000000001f047211 */ /* 0x008fc800078208ff */
[----:B------:R-:W-:Y:S02]  /*4b50*/  LEA.HI.X.SX32 R5, R31, R47, 0x1, P1 ;  /* 0x0000002f1f057211 */ /* 0x000fe400008f0eff */
[-C--:B------:R-:W-:Y:S01]  /*4b60*/  ISETP.LT.AND P1, PT, R16, R46.reuse, P0 ;  /* 0x0000002e1000720c */ /* 0x080fe20000721270 */
[----:B------:R-:W-:Y:S01]  /*4b70*/  IMAD R16, R48, 0x2, R12 ;  /* 0x0000000230107824 */ /* 0x000fe200078e020c */
[----:B-1----:R-:W-:Y:S01]  /*4b80*/  LOP3.LUT R6, R3, 0x18, RZ, 0xfc, !PT ;  /* 0x0000001803067812 */ /* 0x002fe200078efcff */
[----:B------:R1:W2:Y:S03]  /*4b90*/  @P4 LDG.E.U16 R26, desc[UR22][R4.64] ;  /* 0x00000016041a4981 */ /* 0x0002a6000c1e1500 */
[----:B------:R-:W-:Y:S02]  /*4ba0*/  ISETP.LT.AND P3, PT, R6, R46, P0 ;  /* 0x0000002e0600720c */ /* 0x000fe40000761270 */
[----:B------:R-:W-:-:S04]  /*4bb0*/  LEA R6, P5, R7, R0, 0x1 ;  /* 0x0000000007067211 */ /* 0x000fc800078a08ff */
[----:B------:R-:W-:-:S07]  /*4bc0*/  LEA.HI.X.SX32 R7, R7, R47, 0x1, P5 ;  /* 0x0000002f07077211 */ /* 0x000fce00028f0eff */
[----:B------:R3:W4:Y:S01]  /*4bd0*/  @P3 LDG.E.U16 R8, desc[UR22][R6.64] ;  /* 0x0000001606083981 */ /* 0x000722000c1e1500 */
[C---:B-1----:R-:W-:Y:S02]  /*4be0*/  LEA R4, P4, R11.reuse, R0, 0x1 ;  /* 0x000000000b047211 */ /* 0x042fe400078808ff */
[----:B------:R-:W-:Y:S02]  /*4bf0*/  ISETP.LT.AND P3, PT, R32, R46, P0 ;  /* 0x0000002e2000720c */ /* 0x000fe40000761270 */
[----:B------:R-:W-:-:S05]  /*4c00*/  LEA.HI.X.SX32 R5, R11, R47, 0x1, P4 ;  /* 0x0000002f0b057211 */ /* 0x000fca00020f0eff */
[----:B------:R1:W2:Y:S01]  /*4c10*/  @P1 LDG.E.U16 R15, desc[UR22][R4.64] ;  /* 0x00000016040f1981 */ /* 0x0002a2000c1e1500 */
[----:B---3--:R-:W-:-:S04]  /*4c20*/  LEA R6, P1, R10, R0, 0x1 ;  /* 0x000000000a067211 */ /* 0x008fc800078208ff */
[----:B------:R-:W-:Y:S02]  /*4c30*/  LEA.HI.X.SX32 R7, R10, R47, 0x1, P1 ;  /* 0x0000002f0a077211 */ /* 0x000fe400008f0eff */
[----:B-1----:R-:W-:-:S03]  /*4c40*/  LEA R4, P5, R2, R0, 0x1 ;  /* 0x0000000002047211 */ /* 0x002fc600078a08ff */
[----:B------:R1:W3:Y:S01]  /*4c50*/  @P3 LDG.E.U16 R34, desc[UR22][R6.64] ;  /* 0x0000001606223981 */ /* 0x0002e2000c1e1500 */
[----:B------:R-:W-:Y:S02]  /*4c60*/  LEA.HI.X.SX32 R5, R2, R47, 0x1, P5 ;  /* 0x0000002f02057211 */ /* 0x000fe400028f0eff */
[C---:B-1----:R-:W-:Y:S02]  /*4c70*/  LOP3.LUT R7, R3.reuse, 0x2a, RZ, 0xfc, !PT ;  /* 0x0000002a03077812 */ /* 0x042fe400078efcff */
[C---:B------:R-:W-:Y:S02]  /*4c80*/  LOP3.LUT R6, R3.reuse, 0x30, RZ, 0xfc, !PT ;  /* 0x0000003003067812 */ /* 0x040fe400078efcff */
[----:B------:R-:W-:Y:S01]  /*4c90*/  PRMT R23, RZ, 0x7610, R23 ;  /* 0x00007610ff177816 */ /* 0x000fe20000000017 */
[----:B----4-:R-:W-:Y:S04]  /*4ca0*/  STL [R1+0xb8], R8 ;  /* 0x0000b80801007387 */ /* 0x010fe80000100800 */
[----:B--2---:R1:W-:Y:S02]  /*4cb0*/  STL [R1+0xbc], R26 ;  /* 0x0000bc1a01007387 */ /* 0x0043e40000100800 */
[----:B-1----:R-:W-:-:S04]  /*4cc0*/  LOP3.LUT R26, R3, 0x22, RZ, 0xfc, !PT ;  /* 0x00000022031a7812 */ /* 0x002fc800078efcff */
[----:B------:R-:W-:Y:S02]  /*4cd0*/  ISETP.LT.AND P4, PT, R26, R46, P0 ;  /* 0x0000002e1a00720c */ /* 0x000fe40000781270 */
[----:B------:R-:W-:-:S04]  /*4ce0*/  LOP3.LUT R26, R3, 0x28, RZ, 0xfc, !PT ;  /* 0x00000028031a7812 */ /* 0x000fc800078efcff */
[----:B------:R-:W-:-:S07]  /*4cf0*/  ISETP.LT.AND P1, PT, R26, R46, P0 ;  /* 0x0000002e1a00720c */ /* 0x000fce0000721270 */
[----:B------:R1:W2:Y:S01]  /*4d00*/  @P4 LDG.E.U16 R14, desc[UR22][R4.64] ;  /* 0x00000016040e4981 */ /* 0x0002a2000c1e1500 */
[----:B------:R-:W-:Y:S02]  /*4d10*/  ISETP.LT.AND P4, PT, R6, R46, P0 ;  /* 0x0000002e0600720c */ /* 0x000fe40000781270 */
[----:B-1----:R-:W-:-:S04]  /*4d20*/  LEA R4, P3, R9, R0, 0x1 ;  /* 0x0000000009047211 */ /* 0x002fc800078608ff */
[-C--:B------:R-:W-:Y:S02]  /*4d30*/  LEA.HI.X.SX32 R5, R9, R47.reuse, 0x1, P3 ;  /* 0x0000002f09057211 */ /* 0x080fe400018f0eff */
[----:B------:R-:W-:Y:S02]  /*4d40*/  ISETP.LT.AND P3, PT, R7, R46, P0 ;  /* 0x0000002e0700720c */ /* 0x000fe40000761270 */
[C---:B------:R-:W-:Y:S01]  /*4d50*/  LEA R6, P5, R12.reuse, R0, 0x1 ;  /* 0x000000000c067211 */ /* 0x040fe200078a08ff */
[----:B------:R1:W4:Y:S03]  /*4d60*/  @P1 LDG.E.U16 R13, desc[UR22][R4.64] ;  /* 0x00000016040d1981 */ /* 0x000326000c1e1500 */
[----:B------:R-:W-:-:S07]  /*4d70*/  LEA.HI.X.SX32 R7, R12, R47, 0x1, P5 ;  /* 0x0000002f0c077211 */ /* 0x000fce00028f0eff */
[----:B------:R0:W3:Y:S01]  /*4d80*/  @P3 LDG.E.U16 R23, desc[UR22][R6.64] ;  /* 0x0000001606173981 */ /* 0x0000e2000c1e1500 */
[----:B------:R-:W-:-:S04]  /*4d90*/  IMAD R31, R48, 0x2, R16 ;  /* 0x00000002301f7824 */ /* 0x000fc800078e0210 */
[----:B------:R-:W-:Y:S01]  /*4da0*/  IMAD R8, R48, 0x2, R31 ;  /* 0x0000000230087824 */ /* 0x000fe200078e021f */
[----:B------:R-:W-:-:S03]  /*4db0*/  PRMT R25, RZ, 0x7610, R25 ;  /* 0x00007610ff197816 */ /* 0x000fc60000000019 */
[----:B------:R-:W-:Y:S01]  /*4dc0*/  IMAD R11, R48, 0x2, R8 ;  /* 0x00000002300b7824 */ /* 0x000fe200078e0208 */
[C---:B-1----:R-:W-:Y:S01]  /*4dd0*/  LEA R4, P1, R8.reuse, R0, 0x1 ;  /* 0x0000000008047211 */ /* 0x042fe200078208ff */
[----:B------:R1:W-:Y:S01]  /*4de0*/  STL [R1+0x36c], R15 ;  /* 0x00036c0f01007387 */ /* 0x0003e20000100800 */
[C---:B------:R-:W-:Y:S02]  /*4df0*/  LOP3.LUT R12, R3.reuse, 0x32, RZ, 0xfc, !PT ;  /* 0x00000032030c7812 */ /* 0x040fe400078efcff */
[----:B------:R-:W-:Y:S02]  /*4e00*/  LEA.HI.X.SX32 R5, R8, R47, 0x1, P1 ;  /* 0x0000002f08057211 */ /* 0x000fe400008f0eff */
[----:B0-----:R-:W-:-:S03]  /*4e10*/  LOP3.LUT R6, R3, 0x38, RZ, 0xfc, !PT ;  /* 0x0000003803067812 */ /* 0x001fc600078efcff */
[----:B------:R0:W3:Y:S01]  /*4e20*/  @P4 LDG.E.U16 R25, desc[UR22][R4.64] ;  /* 0x0000001604194981 */ /* 0x0000e2000c1e1500 */
[----:B-1----:R-:W-:Y:S01]  /*4e30*/  IMAD R15, R48, 0x2, R11 ;  /* 0x00000002300f7824 */ /* 0x002fe200078e020b */
[----:B------:R-:W-:-:S03]  /*4e40*/  ISETP.LT.AND P4, PT, R12, R46, P0 ;  /* 0x0000002e0c00720c */ /* 0x000fc60000781270 */
[----:B------:R-:W-:Y:S01]  /*4e50*/  IMAD R32, R48, 0x2, R15 ;  /* 0x0000000230207824 */ /* 0x000fe200078e020f */
[----:B------:R-:W-:-:S03]  /*4e60*/  ISETP.LT.AND P3, PT, R6, R46, P0 ;  /* 0x0000002e0600720c */ /* 0x000fc60000761270 */
[----:B------:R-:W-:Y:S01]  /*4e70*/  IMAD R10, R48, 0x2, R32 ;  /* 0x00000002300a7824 */ /* 0x000fe200078e0220 */
[-C--:B0-----:R-:W-:Y:S02]  /*4e80*/  LEA R4, P1, R11, R0.reuse, 0x1 ;  /* 0x000000000b047211 */ /* 0x081fe400078208ff */
[----:B------:R-:W-:Y:S02]  /*4e90*/  PRMT R20, RZ, 0x7610, R20 ;  /* 0x00007610ff147816 */ /* 0x000fe40000000014 */
[----:B------:R-:W-:Y:S02]  /*4ea0*/  LOP3.LUT R35, R3, 0x3a, RZ, 0xfc, !PT ;  /* 0x0000003a03237812 */ /* 0x000fe400078efcff */
[----:B------:R-:W-:Y:S02]  /*4eb0*/  LEA R6, P5, R10, R0, 0x1 ;  /* 0x000000000a067211 */ /* 0x000fe400078a08ff */
[----:B------:R-:W-:Y:S01]  /*4ec0*/  LEA.HI.X.SX32 R5, R11, R47, 0x1, P1 ;  /* 0x0000002f0b057211 */ /* 0x000fe200008f0eff */
[----:B------:R-:W-:Y:S01]  /*4ed0*/  IMAD R2, R48, 0x2, R10 ;  /* 0x0000000230027824 */ /* 0x000fe200078e020a */
[----:B------:R-:W-:-:S02]  /*4ee0*/  PRMT R24, RZ, 0x7610, R24 ;  /* 0x00007610ff187816 */ /* 0x000fc40000000018 */
[----:B------:R-:W-:Y:S01]  /*4ef0*/  ISETP.LT.AND P1, PT, R35, R46, P0 ;  /* 0x0000002e2300720c */ /* 0x000fe20000721270 */
[----:B------:R0:W3:Y:S01]  /*4f00*/  @P4 LDG.E.U16 R20, desc[UR22][R4.64] ;  /* 0x0000001604144981 */ /* 0x0000e2000c1e1500 */
[----:B------:R-:W-:Y:S02]  /*4f10*/  LEA.HI.X.SX32 R7, R10, R47, 0x1, P5 ;  /* 0x0000002f0a077211 */ /* 0x000fe400028f0eff */
[----:B------:R-:W-:-:S03]  /*4f20*/  PRMT R33, RZ, 0x7610, R33 ;  /* 0x00007610ff217816 */ /* 0x000fc60000000021 */
[----:B------:R-:W3:Y:S01]  /*4f30*/  @P3 LDG.E.U16 R24, desc[UR22][R6.64] ;  /* 0x0000001606183981 */ /* 0x000ee2000c1e1500 */
[----:B0-----:R-:W-:-:S04]  /*4f40*/  LEA R4, P4, R2, R0, 0x1 ;  /* 0x0000000002047211 */ /* 0x001fc800078808ff */
[----:B------:R-:W-:-:S05]  /*4f50*/  LEA.HI.X.SX32 R5, R2, R47, 0x1, P4 ;  /* 0x0000002f02057211 */ /* 0x000fca00020f0eff */
[----:B------:R0:W3:Y:S04]  /*4f60*/  @P1 LDG.E.U16 R33, desc[UR22][R4.64] ;  /* 0x0000001604211981 */ /* 0x0000e8000c1e1500 */
[----:B--2---:R-:W-:Y:S04]  /*4f70*/  STL [R1+0x368], R14 ;  /* 0x0003680e01007387 */ /* 0x004fe80000100800 */
[----:B----4-:R-:W-:Y:S04]  /*4f80*/  STL [R1+0xb0], R13 ;  /* 0x0000b00d01007387 */ /* 0x010fe80000100800 */
[----:B---3--:R1:W-:Y:S04]  /*4f90*/  STL [R1+0x364], R23 ;  /* 0x0003641701007387 */ /* 0x0083e80000100800 */
[----:B-1----:R-:W2:Y:S01]  /*4fa0*/  LDL R23, [R1+0x50] ;  /* 0x0000500001177983 */ /* 0x002ea20000100800 */
[----:B------:R-:W-:-:S04]  /*4fb0*/  IMAD R14, R48, 0x2, R2 ;  /* 0x00000002300e7824 */ /* 0x000fc800078e0202 */
[----:B------:R-:W-:-:S04]  /*4fc0*/  IMAD R36, R48, 0x2, R14 ;  /* 0x0000000230247824 */ /* 0x000fc800078e020e */
[----:B------:R-:W-:-:S04]  /*4fd0*/  IMAD R9, R48, 0x2, R36 ;  /* 0x0000000230097824 */ /* 0x000fc800078e0224 */
[C---:B------:R-:W-:Y:S01]  /*4fe0*/  IMAD R26, R48.reuse, 0x2, R9 ;  /* 0x00000002301a7824 */ /* 0x040fe200078e0209 */
[C---:B------:R-:W-:Y:S02]  /*4ff0*/  LOP3.LUT R39, R3.reuse, 0xa, RZ, 0xfc, !PT ;  /* 0x0000000a03277812 */ /* 0x040fe400078efcff */
[----:B------:R-:W-:Y:S01]  /*5000*/  LOP3.LUT R10, R3, 0x12, RZ, 0xfc, !PT ;  /* 0x00000012030a7812 */ /* 0x000fe200078efcff */
[----:B------:R-:W-:Y:S01]  /*5010*/  IMAD R13, R48, 0x2, R26 ;  /* 0x00000002300d7824 */ /* 0x000fe200078e021a */
[----:B------:R1:W-:Y:S01]  /*5020*/  STL [R1+0xb4], R34 ;  /* 0x0000b42201007387 */ /* 0x0003e20000100800 */
[-C--:B------:R-:W-:Y:S02]  /*5030*/  ISETP.LT.AND P3, PT, R39, R46.reuse, P0 ;  /* 0x0000002e2700720c */ /* 0x080fe40000761270 */
[----:B------:R-:W-:Y:S02]  /*5040*/  ISETP.LT.AND P4, PT, R10, R46, P0 ;  /* 0x0000002e0a00720c */ /* 0x000fe40000781270 */
[----:B0-----:R-:W-:Y:S01]  /*5050*/  LEA R4, P5, R30, R0, 0x1 ;  /* 0x000000001e047211 */ /* 0x001fe200078a08ff */
[C---:B-1----:R-:W-:Y:S01]  /*5060*/  IMAD R34, R48.reuse, 0x2, R13 ;  /* 0x0000000230227824 */ /* 0x042fe200078e020d */
[----:B------:R0:W-:Y:S03]  /*5070*/  STL [R1+0xac], R25 ;  /* 0x0000ac1901007387 */ /* 0x0001e60000100800 */
[----:B------:R-:W-:Y:S01]  /*5080*/  IMAD R8, R48, 0x2, R34 ;  /* 0x0000000230087824 */ /* 0x000fe200078e0222 */
[----:B------:R-:W-:-:S02]  /*5090*/  PRMT R21, RZ, 0x7610, R21 ;  /* 0x00007610ff157816 */ /* 0x000fc40000000015 */
[----:B------:R-:W-:Y:S02]  /*50a0*/  PRMT R19, RZ, 0x7610, R19 ;  /* 0x00007610ff137816 */ /* 0x000fe40000000013 */
[----:B------:R-:W-:Y:S01]  /*50b0*/  LEA.HI.X.SX32 R5, R30, R47, 0x1, P5 ;  /* 0x0000002f1e057211 */ /* 0x000fe200028f0eff */
[----:B0-----:R-:W-:Y:S01]  /*50c0*/  IMAD R25, R48, 0x2, R8 ;  /* 0x0000000230197824 */ /* 0x001fe200078e0208 */
[----:B------:R-:W-:-:S03]  /*50d0*/  LOP3.LUT R10, R3, 0x40, RZ, 0xfc, !PT ;  /* 0x00000040030a7812 */ /* 0x000fc600078efcff */
[----:B------:R0:W3:Y:S01]  /*50e0*/  @P4 LDG.E.U16 R19, desc[UR22][R4.64] ;  /* 0x0000001604134981 */ /* 0x0000e2000c1e1500 */
[----:B------:R-:W-:-:S04]  /*50f0*/  IMAD R12, R48, 0x2, R25 ;  /* 0x00000002300c7824 */ /* 0x000fc800078e0219 */
[----:B------:R-:W-:Y:S01]  /*5100*/  IMAD R35, R48, 0x2, R12 ;  /* 0x0000000230237824 */ /* 0x000fe200078e020c */
[----:B------:R1:W-:Y:S01]  /*5110*/  STL [R1+0x360], R20 ;  /* 0x0003601401007387 */ /* 0x0003e20000100800 */
[----:B------:R-:W-:-:S03]  /*5120*/  PRMT R38, RZ, 0x7610, R38 ;  /* 0x00007610ff267816 */ /* 0x000fc60000000026 */
[----:B------:R4:W-:Y:S01]  /*5130*/  STL [R1+0xa8], R24 ;  /* 0x0000a81801007387 */ /* 0x0009e20000100800 */
[----:B-1----:R-:W-:Y:S01]  /*5140*/  IMAD R20, R48, 0x2, R35 ;  /* 0x0000000230147824 */ /* 0x002fe200078e0223 */
[----:B------:R-:W-:-:S03]  /*5150*/  PRMT R22, RZ, 0x7610, R22 ;  /* 0x00007610ff167816 */ /* 0x000fc60000000016 */
[C---:B----4-:R-:W-:Y:S01]  /*5160*/  IMAD R24, R48.reuse, 0x2, R20 ;  /* 0x0000000230187824 */ /* 0x050fe200078e0214 */
[----:B------:R1:W-:Y:S03]  /*5170*/  STL [R1+0x35c], R33 ;  /* 0x00035c2101007387 */ /* 0x0003e60000100800 */
[----:B------:R-:W-:Y:S01]  /*5180*/  IMAD R11, R48, 0x2, R24 ;  /* 0x00000002300b7824 */ /* 0x000fe200078e0218 */
[----:B------:R-:W-:-:S03]  /*5190*/  PRMT R27, RZ, 0x7610, R27 ;  /* 0x00007610ff1b7816 */ /* 0x000fc6000000001b */
[----:B-1----:R-:W-:-:S04]  /*51a0*/  IMAD R33, R48, 0x2, R11 ;  /* 0x0000000230217824 */ /* 0x002fc800078e020b */
[----:B------:R-:W-:Y:S01]  /*51b0*/  IMAD R2, R48, 0x2, R33 ;  /* 0x0000000230027824 */ /* 0x000fe200078e0221 */
[----:B--2---:R-:W-:-:S04]  /*51c0*/  LEA R6, P1, R23, R0, 0x1 ;  /* 0x0000000017067211 */ /* 0x004fc800078208ff */
[----:B------:R-:W-:Y:S02]  /*51d0*/  LEA.HI.X.SX32 R7, R23, R47, 0x1, P1 ;  /* 0x0000002f17077211 */ /* 0x000fe400008f0eff */
[----:B------:R-:W-:-:S03]  /*51e0*/  ISETP.LT.AND P1, PT, R10, R46, P0 ;  /* 0x0000002e0a00720c */ /* 0x000fc60000721270 */
[----:B------:R1:W2:Y:S01]  /*51f0*/  @P3 LDG.E.U16 R21, desc[UR22][R6.64] ;  /* 0x0000001606153981 */ /* 0x0002a2000c1e1500 */
[----:B0-----:R-:W-:-:S04]  /*5200*/  LEA R4, P3, R9, R0, 0x1 ;  /* 0x0000000009047211 */ /* 0x001fc800078608ff */
[----:B------:R-:W-:Y:S02]  /*5210*/  LEA.HI.X.SX32 R5, R9, R47, 0x1, P3 ;  /* 0x0000002f09057211 */ /* 0x000fe400018f0eff */
[----:B-1----:R-:W-:-:S03]  /*5220*/  LOP3.LUT R7, R3, 0x48, RZ, 0xfc, !PT ;  /* 0x0000004803077812 */ /* 0x002fc600078efcff */
[----:B------:R0:W4:Y:S01]  /*5230*/  @P1 LDG.E.U16 R38, desc[UR22][R4.64] ;  /* 0x0000001604261981 */ /* 0x000122000c1e1500 */
[----:B------:R-:W-:Y:S02]  /*5240*/  LOP3.LUT R6, R3, 0x50, RZ, 0xfc, !PT ;  /* 0x0000005003067812 */ /* 0x000fe400078efcff */
[-C--:B------:R-:W-:Y:S02]  /*5250*/  ISETP.LT.AND P3, PT, R7, R46.reuse, P0 ;  /* 0x0000002e0700720c */ /* 0x080fe40000761270 */
[----:B------:R-:W-:Y:S02]  /*5260*/  ISETP.LT.AND P4, PT, R6, R46, P0 ;  /* 0x0000002e0600720c */ /* 0x000fe40000781270 */
[-C--:B------:R-:W-:Y:S02]  /*5270*/  LEA R6, P5, R8, R0.reuse, 0x1 ;  /* 0x0000000008067211 */ /* 0x080fe400078a08ff */
[----:B0-----:R-:W-:Y:S02]  /*5280*/  LEA R4, P1, R20, R0, 0x1 ;  /* 0x0000000014047211 */ /* 0x001fe400078208ff */
[----:B------:R-:W-:-:S02]  /*5290*/  LEA.HI.X.SX32 R7, R8, R47, 0x1, P5 ;  /* 0x0000002f08077211 */ /* 0x000fc400028f0eff */
[----:B------:R-:W-:-:S03]  /*52a0*/  LEA.HI.X.SX32 R5, R20, R47, 0x1, P1 ;  /* 0x0000002f14057211 */ /* 0x000fc600008f0eff */
[----:B------:R0:W4:Y:S01]  /*52b0*/  @P3 LDG.E.U16 R22, desc[UR22][R6.64] ;  /* 0x0000001606163981 */ /* 0x000122000c1e1500 */
[----:B------:R-:W-:-:S03]  /*52c0*/  LOP3.LUT R8, R3, 0x58, RZ, 0xfc, !PT ;  /* 0x0000005803087812 */ /* 0x000fc600078efcff */
[----:B------:R1:W4:Y:S01]  /*52d0*/  @P4 LDG.E.U16 R27, desc[UR22][R4.64] ;  /* 0x00000016041b4981 */ /* 0x000322000c1e1500 */
[----:B0-----:R-:W-:Y:S02]  /*52e0*/  PRMT R6, RZ, 0x7610, R6 ;  /* 0x00007610ff067816 */ /* 0x001fe40000000006 */
[----:B------:R-:W-:Y:S02]  /*52f0*/  LOP3.LUT R7, R3, 0x60, RZ, 0xfc, !PT ;  /* 0x0000006003077812 */ /* 0x000fe400078efcff */
[-C--:B------:R-:W-:Y:S01]  /*5300*/  ISETP.LT.AND P4, PT, R8, R46.reuse, P0 ;  /* 0x0000002e0800720c */ /* 0x080fe20000781270 */
[----:B-1----:R-:W-:Y:S01]  /*5310*/  IMAD.MOV.U32 R5, RZ, RZ, R6 ;  /* 0x000000ffff057224 */ /* 0x002fe200078e0006 */
[----:B------:R-:W-:Y:S02]  /*5320*/  ISETP.LT.AND P3, PT, R7, R46, P0 ;  /* 0x0000002e0700720c */ /* 0x000fe40000761270 */
[----:B------:R-:W-:Y:S01]  /*5330*/  LEA R4, P1, R2, R0, 0x1 ;  /* 0x0000000002047211 */ /* 0x000fe200078208ff */
[----:B------:R-:W-:-:S02]  /*5340*/  IMAD.MOV.U32 R7, RZ, RZ, R5 ;  /* 0x000000ffff077224 */ /* 0x000fc400078e0005 */
[----:B------:R-:W-:Y:S01]  /*5350*/  IMAD R23, R48, 0x2, R2 ;  /* 0x0000000230177824 */ /* 0x000fe200078e0202 */
[----:B------:R-:W-:Y:S01]  /*5360*/  LEA.HI.X.SX32 R5, R2, R47, 0x1, P1 ;  /* 0x0000002f02057211 */ /* 0x000fe200008f0eff */
[----:B------:R-:W-:-:S06]  /*5370*/  IMAD.MOV.U32 R2, RZ, RZ, R7 ;  /* 0x000000ffff027224 */ /* 0x000fcc00078e0007 */
[----:B------:R-:W4:Y:S01]  /*5380*/  @P4 LDG.E.U16 R2, desc[UR22][R4.64] ;  /* 0x0000001604024981 */ /* 0x000f22000c1e1500 */
[----:B------:R-:W-:-:S04]  /*5390*/  IMAD R10, R48, 0x2, R23 ;  /* 0x00000002300a7824 */ /* 0x000fc800078e0217 */
[C---:B------:R-:W-:Y:S01]  /*53a0*/  IMAD R30, R48.reuse, 0x2, R10 ;  /* 0x00000002301e7824 */ /* 0x040fe200078e020a */
[----:B---3--:R0:W-:Y:S03]  /*53b0*/  STL [R1+0x354], R19 ;  /* 0x0003541301007387 */ /* 0x0081e60000100800 */
[C---:B0-----:R-:W-:Y:S01]  /*53c0*/  IMAD R19, R48.reuse, 0x2, R30 ;  /* 0x0000000230137824 */ /* 0x041fe200078e021e */
[----:B------:R-:W-:Y:S01]  /*53d0*/  PRMT R37, RZ, 0x7610, R37 ;  /* 0x00007610ff257816 */ /* 0x000fe20000000025 */
[----:B--2---:R0:W-:Y:S02]  /*53e0*/  STL [R1+0x358], R21 ;  /* 0x0003581501007387 */ /* 0x0041e40000100800 */
[----:B0-----:R-:W-:-:S04]  /*53f0*/  IMAD R21, R48, 0x2, R19 ;  /* 0x0000000230157824 */ /* 0x001fc800078e0213 */
[----:B------:R-:W-:-:S04]  /*5400*/  IMAD R9, R48, 0x2, R21 ;  /* 0x0000000230097824 */ /* 0x000fc800078e0215 */
[C---:B------:R-:W-:Y:S01]  /*5410*/  IMAD R39, R48.reuse, 0x2, R9 ;  /* 0x0000000230277824 */ /* 0x040fe200078e0209 */
[----:B----4-:R0:W-:Y:S04]  /*5420*/  STL [R1+0x34c], R22 ;  /* 0x00034c1601007387 */ /* 0x0101e80000100800 */
[----:B------:R1:W-:Y:S04]  /*5430*/  STL.S16 [R1+0x344], R6 ;  /* 0x0003440601007387 */ /* 0x0003e80000100600 */
[----:B------:R2:W-:Y:S01]  /*5440*/  STL [R1+0x348], R27 ;  /* 0x0003481b01007387 */ /* 0x0005e20000100800 */
[----:B0-----:R-:W-:Y:S01]  /*5450*/  IMAD R22, R48, 0x2, R39 ;  /* 0x0000000230167824 */ /* 0x001fe200078e0227 */
[----:B-1----:R-:W-:-:S02]  /*5460*/  LEA R6, P5, R19, R0, 0x1 ;  /* 0x0000000013067211 */ /* 0x002fc400078a08ff */
[----:B--2---:R-:W-:Y:S01]  /*5470*/  LOP3.LUT R27, R3, 0x68, RZ, 0xfc, !PT ;  /* 0x00000068031b7812 */ /* 0x004fe200078efcff */
[----:B------:R-:W-:Y:S01]  /*5480*/  STL [R1+0x350], R38 ;  /* 0x0003502601007387 */ /* 0x000fe20000100800 */
[----:B------:R-:W-:Y:S02]  /*5490*/  LEA.HI.X.SX32 R7, R19, R47, 0x1, P5 ;  /* 0x0000002f13077211 */ /* 0x000fe400028f0eff */
[----:B------:R-:W-:-:S03]  /*54a0*/  ISETP.LT.AND P1, PT, R27, R46, P0 ;  /* 0x0000002e1b00720c */ /* 0x000fc60000721270 */
[----:B------:R0:W2:Y:S04]  /*54b0*/  @P3 LDG.E.U16 R37, desc[UR22][R6.64] ;  /* 0x0000001606253981 */ /* 0x0000a8000c1e1500 */
[----:B------:R-:W-:Y:S01]  /*54c0*/  @P4 STL [R1+0x344], R2 ;  /* 0x0003440201004387 */ /* 0x000fe20000100800 */
[----:B------:R-:W-:-:S04]  /*54d0*/  LEA R4, P4, R22, R0, 0x1 ;  /* 0x0000000016047211 */ /* 0x000fc800078808ff */
[----:B------:R-:W-:Y:S02]  /*54e0*/  LEA.HI.X.SX32 R5, R22, R47, 0x1, P4 ;  /* 0x0000002f16057211 */ /* 0x000fe400020f0eff */
[----:B0-----:R-:W-:-:S06]  /*54f0*/  PRMT R6, RZ, 0x7610, R6 ;  /* 0x00007610ff067816 */ /* 0x001fcc0000000006 */
[----:B------:R0:W3:Y:S01]  /*5500*/  @P1 LDG.E.U16 R6, desc[UR22][R4.64] ;  /* 0x0000001604061981 */ /* 0x0000e2000c1e1500 */
[----:B------:R-:W-:-:S04]  /*5510*/  LOP3.LUT R7, R3, 0x78, RZ, 0xfc, !PT ;  /* 0x0000007803077812 */ /* 0x000fc800078efcff */
[----:B------:R-:W-:Y:S02]  /*5520*/  ISETP.LT.AND P4, PT, R7, R46, P0 ;  /* 0x0000002e0700720c */ /* 0x000fe40000781270 */
[----:B0-----:R-:W-:Y:S02]  /*5530*/  PRMT R5, RZ, 0x7610, R5 ;  /* 0x00007610ff057816 */ /* 0x001fe40000000005 */
[C---:B------:R-:W-:Y:S01]  /*5540*/  LOP3.LUT R7, R3.reuse, 0x42, RZ, 0xfc, !PT ;  /* 0x0000004203077812 */ /* 0x040fe200078efcff */
[----:B--2---:R0:W-:Y:S02]  /*5550*/  STL [R1+0x340], R37 ;  /* 0x0003402501007387 */ /* 0x0041e40000100800 */
[C---:B0-----:R-:W-:Y:S02]  /*5560*/  LOP3.LUT R37, R3.reuse, 0x70, RZ, 0xfc, !PT ;  /* 0x0000007003257812 */ /* 0x041fe400078efcff */
[----:B---3--:R-:W-:Y:S04]  /*5570*/  STL [R1+0x1dc], R6 ;  /* 0x0001dc0601007387 */ /* 0x008fe80000100800 */
[----:B------:R0:W-:Y:S02]  /*5580*/  STL.S16 [R1+0x1d8], R5 ;  /* 0x0001d80501007387 */ /* 0x0001e40000100600 */
[----:B0-----:R-:W-:-:S02]  /*5590*/  LOP3.LUT R5, R3, 0x42, RZ, 0xfc, !PT ;  /* 0x0000004203057812 */ /* 0x001fc400078efcff */
[----:B------:R-:W-:-:S06]  /*55a0*/  LOP3.LUT R3, R3, 0x4a, RZ, 0xfc, !PT ;  /* 0x0000004a03037812 */ /* 0x000fcc00078efcff */
[----:B------:R-:W2:Y:S01]  /*55b0*/  LDL R3, [R1+0x1d8] ;  /* 0x0001d80001037983 */ /* 0x000ea20000100800 */
[----:B------:R-:W-:-:S04]  /*55c0*/  IMAD R20, R48, 0x2, R22 ;  /* 0x0000000230147824 */ /* 0x000fc800078e0216 */
[----:B------:R-:W-:-:S04]  /*55d0*/  IMAD R8, R48, 0x2, R20 ;  /* 0x0000000230087824 */ /* 0x000fc800078e0214 */
[----:B------:R-:W-:Y:S01]  /*55e0*/  IMAD R38, R48, 0x2, R8 ;  /* 0x0000000230267824 */ /* 0x000fe200078e0208 */
[----:B------:R-:W-:-:S03]  /*55f0*/  ISETP.LT.AND P5, PT, R37, R46, P0 ;  /* 0x0000002e2500720c */ /* 0x000fc600007a1270 */
[----:B------:R-:W-:-:S05]  /*5600*/  IMAD R27, R48, 0x2, R38 ;  /* 0x00000002301b7824 */ /* 0x000fca00078e0226 */
[----:B------:R-:W-:-:S04]  /*5610*/  LEA R6, P1, R27, R0, 0x1 ;  /* 0x000000001b067211 */ /* 0x000fc800078208ff */
[----:B------:R-:W-:-:S05]  /*5620*/  LEA.HI.X.SX32 R7, R27, R47, 0x1, P1 ;  /* 0x0000002f1b077211 */ /* 0x000fca00008f0eff */
[----:B--2---:R-:W2:Y:S01]  /*5630*/  @P5 LDG.E.U16 R3, desc[UR22][R6.64] ;  /* 0x0000001606035981 */ /* 0x004ea2000c1e1500 */
[----:B------:R-:W-:-:S04]  /*5640*/  IMAD R19, R48, 0x2, R27 ;  /* 0x0000000230137824 */ /* 0x000fc800078e021b */
[----:B------:R-:W-:-:S04]  /*5650*/  IMAD R2, R48, 0x2, R19 ;  /* 0x0000000230027824 */ /* 0x000fc800078e0213 */
[----:B------:R-:W-:Y:S01]  /*5660*/  IMAD R37, R48, 0x2, R2 ;  /* 0x0000000230257824 */ /* 0x000fe200078e0202 */
[----:B------:R-:W-:-:S03]  /*5670*/  ISETP.LT.AND P3, PT, R5, R46, P0 ;  /* 0x0000002e0500720c */ /* 0x000fc60000761270 */
[----:B------:R-:W-:Y:S01]  /*5680*/  IMAD R22, R48, 0x2, R37 ;  /* 0x0000000230167824 */ /* 0x000fe200078e0225 */
[----:B------:R-:W-:-:S04]  /*5690*/  PRMT R51, RZ, 0x7610, R51 ;  /* 0x00007610ff337816 */ /* 0x000fc80000000033 */
[C---:B------:R-:W-:Y:S02]  /*56a0*/  LEA R4, P6, R22.reuse, R0, 0x1 ;  /* 0x0000000016047211 */ /* 0x040fe400078c08ff */
[----:B------:R-:W-:Y:S02]  /*56b0*/  PRMT R44, RZ, 0x7610, R44 ;  /* 0x00007610ff2c7816 */ /* 0x000fe4000000002c */
[----:B------:R-:W-:-:S05]  /*56c0*/  LEA.HI.X.SX32 R5, R22, R47, 0x1, P6 ;  /* 0x0000002f16057211 */ /* 0x000fca00030f0eff */
[----:B------:R0:W3:Y:S04]  /*56d0*/  @P4 LDG.E.U16 R51, desc[UR22][R4.64] ;  /* 0x0000001604334981 */ /* 0x0000e8000c1e1500 */
[----:B--2---:R1:W-:Y:S02]  /*56e0*/  @P5 STL [R1+0x1d8], R3 ;  /* 0x0001d80301005387 */ /* 0x0043e40000100800 */
[----:B-1----:R-:W1:Y:S01]  /*56f0*/  S2R R3, SR_TID.X ;  /* 0x0000000000037919 */ /* 0x002e620000002100 */
[----:B------:R-:W-:Y:S02]  /*5700*/  LEA R6, P5, R26, R0, 0x1 ;  /* 0x000000001a067211 */ /* 0x000fe400078a08ff */
[----:B-1----:R-:W-:-:S04]  /*5710*/  SHF.R.U32.HI R3, RZ, 0x6, R3 ;  /* 0x00000006ff037819 */ /* 0x002fc80000011603 */
[----:B------:R-:W-:-:S04]  /*5720*/  SGXT.U32 R3, R3, 0x1 ;  /* 0x000000010303781a */ /* 0x000fc80000000000 */
[----:B------:R-:W-:-:S04]  /*5730*/  LOP3.LUT R7, R3, 0x4a, RZ, 0xfc, !PT ;  /* 0x0000004a03077812 */ /* 0x000fc800078efcff */
[----:B------:R-:W-:Y:S02]  /*5740*/  ISETP.LT.AND P1, PT, R7, R46, P0 ;  /* 0x0000002e0700720c */ /* 0x000fe40000721270 */
[----:B------:R-:W-:-:S05]  /*5750*/  LEA.HI.X.SX32 R7, R26, R47, 0x1, P5 ;  /* 0x0000002f1a077211 */ /* 0x000fca00028f0eff */
[----:B------:R1:W2:Y:S01]  /*5760*/  @P3 LDG.E.U16 R44, desc[UR22][R6.64] ;  /* 0x00000016062c3981 */ /* 0x0002a2000c1e1500 */
[----:B0-----:R-:W-:Y:S02]  /*5770*/  LEA R4, P4, R25, R0, 0x1 ;  /* 0x0000000019047211 */ /* 0x001fe400078808ff */
[----:B------:R-:W-:Y:S01]  /*5780*/  PRMT R53, RZ, 0x7610, R53 ;  /* 0x00007610ff357816 */ /* 0x000fe20000000035 */
[----:B---3--:R0:W-:Y:S01]  /*5790*/  STL [R1+0x1d4], R51 ;  /* 0x0001d43301007387 */ /* 0x0081e20000100800 */
[----:B------:R-:W-:Y:S02]  /*57a0*/  LOP3.LUT R5, R3, 0x52, RZ, 0xfc, !PT ;  /* 0x0000005203057812 */ /* 0x000fe400078efcff */
[----:B------:R-:W-:Y:S02]  /*57b0*/  LEA.HI.X.SX32 R5, R25, R47, 0x1, P4 ;  /* 0x0000002f19057211 */ /* 0x000fe400020f0eff */
[----:B-1----:R-:W-:-:S03]  /*57c0*/  PRMT R7, RZ, 0x7610, R7 ;  /* 0x00007610ff077816 */ /* 0x002fc60000000007 */
[----:B------:R1:W3:Y:S04]  /*57d0*/  @P1 LDG.E.U16 R53, desc[UR22][R4.64] ;  /* 0x0000001604351981 */ /* 0x0002e8000c1e1500 */
[----:B0-----:R-:W4:Y:S01]  /*57e0*/  LDL.LU R51, [R1+0x8e0] ;  /* 0x0008e00001337983 */ /* 0x001f220000300800 */
[C---:B------:R-:W-:Y:S02]  /*57f0*/  LOP3.LUT R6, R3.reuse, 0x52, RZ, 0xfc, !PT ;  /* 0x0000005203067812 */ /* 0x040fe400078efcff */
[C---:B-1----:R-:W-:Y:S01]  /*5800*/  LOP3.LUT R5, R3.reuse, 0x6a, RZ, 0xfc, !PT ;  /* 0x0000006a03057812 */ /* 0x042fe200078efcff */
[----:B--2---:R0:W-:Y:S04]  /*5810*/  STL [R1+0x1d0], R44 ;  /* 0x0001d02c01007387 */ /* 0x0041e80000100800 */
[----:B------:R1:W-:Y:S01]  /*5820*/  STL.S16 [R1+0x1c8], R7 ;  /* 0x0001c80701007387 */ /* 0x0003e20000100600 */
[----:B0-----:R-:W-:-:S04]  /*5830*/  LOP3.LUT R44, R3, 0x5a, RZ, 0xfc, !PT ;  /* 0x0000005a032c7812 */ /* 0x001fc800078efcff */
[-C--:B------:R-:W-:Y:S02]  /*5840*/  ISETP.LT.AND P1, PT, R44, R46.reuse, P0 ;  /* 0x0000002e2c00720c */ /* 0x080fe40000721270 */
[----:B------:R-:W-:Y:S02]  /*5850*/  LOP3.LUT R44, R3, 0x62, RZ, 0xfc, !PT ;  /* 0x00000062032c7812 */ /* 0x000fe400078efcff */
[----:B------:R-:W2:Y:S01]  /*5860*/  LDL R3, [R1+0x1c8] ;  /* 0x0001c80001037983 */ /* 0x000ea20000100800 */
[----:B------:R-:W-:Y:S02]  /*5870*/  ISETP.LT.AND P3, PT, R6, R46, P0 ;  /* 0x0000002e0600720c */ /* 0x000fe40000761270 */
[----:B------:R-:W-:-:S04]  /*5880*/  LEA R6, P4, R24, R0, 0x1 ;  /* 0x0000000018067211 */ /* 0x000fc800078808ff */
[----:B-1----:R-:W-:-:S07]  /*5890*/  LEA.HI.X.SX32 R7, R24, R47, 0x1, P4 ;  /* 0x0000002f18077211 */ /* 0x002fce00020f0eff */
[----:B--2---:R0:W2:Y:S01]  /*58a0*/  @P3 LDG.E.U16 R3, desc[UR22][R6.64] ;  /* 0x0000001606033981 */ /* 0x0040a2000c1e1500 */
[----:B------:R-:W-:-:S03]  /*58b0*/  ISETP.LT.AND P4, PT, R44, R46, P0 ;  /* 0x0000002e2c00720c */ /* 0x000fc60000781270 */
[----:B------:R-:W4:Y:S04]  /*58c0*/  LDL R44, [R1+0x48] ;  /* 0x00004800012c7983 */ /* 0x000f280000100800 */
[----:B---3--:R1:W-:Y:S04]  /*58d0*/  STL [R1+0x1cc], R53 ;  /* 0x0001cc3501007387 */ /* 0x0083e80000100800 */
[----:B-1----:R-:W3:Y:S01]  /*58e0*/  LDL.LU R53, [R1+0x18] ;  /* 0x0000180001357983 */ /* 0x002ee20000300800 */
[----:B------:R-:W-:Y:S02]  /*58f0*/  LEA R4, P5, R23, R0, 0x1 ;  /* 0x0000000017047211 */ /* 0x000fe400078a08ff */
[----:B------:R-:W-:-:S02]  /*5900*/  PRMT R41, RZ, 0x7610, R41 ;  /* 0x00007610ff297816 */ /* 0x000fc40000000029 */
[----:B------:R-:W-:Y:S02]  /*5910*/  LEA.HI.X.SX32 R5, R23, R47, 0x1, P5 ;  /* 0x0000002f17057211 */ /* 0x000fe400028f0eff */
[----:B0-----:R-:W-:-:S03]  /*5920*/  LEA R6, P5, R21, R0, 0x1 ;  /* 0x0000000015067211 */ /* 0x001fc600078a08ff */
[----:B------:R0:W3:Y:S01]  /*5930*/  @P1 LDG.E.U16 R41, desc[UR22][R4.64] ;  /* 0x0000001604291981 */ /* 0x0000e2000c1e1500 */
[----:B------:R-:W-:Y:S02]  /*5940*/  PRMT R52, RZ, 0x7610, R52 ;  /* 0x00007610ff347816 */ /* 0x000fe40000000034 */
[----:B------:R-:W-:Y:S02]  /*5950*/  PRMT R49, RZ, 0x7610, R49 ;  /* 0x00007610ff317816 */ /* 0x000fe40000000031 */
[----:B0-----:R-:W-:Y:S01]  /*5960*/  LEA R4, P1, R20, R0, 0x1 ;  /* 0x0000000014047211 */ /* 0x001fe200078208ff */
[----:B--2---:R0:W-:Y:S02]  /*5970*/  @P3 STL [R1+0x1c8], R3 ;  /* 0x0001c80301003387 */ /* 0x0041e40000100800 */
[----:B0-----:R-:W0:Y:S02]  /*5980*/  S2R R3, SR_TID.X ;  /* 0x0000000000037919 */ /* 0x001e240000002100 */
[----:B0-----:R-:W-:-:S04]  /*5990*/  SHF.R.U32.HI R3, RZ, 0x6, R3 ;  /* 0x00000006ff037819 */ /* 0x001fc80000011603 */
[----:B------:R-:W-:-:S04]  /*59a0*/  SGXT.U32 R3, R3, 0x1 ;  /* 0x000000010303781a */ /* 0x000fc80000000000 */
[----:B------:R-:W-:-:S04]  /*59b0*/  LOP3.LUT R7, R3, 0x6a, RZ, 0xfc, !PT ;  /* 0x0000006a03077812 */ /* 0x000fc800078efcff */
[----:B------:R-:W-:Y:S02]  /*59c0*/  ISETP.LT.AND P3, PT, R7, R46, P0 ;  /* 0x0000002e0700720c */ /* 0x000fe40000761270 */
[-C--:B------:R-:W-:Y:S02]  /*59d0*/  LEA.HI.X.SX32 R7, R21, R47.reuse, 0x1, P5 ;  /* 0x0000002f15077211 */ /* 0x080fe400028f0eff */
[C---:B------:R-:W-:Y:S02]  /*59e0*/  LOP3.LUT R5, R3.reuse, 0x72, RZ, 0xfc, !PT ;  /* 0x0000007203057812 */ /* 0x040fe400078efcff */
[----:B------:R-:W-:Y:S01]  /*59f0*/  LEA.HI.X.SX32 R5, R20, R47, 0x1, P1 ;  /* 0x0000002f14057211 */ /* 0x000fe200008f0eff */
[----:B------:R0:W2:Y:S06]  /*5a00*/  @P4 LDG.E.U16 R52, desc[UR22][R6.64] ;  /* 0x0000001606344981 */ /* 0x0000ac000c1e1500 */
[----:B------:R1:W4:Y:S01]  /*5a10*/  @P3 LDG.E.U16 R49, desc[UR22][R4.64] ;  /* 0x0000001604313981 */ /* 0x000322000c1e1500 */
[----:B0-----:R-:W-:-:S03]  /*5a20*/  LOP3.LUT R7, R3, 0x72, RZ, 0xfc, !PT ;  /* 0x0000007203077812 */ /* 0x001fc600078efcff */
[----:B---3--:R0:W-:Y:S01]  /*5a30*/  STL [R1+0x1c4], R41 ;  /* 0x0001c42901007387 */ /* 0x0081e20000100800 */
[----:B------:R-:W-:Y:S01]  /*5a40*/  ISETP.LT.AND P1, PT, R7, R46, P0 ;  /* 0x0000002e0700720c */ /* 0x000fe20000721270 */
[----:B-1----:R-:W-:Y:S02]  /*5a50*/  IMAD R4, R48, 0x2, R22 ;  /* 0x0000000230047824 */ /* 0x002fe400078e0216 */
[----:B0-----:R-:W3:Y:S01]  /*5a60*/  LDL.LU R41, [R1+0x8dc] ;  /* 0x0008dc0001297983 */ /* 0x001ee20000300800 */
[----:B------:R-:W-:Y:S02]  /*5a70*/  LEA R6, P3, R19, R0, 0x1 ;  /* 0x0000000013067211 */ /* 0x000fe400078608ff */
[C---:B------:R-:W-:Y:S02]  /*5a80*/  LOP3.LUT R5, R3.reuse, 0xc, RZ, 0xfc, !PT ;  /* 0x0000000c03057812 */ /* 0x040fe400078efcff */
[----:B------:R-:W-:Y:S02]  /*5a90*/  PRMT R50, RZ, 0x7610, R50 ;  /* 0x00007610ff327816 */ /* 0x000fe40000000032 */
[----:B------:R-:W-:-:S02]  /*5aa0*/  LOP3.LUT R7, R3, 0xc, RZ, 0xfc, !PT ;  /* 0x0000000c03077812 */ /* 0x000fc400078efcff */
[----:B------:R-:W-:Y:S02]  /*5ab0*/  LEA.HI.X.SX32 R7, R19, R47, 0x1, P3 ;  /* 0x0000002f13077211 */ /* 0x000fe400018f0eff */
[----:B------:R-:W-:Y:S02]  /*5ac0*/  ISETP.LT.AND P3, PT, R5, R46, P0 ;  /* 0x0000002e0500720c */ /* 0x000fe40000761270 */
[----:B------:R-:W-:Y:S01]  /*5ad0*/  PRMT R45, RZ, 0x7610, R45 ;  /* 0x00007610ff2d7816 */ /* 0x000fe2000000002d */
[----:B------:R0:W3:Y:S01]  /*5ae0*/  @P1 LDG.E.U16 R50, desc[UR22][R6.64] ;  /* 0x0000001606321981 */ /* 0x0000e2000c1e1500 */
[----:B------:R-:W-:Y:S02]  /*5af0*/  PRMT R40, RZ, 0x7610, R40 ;  /* 0x00007610ff287816 */ /* 0x000fe40000000028 */
[----:B------:R-:W-:Y:S01]  /*5b00*/  PRMT R43, RZ, 0x7610, R43 ;  /* 0x00007610ff2b7816 */ /* 0x000fe2000000002b */
[----:B--2---:R1:W-:Y:S04]  /*5b10*/  STL [R1+0x1bc], R52 ;  /* 0x0001bc3401007387 */ /* 0x0043e80000100800 */
[----:B----4-:R2:W-:Y:S01]  /*5b20*/  STL [R1+0x1c0], R49 ;  /* 0x0001c03101007387 */ /* 0x0105e20000100800 */
[----:B-1----:R-:W-:-:S03]  /*5b30*/  LOP3.LUT R52, R3, 0x7a, RZ, 0xfc, !PT ;  /* 0x0000007a03347812 */ /* 0x002fc600078efcff */
[----:B--2---:R-:W2:Y:S04]  /*5b40*/  LDL.LU R49, [R1+0x8d8] ;  /* 0x0008d80001317983 */ /* 0x004ea80000300800 */
[----:B------:R1:W-:Y:S01]  /*5b50*/  STL [R1+0x888], R48 ;  /* 0x0008883001007387 */ /* 0x0003e20000100800 */
[----:B------:R-:W-:-:S03]  /*5b60*/  ISETP.LT.AND P4, PT, R52, R46, P0 ;  /* 0x0000002e3400720c */ /* 0x000fc60000781270 */
[----:B------:R4:W-:Y:S01]  /*5b70*/  STL [R1+0x80], R4 ;  /* 0x0000800401007387 */ /* 0x0009e20000100800 */
[----:B-1----:R-:W-:Y:S01]  /*5b80*/  IMAD.MOV.U32 R48, RZ, RZ, R4 ;  /* 0x000000ffff307224 */ /* 0x002fe200078e0004 */
[----:B------:R-:W-:-:S04]  /*5b90*/  LOP3.LUT R52, R3, 0x14, RZ, 0xfc, !PT ;  /* 0x0000001403347812 */ /* 0x000fc800078efcff */
[----:B----4-:R-:W-:-:S04]  /*5ba0*/  LEA R4, P5, R48, R0, 0x1 ;  /* 0x0000000030047211 */ /* 0x010fc800078a08ff */
[-C--:B------:R-:W-:Y:S02]  /*5bb0*/  LEA.HI.X.SX32 R5, R48, R47.reuse, 0x1, P5 ;  /* 0x0000002f30057211 */ /* 0x080fe400028f0eff */
[----:B0-----:R-:W-:Y:S02]  /*5bc0*/  LEA R6, P5, R44, R0, 0x1 ;  /* 0x000000002c067211 */ /* 0x001fe400078a08ff */
[----:B------:R-:W-:Y:S01]  /*5bd0*/  ISETP.LT.AND P1, PT, R52, R46, P0 ;  /* 0x0000002e3400720c */ /* 0x000fe20000721270 */
[----:B------:R0:W4:Y:S01]  /*5be0*/  @P4 LDG.E.U16 R45, desc[UR22][R4.64] ;  /* 0x00000016042d4981 */ /* 0x000122000c1e1500 */
[----:B------:R-:W-:-:S05]  /*5bf0*/  LEA.HI.X.SX32 R7, R44, R47, 0x1, P5 ;  /* 0x0000002f2c077211 */ /* 0x000fca00028f0eff */
[----:B------:R1:W2:Y:S01]  /*5c00*/  @P3 LDG.E.U16 R40, desc[UR22][R6.64] ;  /* 0x0000001606283981 */ /* 0x0002a2000c1e1500 */
[----:B0-----:R-:W-:-:S04]  /*5c10*/  LEA R4, P4, R53, R0, 0x1 ;  /* 0x0000000035047211 */ /* 0x001fc800078808ff */
[----:B------:R-:W-:-:S05]  /*5c20*/  LEA.HI.X.SX32 R5, R53, R47, 0x1, P4 ;  /* 0x0000002f35057211 */ /* 0x000fca00020f0eff */
[----:B------:R0:W3:Y:S01]  /*5c30*/  @P1 LDG.E.U16 R43, desc[UR22][R4.64] ;  /* 0x00000016042b1981 */ /* 0x0000e2000c1e1500 */
[----:B------:R-:W-:-:S03]  /*5c40*/  LOP3.LUT R44, R3, 0x1c, RZ, 0xfc, !PT ;  /* 0x0000001c032c7812 */ /* 0x000fc600078efcff */
[----:B------:R0:W-:Y:S01]  /*5c50*/  STL [R1+0x708], R53 ;  /* 0x0007083501007387 */ /* 0x0001e20000100800 */
[----:B------:R-:W-:Y:S02]  /*5c60*/  ISETP.LT.AND P3, PT, R44, R46, P0 ;  /* 0x0000002e2c00720c */ /* 0x000fe40000761270 */
[CC--:B-1----:R-:W-:Y:S02]  /*5c70*/  LEA R6, P4, R18.reuse, R0.reuse, 0x1 ;  /* 0x0000000012067211 */ /* 0x0c2fe400078808ff */
[----:B------:R-:W-:Y:S02]  /*5c80*/  PRMT R42, RZ, 0x7610, R42 ;  /* 0x00007610ff2a7816 */ /* 0x000fe4000000002a */
[----:B0-----:R-:W-:Y:S02]  /*5c90*/  LEA R4, P5, R17, R0, 0x1 ;  /* 0x0000000011047211 */ /* 0x001fe400078a08ff */
[----:B------:R-:W-:Y:S02]  /*5ca0*/  LEA.HI.X.SX32 R7, R18, R47, 0x1, P4 ;  /* 0x0000002f12077211 */ /* 0x000fe400020f0eff */
[----:B------:R-:W-:-:S02]  /*5cb0*/  PRMT R25, RZ, 0x7610, R25 ;  /* 0x00007610ff197816 */ /* 0x000fc40000000019 */
[----:B------:R-:W-:Y:S01]  /*5cc0*/  LEA.HI.X.SX32 R5, R17, R47, 0x1, P5 ;  /* 0x0000002f11057211 */ /* 0x000fe200028f0eff */
[----:B------:R0:W4:Y:S01]  /*5cd0*/  @P3 LDG.E.U16 R42, desc[UR22][R6.64] ;  /* 0x00000016062a3981 */ /* 0x000122000c1e1500 */
[----:B------:R-:W-:Y:S02]  /*5ce0*/  PRMT R53, RZ, 0x7610, R53 ;  /* 0x00007610ff357816 */ /* 0x000fe40000000035 */
[----:B------:R-:W-:Y:S02]  /*5cf0*/  PRMT R27, RZ, 0x7610, R27 ;  /* 0x00007610ff1b7816 */ /* 0x000fe4000000001b */
[----:B0-----:R-:W-:-:S04]  /*5d00*/  LEA R6, P5, R16, R0, 0x1 ;  /* 0x0000000010067211 */ /* 0x001fc800078a08ff */
[----:B------:R-:W-:Y:S01]  /*5d10*/  LEA.HI.X.SX32 R7, R16, R47, 0x1, P5 ;  /* 0x0000002f10077211 */ /* 0x000fe200028f0eff */
[----:B--2---:R0:W-:Y:S02]  /*5d20*/  STL [R1+0x1b8], R40 ;  /* 0x0001b82801007387 */ /* 0x0041e40000100800 */
[----:B0-----:R-:W-:-:S04]  /*5d30*/  LOP3.LUT R40, R3, 0x24, RZ, 0xfc, !PT ;  /* 0x0000002403287812 */ /* 0x001fc800078efcff */
[----:B------:R-:W-:Y:S01]  /*5d40*/  ISETP.LT.AND P1, PT, R40, R46, P0 ;  /* 0x0000002e2800720c */ /* 0x000fe20000721270 */
[----:B---3--:R0:W-:Y:S01]  /*5d50*/  STL [R1+0x1b4], R43 ;  /* 0x0001b42b01007387 */ /* 0x0081e20000100800 */
[C---:B------:R-:W-:Y:S02]  /*5d60*/  LOP3.LUT R40, R3.reuse, 0x34, RZ, 0xfc, !PT ;  /* 0x0000003403287812 */ /* 0x040fe400078efcff */
[----:B0-----:R-:W-:-:S09]  /*5d70*/  LOP3.LUT R43, R3, 0x2c, RZ, 0xfc, !PT ;  /* 0x0000002c032b7812 */ /* 0x001fd200078efcff */
[----:B------:R0:W2:Y:S01]  /*5d80*/  @P1 LDG.E.U16 R25, desc[UR22][R4.64] ;  /* 0x0000001604191981 */ /* 0x0000a2000c1e1500 */
[-C--:B------:R-:W-:Y:S02]  /*5d90*/  ISETP.LT.AND P4, PT, R43, R46.reuse, P0 ;  /* 0x0000002e2b00720c */ /* 0x080fe40000781270 */
[----:B------:R-:W-:Y:S02]  /*5da0*/  ISETP.LT.AND P3, PT, R40, R46, P0 ;  /* 0x0000002e2800720c */ /* 0x000fe40000761270 */
[----:B0-----:R-:W-:-:S04]  /*5db0*/  LEA R4, P1, R15, R0, 0x1 ;  /* 0x000000000f047211 */ /* 0x001fc800078208ff */
[----:B------:R-:W-:-:S05]  /*5dc0*/  LEA.HI.X.SX32 R5, R15, R47, 0x1, P1 ;  /* 0x0000002f0f057211 */ /* 0x000fca00008f0eff */
[----:B------:R0:W3:Y:S04]  /*5dd0*/  @P4 LDG.E.U16 R53, desc[UR22][R6.64] ;  /* 0x0000001606354981 */ /* 0x0000e8000c1e1500 */
[----:B------:R1:W2:Y:S01]  /*5de0*/  @P3 LDG.E.U16 R27, desc[UR22][R4.64] ;  /* 0x00000016041b3981 */ /* 0x0002a2000c1e1500 */
[----:B------:R-:W-:-:S03]  /*5df0*/  LOP3.LUT R40, R3, 0x3c, RZ, 0xfc, !PT ;  /* 0x0000003c03287812 */ /* 0x000fc600078efcff */
[----:B----4-:R-:W-:Y:S01]  /*5e00*/  STL [R1+0x1b0], R45 ;  /* 0x0001b02d01007387 */ /* 0x010fe20000100800 */
[----:B------:R-:W-:Y:S02]  /*5e10*/  ISETP.LT.AND P4, PT, R40, R46, P0 ;  /* 0x0000002e2800720c */ /* 0x000fe40000781270 */
[CC--:B0-----:R-:W-:Y:S02]  /*5e20*/  LEA R6, P3, R14.reuse, R0.reuse, 0x1 ;  /* 0x000000000e067211 */ /* 0x0c1fe400078608ff */
[----:B------:R-:W-:Y:S02]  /*5e30*/  PRMT R26, RZ, 0x7610, R26 ;  /* 0x00007610ff1a7816 */ /* 0x000fe4000000001a */
[----:B------:R-:W-:Y:S02]  /*5e40*/  LEA.HI.X.SX32 R7, R14, R47, 0x1, P3 ;  /* 0x0000002f0e077211 */ /* 0x000fe400018f0eff */
[----:B-1----:R-:W-:-:S04]  /*5e50*/  LEA R4, P5, R13, R0, 0x1 ;  /* 0x000000000d047211 */ /* 0x002fc800078a08ff */
[----:B------:R-:W-:Y:S01]  /*5e60*/  LEA.HI.X.SX32 R5, R13, R47, 0x1, P5 ;  /* 0x0000002f0d057211 */ /* 0x000fe200028f0eff */
[----:B------:R0:W4:Y:S01]  /*5e70*/  @P4 LDG.E.U16 R26, desc[UR22][R6.64] ;  /* 0x00000016061a4981 */ /* 0x000122000c1e1500 */
[----:B------:R-:W-:Y:S02]  /*5e80*/  PRMT R24, RZ, 0x7610, R24 ;  /* 0x00007610ff187816 */ /* 0x000fe40000000018 */
[----:B------:R-:W-:Y:S02]  /*5e90*/  PRMT R21, RZ, 0x7610, R21 ;  /* 0x00007610ff157816 */ /* 0x000fe40000000015 */
[----:B0-----:R-:W-:-:S04]  /*5ea0*/  LEA R6, P5, R12, R0, 0x1 ;  /* 0x000000000c067211 */ /* 0x001fc800078a08ff */
[----:B------:R-:W-:Y:S02]  /*5eb0*/  LEA.HI.X.SX32 R7, R12, R47, 0x1, P5 ;  /* 0x0000002f0c077211 */ /* 0x000fe400028f0eff */
[----:B------:R-:W-:Y:S01]  /*5ec0*/  PRMT R23, RZ, 0x7610, R23 ;  /* 0x00007610ff177816 */ /* 0x000fe20000000017 */
[----:B---3--:R-:W-:Y:S04]  /*5ed0*/  STL [R1+0x738], R53 ;  /* 0x0007383501007387 */ /* 0x008fe80000100800 */
[----:B------:R-:W-:Y:S04]  /*5ee0*/  STL [R1+0x85c], R53 ;  /* 0x00085c3501007387 */ /* 0x000fe80000100800 */
[----:B--2---:R0:W-:Y:S04]  /*5ef0*/  STL [R1+0x1ac], R25 ;  /* 0x0001ac1901007387 */ /* 0x0041e80000100800 */
[----:B------:R1:W-:Y:S01]  /*5f00*/  STL [R1+0x198], R27 ;  /* 0x0001981b01007387 */ /* 0x0003e20000100800 */
[----:B0-----:R-:W-:-:S02]  /*5f10*/  LOP3.LUT R25, R3, 0x44, RZ, 0xfc, !PT ;  /* 0x0000004403197812 */ /* 0x001fc400078efcff */
[----:B-1----:R-:W-:Y:S02]  /*5f20*/  LOP3.LUT R27, R3, 0x4c, RZ, 0xfc, !PT ;  /* 0x0000004c031b7812 */ /* 0x002fe400078efcff */
[-C--:B------:R-:W-:Y:S02]  /*5f30*/  ISETP.LT.AND P1, PT, R25, R46.reuse, P0 ;  /* 0x0000002e1900720c */ /* 0x080fe40000721270 */
[----:B------:R-:W-:Y:S02]  /*5f40*/  ISETP.LT.AND P3, PT, R27, R46, P0 ;  /* 0x0000002e1b00720c */ /* 0x000fe40000761270 */
[----:B------:R-:W-:-:S04]  /*5f50*/  LOP3.LUT R25, R3, 0x54, RZ, 0xfc, !PT ;  /* 0x0000005403197812 */ /* 0x000fc800078efcff */
[----:B------:R-:W-:-:S05]  /*5f60*/  ISETP.LT.AND P4, PT, R25, R46, P0 ;  /* 0x0000002e1900720c */ /* 0x000fca0000781270 */
[----:B------:R0:W2:Y:S04]  /*5f70*/  @P1 LDG.E.U16 R24, desc[UR22][R4.64] ;  /* 0x0000001604181981 */ /* 0x0000a8000c1e1500 */
[----:B------:R1:W3:Y:S01]  /*5f80*/  @P3 LDG.E.U16 R21, desc[UR22][R6.64] ;  /* 0x0000001606153981 */ /* 0x0002e2000c1e1500 */
[----:B0-----:R-:W-:-:S04]  /*5f90*/  LEA R4, P1, R11, R0, 0x1 ;  /* 0x000000000b047211 */ /* 0x001fc800078208ff */
[----:B------:R-:W-:-:S05]  /*5fa0*/  LEA.HI.X.SX32 R5, R11, R47, 0x1, P1 ;  /* 0x0000002f0b057211 */ /* 0x000fca00008f0eff */
[----:B------:R0:W4:Y:S04]  /*5fb0*/  @P4 LDG.E.U16 R23, desc[UR22][R4.64] ;  /* 0x0000001604174981 */ /* 0x000128000c1e1500 */
[----:B------:R-:W-:Y:S04]  /*5fc0*/  STL [R1+0x19c], R42 ;  /* 0x00019c2a01007387 */ /* 0x000fe80000100800 */
[----:B------:R-:W4:Y:S01]  /*5fd0*/  LDL R40, [R1+0x44] ;  /* 0x0000440001287983 */ /* 0x000f220000100800 */
[-C--:B-1----:R-:W-:Y:S02]  /*5fe0*/  LEA R6, P4, R10, R0.reuse, 0x1 ;  /* 0x000000000a067211 */ /* 0x082fe400078808ff */
[----:B0-----:R-:W-:-:S02]  /*5ff0*/  LEA R4, P5, R9, R0, 0x1 ;  /* 0x0000000009047211 */ /* 0x001fc400078a08ff */
[----:B------:R-:W-:Y:S02]  /*6000*/  PRMT R22, RZ, 0x7610, R22 ;  /* 0x00007610ff167816 */ /* 0x000fe40000000016 */
[-C--:B------:R-:W-:Y:S02]  /*6010*/  LEA.HI.X.SX32 R7, R10, R47.reuse, 0x1, P4 ;  /* 0x0000002f0a077211 */ /* 0x080fe400020f0eff */
[----:B------:R-:W-:Y:S02]  /*6020*/  PRMT R20, RZ, 0x7610, R20 ;  /* 0x00007610ff147816 */ /* 0x000fe40000000014 */
[----:B------:R-:W-:Y:S02]  /*6030*/  LEA.HI.X.SX32 R5, R9, R47, 0x1, P5 ;  /* 0x0000002f09057211 */ /* 0x000fe400028f0eff */
[----:B------:R-:W-:Y:S02]  /*6040*/  PRMT R17, RZ, 0x7610, R17 ;  /* 0x00007610ff117816 */ /* 0x000fe40000000011 */
[----:B------:R-:W-:Y:S01]  /*6050*/  PRMT R19, RZ, 0x7610, R19 ;  /* 0x00007610ff137816 */ /* 0x000fe20000000013 */
[----:B--2---:R0:W-:Y:S04]  /*6060*/  STL [R1+0x190], R24 ;  /* 0x0001901801007387 */ /* 0x0041e80000100800 */
[----:B---3--:R1:W-:Y:S01]  /*6070*/  STL [R1+0x188], R21 ;  /* 0x0001881501007387 */ /* 0x0083e20000100800 */
[----:B0-----:R-:W-:-:S02]  /*6080*/  LOP3.LUT R24, R3, 0x5c, RZ, 0xfc, !PT ;  /* 0x0000005c03187812 */ /* 0x001fc400078efcff */
[----:B-1----:R-:W-:Y:S02]  /*6090*/  LOP3.LUT R21, R3, 0x64, RZ, 0xfc, !PT ;  /* 0x0000006403157812 */ /* 0x002fe400078efcff */
[-C--:B------:R-:W-:Y:S02]  /*60a0*/  ISETP.LT.AND P3, PT, R24, R46.reuse, P0 ;  /* 0x0000002e1800720c */ /* 0x080fe40000761270 */
[----:B------:R-:W-:Y:S01]  /*60b0*/  ISETP.LT.AND P1, PT, R21, R46, P0 ;  /* 0x0000002e1500720c */ /* 0x000fe20000721270 */
[----:B----4-:R0:W-:Y:S01]  /*60c0*/  STL [R1+0x184], R23 ;  /* 0x0001841701007387 */ /* 0x0101e20000100800 */
[----:B------:R-:W-:-:S04]  /*60d0*/  LOP3.LUT R21, R3, 0x74, RZ, 0xfc, !PT ;  /* 0x0000007403157812 */ /* 0x000fc800078efcff */
[----:B------:R-:W-:Y:S02]  /*60e0*/  ISETP.LT.AND P5, PT, R21, R46, P0 ;  /* 0x0000002e1500720c */ /* 0x000fe400007a1270 */
[----:B0-----:R-:W-:-:S03]  /*60f0*/  LOP3.LUT R23, R3, 0x6c, RZ, 0xfc, !PT ;  /* 0x0000006c03177812 */ /* 0x001fc600078efcff */
[----:B------:R0:W2:Y:S01]  /*6100*/  @P3 LDG.E.U16 R22, desc[UR22][R6.64] ;  /* 0x0000001606163981 */ /* 0x0000a2000c1e1500 */
[----:B------:R-:W-:-:S03]  /*6110*/  ISETP.LT.AND P4, PT, R23, R46, P0 ;  /* 0x0000002e1700720c */ /* 0x000fc60000781270 */
[----:B------:R1:W3:Y:S01]  /*6120*/  @P1 LDG.E.U16 R20, desc[UR22][R4.64] ;  /* 0x0000001604141981 */ /* 0x0002e2000c1e1500 */
[-C--:B0-----:R-:W-:Y:S02]  /*6130*/  LEA R6, P3, R8, R0.reuse, 0x1 ;  /* 0x0000000008067211 */ /* 0x081fe400078608ff */
[----:B-1----:R-:W-:Y:S02]  /*6140*/  LEA R4, P1, R2, R0, 0x1 ;  /* 0x0000000002047211 */ /* 0x002fe400078208ff */
[-C--:B------:R-:W-:Y:S02]  /*6150*/  LEA.HI.X.SX32 R7, R8, R47.reuse, 0x1, P3 ;  /* 0x0000002f08077211 */ /* 0x080fe400018f0eff */
[----:B------:R-:W-:-:S03]  /*6160*/  LEA.HI.X.SX32 R5, R2, R47, 0x1, P1 ;  /* 0x0000002f02057211 */ /* 0x000fc600008f0eff */
[----:B------:R0:W4:Y:S04]  /*6170*/  @P4 LDG.E.U16 R17, desc[UR22][R6.64] ;  /* 0x0000001606114981 */ /* 0x000128000c1e1500 */
[----:B------:R1:W2:Y:S04]  /*6180*/  @P5 LDG.E.U16 R19, desc[UR22][R4.64] ;  /* 0x0000001604135981 */ /* 0x0002a8000c1e1500 */
[----:B------:R-:W-:Y:S01]  /*6190*/  STL [R1+0x18c], R26 ;  /* 0x00018c1a01007387 */ /* 0x000fe20000100800 */
[----:B0-----:R-:W-:Y:S02]  /*61a0*/  LEA R6, P4, R40, R0, 0x1 ;  /* 0x0000000028067211 */ /* 0x001fe400078808ff */
[----:B------:R-:W-:-:S02]  /*61b0*/  PRMT R18, RZ, 0x7610, R18 ;  /* 0x00007610ff127816 */ /* 0x000fc40000000012 */
[----:B------:R-:W-:Y:S02]  /*61c0*/  LEA.HI.X.SX32 R7, R40, R47, 0x1, P4 ;  /* 0x0000002f28077211 */ /* 0x000fe400020f0eff */
[----:B-1----:R-:W-:-:S04]  /*61d0*/  LEA R4, P5, R51, R0, 0x1 ;  /* 0x0000000033047211 */ /* 0x002fc800078a08ff */
[----:B------:R-:W-:Y:S02]  /*61e0*/  LEA.HI.X.SX32 R5, R51, R47, 0x1, P5 ;  /* 0x0000002f33057211 */ /* 0x000fe400028f0eff */
[----:B------:R-:W-:Y:S02]  /*61f0*/  PRMT R16, RZ, 0x7610, R16 ;  /* 0x00007610ff107816 */ /* 0x000fe40000000010 */
[----:B------:R-:W-:Y:S01]  /*6200*/  PRMT R13, RZ, 0x7610, R13 ;  /* 0x00007610ff0d7816 */ /* 0x000fe2000000000d */
[----:B---3--:R0:W-:Y:S02]  /*6210*/  STL [R1+0x17c], R20 ;  /* 0x00017c1401007387 */ /* 0x0081e40000100800 */
[----:B0-----:R-:W-:-:S04]  /*6220*/  LOP3.LUT R20, R3, 0xe, RZ, 0xfc, !PT ;  /* 0x0000000e03147812 */ /* 0x001fc800078efcff */
[----:B------:R-:W-:Y:S01]  /*6230*/  ISETP.LT.AND P3, PT, R20, R46, P0 ;  /* 0x0000002e1400720c */ /* 0x000fe20000761270 */
[----:B----4-:R0:W-:Y:S04]  /*6240*/  STL [R1+0x178], R17 ;  /* 0x0001781101007387 */ /* 0x0101e80000100800 */
[----:B--2---:R1:W-:Y:S01]  /*6250*/  STL [R1+0x174], R19 ;  /* 0x0001741301007387 */ /* 0x0043e20000100800 */
[----:B0-----:R-:W-:-:S07]  /*6260*/  LOP3.LUT R17, R3, 0x16, RZ, 0xfc, !PT ;  /* 0x0000001603117812 */ /* 0x001fce00078efcff */
[----:B------:R0:W2:Y:S01]  /*6270*/  @P3 LDG.E.U16 R18, desc[UR22][R6.64] ;  /* 0x0000001606123981 */ /* 0x0000a2000c1e1500 */
[----:B-1----:R-:W-:Y:S02]  /*6280*/  LOP3.LUT R19, R3, 0x1e, RZ, 0xfc, !PT ;  /* 0x0000001e03137812 */ /* 0x002fe400078efcff */
[-C--:B------:R-:W-:Y:S02]  /*6290*/  ISETP.LT.AND P1, PT, R17, R46.reuse, P0 ;  /* 0x0000002e1100720c */ /* 0x080fe40000721270 */
[----:B------:R-:W-:Y:S02]  /*62a0*/  ISETP.LT.AND P4, PT, R19, R46, P0 ;  /* 0x0000002e1300720c */ /* 0x000fe40000781270 */
[----:B0-----:R-:W-:-:S04]  /*62b0*/  LEA R6, P5, R28, R0, 0x1 ;  /* 0x000000001c067211 */ /* 0x001fc800078a08ff */
[----:B------:R-:W-:-:S05]  /*62c0*/  LEA.HI.X.SX32 R7, R28, R47, 0x1, P5 ;  /* 0x0000002f1c077211 */ /* 0x000fca00028f0eff */
[----:B------:R0:W3:Y:S04]  /*62d0*/  @P1 LDG.E.U16 R16, desc[UR22][R4.64] ;  /* 0x0000001604101981 */ /* 0x0000e8000c1e1500 */
[----:B------:R1:W4:Y:S01]  /*62e0*/  @P4 LDG.E.U16 R13, desc[UR22][R6.64] ;  /* 0x00000016060d4981 */ /* 0x000322000c1e1500 */
[----:B------:R-:W-:-:S04]  /*62f0*/  LOP3.LUT R17, R3, 0x26, RZ, 0xfc, !PT ;  /* 0x0000002603117812 */ /* 0x000fc800078efcff */
[----:B------:R-:W-:Y:S01]  /*6300*/  ISETP.LT.AND P3, PT, R17, R46, P0 ;  /* 0x0000002e1100720c */ /* 0x000fe20000761270 */
[----:B------:R-:W-:Y:S01]  /*6310*/  STL.64 [R1+0x710], R50 ;  /* 0x0007103201007387 */ /* 0x000fe20000100a00 */
[----:B0-----:R-:W-:-:S03]  /*6320*/  LEA R4, P1, R29, R0, 0x1 ;  /* 0x000000001d047211 */ /* 0x001fc600078208ff */
[----:B------:R-:W-:Y:S01]  /*6330*/  STL [R1+0x180], R22 ;  /* 0x0001801601007387 */ /* 0x000fe20000100800 */
[----:B------:R-:W-:Y:S02]  /*6340*/  PRMT R15, RZ, 0x7610, R15 ;  /* 0x00007610ff0f7816 */ /* 0x000fe4000000000f */
[----:B------:R-:W-:Y:S02]  /*6350*/  LEA.HI.X.SX32 R5, R29, R47, 0x1, P1 ;  /* 0x0000002f1d057211 */ /* 0x000fe400008f0eff */
[----:B-1----:R-:W-:-:S03]  /*6360*/  LEA R6, P5, R32, R0, 0x1 ;  /* 0x0000000020067211 */ /* 0x002fc600078a08ff */
[----:B------:R0:W2:Y:S01]  /*6370*/  @P3 LDG.E.U16 R15, desc[UR22][R4.64] ;  /* 0x00000016040f3981 */ /* 0x0000a2000c1e1500 */
[----:B------:R-:W-:Y:S02]  /*6380*/  PRMT R9, RZ, 0x7610, R9 ;  /* 0x00007610ff097816 */ /* 0x000fe40000000009 */
[----:B------:R-:W-:Y:S02]  /*6390*/  LEA.HI.X.SX32 R7, R32, R47, 0x1, P5 ;  /* 0x0000002f20077211 */ /* 0x000fe400028f0eff */
[----:B------:R-:W-:Y:S02]  /*63a0*/  PRMT R14, RZ, 0x7610, R14 ;  /* 0x00007610ff0e7816 */ /* 0x000fe4000000000e */
[----:B0-----:R-:W-:-:S04]  /*63b0*/  LEA R4, P3, R31, R0, 0x1 ;  /* 0x000000001f047211 */ /* 0x001fc800078608ff */
[----:B------:R-:W-:Y:S02]  /*63c0*/  LEA.HI.X.SX32 R5, R31, R47, 0x1, P3 ;  /* 0x0000002f1f057211 */ /* 0x000fe400018f0eff */
[----:B------:R-:W-:Y:S01]  /*63d0*/  PRMT R8, RZ, 0x7610, R8 ;  /* 0x00007610ff087816 */ /* 0x000fe20000000008 */
[----:B---3--:R-:W-:Y:S04]  /*63e0*/  STL [R1+0x16c], R16 ;  /* 0x00016c1001007387 */ /* 0x008fe80000100800 */
[----:B----4-:R0:W-:Y:S02]  /*63f0*/  STL [R1+0x168], R13 ;  /* 0x0001680d01007387 */ /* 0x0101e40000100800 */
[----:B0-----:R-:W-:-:S04]  /*6400*/  LOP3.LUT R13, R3, 0x36, RZ, 0xfc, !PT ;  /* 0x00000036030d7812 */ /* 0x001fc800078efcff */
[----:B------:R-:W-:Y:S02]  /*6410*/  ISETP.LT.AND P1, PT, R13, R46, P0 ;  /* 0x0000002e0d00720c */ /* 0x000fe40000721270 */
[----:B------:R-:W-:-:S04]  /*6420*/  LOP3.LUT R16, R3, 0x2e, RZ, 0xfc, !PT ;  /* 0x0000002e03107812 */ /* 0x000fc800078efcff */
[----:B------:R-:W-:-:S07]  /*6430*/  ISETP.LT.AND P4, PT, R16, R46, P0 ;  /* 0x0000002e1000720c */ /* 0x000fce0000781270 */
[----:B------:R0:W3:Y:S01]  /*6440*/  @P1 LDG.E.U16 R9, desc[UR22][R6.64] ;  /* 0x0000001606091981 */ /* 0x0000e2000c1e1500 */
[----:B------:R-:W-:-:S05]  /*6450*/  LOP3.LUT R13, R3, 0x46, RZ, 0xfc, !PT ;  /* 0x00000046030d7812 */ /* 0x000fca00078efcff */
[----:B------:R1:W4:Y:S01]  /*6460*/  @P4 LDG.E.U16 R14, desc[UR22][R4.64] ;  /* 0x00000016040e4981 */ /* 0x000322000c1e1500 */
[----:B------:R-:W-:Y:S02]  /*6470*/  ISETP.LT.AND P4, PT, R13, R46, P0 ;  /* 0x0000002e0d00720c */ /* 0x000fe40000781270 */
[----:B0-----:R-:W-:-:S04]  /*6480*/  LEA R6, P1, R34, R0, 0x1 ;  /* 0x0000000022067211 */ /* 0x001fc800078208ff */
[----:B------:R-:W-:-:S07]  /*6490*/  LEA.HI.X.SX32 R7, R34, R47, 0x1, P1 ;  /* 0x0000002f22077211 */ /* 0x000fce00008f0eff */
[----:B------:R-:W4:Y:S04]  /*64a0*/  @P4 LDG.E.U16 R8, desc[UR22][R6.64] ;  /* 0x0000001606084981 */ /* 0x000f28000c1e1500 */
[----:B--2---:R0:W-:Y:S01]  /*64b0*/  STL [R1+0x164], R15 ;  /* 0x0001640f01007387 */ /* 0x0041e20000100800 */
[----:B-1----:R-:W-:Y:S02]  /*64c0*/  LEA R4, P5, R36, R0, 0x1 ;  /* 0x0000000024047211 */ /* 0x002fe400078a08ff */
[----:B0-----:R-:W-:-:S04]  /*64d0*/  LOP3.LUT R15, R3, 0x3e, RZ, 0xfc, !PT ;  /* 0x0000003e030f7812 */ /* 0x001fc800078efcff */
[----:B------:R-:W-:Y:S01]  /*64e0*/  ISETP.LT.AND P3, PT, R15, R46, P0 ;  /* 0x0000002e0f00720c */ /* 0x000fe20000761270 */
[----:B------:R-:W-:Y:S01]  /*64f0*/  STL [R1+0x170], R18 ;  /* 0x0001701201007387 */ /* 0x000fe20000100800 */
[----:B------:R-:W-:Y:S02]  /*6500*/  PRMT R12, RZ, 0x7610, R12 ;  /* 0x00007610ff0c7816 */ /* 0x000fe4000000000c */
[----:B------:R-:W-:Y:S02]  /*6510*/  LEA.HI.X.SX32 R5, R36, R47, 0x1, P5 ;  /* 0x0000002f24057211 */ /* 0x000fe400028f0eff */
[----:B------:R-:W-:-:S07]  /*6520*/  PRMT R2, RZ, 0x7610, R2 ;  /* 0x00007610ff027816 */ /* 0x000fce0000000002 */
[----:B------:R0:W2:Y:S02]  /*6530*/  @P3 LDG.E.U16 R12, desc[UR22][R4.64] ;  /* 0x00000016040c3981 */ /* 0x0000a4000c1e1500 */
[----:B0-----:R-:W-:-:S04]  /*6540*/  LEA R4, P4, R35, R0, 0x1 ;  /* 0x0000000023047211 */ /* 0x001fc800078808ff */
[----:B------:R-:W-:Y:S01]  /*6550*/  LEA.HI.X.SX32 R5, R35, R47, 0x1, P4 ;  /* 0x0000002f23057211 */ /* 0x000fe200020f0eff */
[----:B---3--:R0:W-:Y:S02]  /*6560*/  STL [R1+0x15c], R9 ;  /* 0x00015c0901007387 */ /* 0x0081e40000100800 */
[----:B0-----:R-:W-:-:S04]  /*6570*/  LOP3.LUT R9, R3, 0x4e, RZ, 0xfc, !PT ;  /* 0x0000004e03097812 */ /* 0x001fc800078efcff */
[----:B------:R-:W-:-:S13]  /*6580*/  ISETP.LT.AND P1, PT, R9, R46, P0 ;  /* 0x0000002e0900720c */ /* 0x000fda0000721270 */
[----:B------:R-:W3:Y:S04]  /*6590*/  @P1 LDG.E.U16 R2, desc[UR22][R4.64] ;  /* 0x0000001604021981 */ /* 0x000ee8000c1e1500 */
[----:B----4-:R0:W-:Y:S04]  /*65a0*/  STL [R1+0x154], R8 ;  /* 0x0001540801007387 */ /* 0x0101e80000100800 */
[----:B------:R-:W4:Y:S01]  /*65b0*/  LDL.LU R42, [R1+0x12c] ;  /* 0x00012c00012a7983 */ /* 0x000f220000300800 */
[----:B------:R-:W-:Y:S02]  /*65c0*/  LOP3.LUT R9, R3, 0x56, RZ, 0xfc, !PT ;  /* 0x0000005603097812 */ /* 0x000fe400078efcff */
[----:B------:R-:W-:Y:S01]  /*65d0*/  LEA R6, P5, R33, R0, 0x1 ;  /* 0x0000000021067211 */ /* 0x000fe200078a08ff */
[----:B------:R-:W4:Y:S01]  /*65e0*/  LDL.LU R26, [R1+0x128] ;  /* 0x00012800011a7983 */ /* 0x000f220000300800 */
[----:B------:R-:W-:-:S02]  /*65f0*/  ISETP.LT.AND P3, PT, R9, R46, P0 ;  /* 0x0000002e0900720c */ /* 0x000fc40000761270 */
[----:B0-----:R-:W-:Y:S01]  /*6600*/  LOP3.LUT R8, R3, 0x5e, RZ, 0xfc, !PT ;  /* 0x0000005e03087812 */ /* 0x001fe200078efcff */
[----:B------:R-:W4:Y:S03]  /*6610*/  LDL.LU R27, [R1+0x124] ;  /* 0x00012400011b7983 */ /* 0x000f260000300800 */
[----:B------:R-:W-:Y:S01]  /*6620*/  ISETP.LT.AND P4, PT, R8, R46, P0 ;  /* 0x0000002e0800720c */ /* 0x000fe20000781270 */
[----:B------:R-:W4:Y:S01]  /*6630*/  LDL.LU R40, [R1+0x120] ;  /* 0x0001200001287983 */ /* 0x000f220000300800 */
[----:B------:R-:W-:Y:S02]  /*6640*/  LEA R8, P6, R30, R0, 0x1 ;  /* 0x000000001e087211 */ /* 0x000fe400078c08ff */
[----:B------:R-:W-:Y:S02]  /*6650*/  PRMT R11, RZ, 0x7610, R11 ;  /* 0x00007610ff0b7816 */ /* 0x000fe4000000000b */
[----:B------:R-:W-:-:S02]  /*6660*/  LEA.HI.X.SX32 R7, R33, R47, 0x1, P5 ;  /* 0x0000002f21077211 */ /* 0x000fc400028f0eff */
[----:B------:R-:W-:Y:S02]  /*6670*/  PRMT R10, RZ, 0x7610, R10 ;  /* 0x00007610ff0a7816 */ /* 0x000fe4000000000a */
[----:B------:R-:W-:Y:S01]  /*6680*/  LEA.HI.X.SX32 R9, R30, R47, 0x1, P6 ;  /* 0x0000002f1e097211 */ /* 0x000fe200030f0eff */
[----:B------:R-:W4:Y:S04]  /*6690*/  @P3 LDG.E.U16 R11, desc[UR22][R6.64] ;  /* 0x00000016060b3981 */ /* 0x000f28000c1e1500 */
[----:B------:R-:W-:Y:S04]  /*66a0*/  STL [R1+0x160], R14 ;  /* 0x0001600e01007387 */ /* 0x000fe80000100800 */
[----:B------:R-:W4:Y:S04]  /*66b0*/  LDL.LU R52, [R1+0x11c] ;  /* 0x00011c0001347983 */ /* 0x000f280000300800 */
[----:B------:R-:W4:Y:S04]  /*66c0*/  @P4 LDG.E.U16 R10, desc[UR22][R8.64] ;  /* 0x00000016080a4981 */ /* 0x000f28000c1e1500 */
[----:B------:R-:W4:Y:S04]  /*66d0*/  LDL.LU R45, [R1+0x118] ;  /* 0x00011800012d7983 */ /* 0x000f280000300800 */
[----:B------:R-:W4:Y:S04]  /*66e0*/  LDL.LU R44, [R1+0x114] ;  /* 0x00011400012c7983 */ /* 0x000f280000300800 */
[----:B---3--:R0:W-:Y:S04]  /*66f0*/  STL [R1+0x150], R2 ;  /* 0x0001500201007387 */ /* 0x0081e80000100800 */
[----:B------:R-:W3:Y:S04]  /*6700*/  LDL.LU R43, [R1+0x110] ;  /* 0x00011000012b7983 */ /* 0x000ee80000300800 */
[----:B--2---:R1:W-:Y:S01]  /*6710*/  STL [R1+0x158], R12 ;  /* 0x0001580c01007387 */ /* 0x0043e20000100800 */
[----:B0-----:R-:W-:-:S03]  /*6720*/  IMAD R2, R41, R49, RZ ;  /* 0x0000003129027224 */ /* 0x001fc600078e02ff */
[----:B------:R-:W-:Y:S01]  /*6730*/  STL [R1+0x5b8], R49 ;  /* 0x0005b83101007387 */ /* 0x000fe20000100800 */
[----:B----4-:R-:W-:-:S03]  /*6740*/  IMAD R15, R42, UR4, RZ ;  /* 0x000000042a0f7c24 */ /* 0x010fc6000f8e02ff */
[----:B------:R-:W-:Y:S04]  /*6750*/  STL [R1+0x860], R49 ;  /* 0x0008603101007387 */ /* 0x000fe80000100800 */
[----:B------:R-:W2:Y:S04]  /*6760*/  LDL.LU R41, [R1+0x10c] ;  /* 0x00010c0001297983 */ /* 0x000ea80000300800 */
[----:B------:R-:W-:Y:S04]  /*6770*/  STL [R1+0x88c], R46 ;  /* 0x00088c2e01007387 */ /* 0x000fe80000100800 */
[----:B------:R-:W4:Y:S01]  /*6780*/  LDL.LU R42, [R1+0x108] ;  /* 0x00010800012a7983 */ /* 0x000f220000300800 */
[----:B------:R-:W-:-:S02]  /*6790*/  IMAD R13, R27, UR4, RZ ;  /* 0x000000041b0d7c24 */ /* 0x000fc4000f8e02ff */
[----:B-1----:R-:W-:Y:S01]  /*67a0*/  IMAD R12, R40, UR4, RZ ;  /* 0x00000004280c7c24 */ /* 0x002fe2000f8e02ff */
[----:B------:R-:W4:Y:S04]  /*67b0*/  LDL.LU R16, [R1+0x104] ;  /* 0x0001040001107983 */ /* 0x000f280000300800 */
[----:B------:R-:W4:Y:S04]  /*67c0*/  LDL.LU R17, [R1+0x100] ;  /* 0x0001000001117983 */ /* 0x000f280000300800 */
[----:B------:R-:W4:Y:S04]  /*67d0*/  LDL.LU R40, [R1+0xfc] ;  /* 0x0000fc0001287983 */ /* 0x000f280000300800 */
[----:B------:R-:W-:Y:S04]  /*67e0*/  STL.64 [R1+0x8d0], R12 ;  /* 0x0008d00c01007387 */ /* 0x000fe80000100a00 */
[----:B------:R0:W-:Y:S04]  /*67f0*/  STL [R1+0x14c], R11 ;  /* 0x00014c0b01007387 */ /* 0x0001e80000100800 */
[----:B------:R-:W4:Y:S04]  /*6800*/  LDL.LU R18, [R1+0xf8] ;  /* 0x0000f80001127983 */ /* 0x000f280000300800 */
[----:B------:R-:W4:Y:S04]  /*6810*/  LDL.LU R19, [R1+0xf4] ;  /* 0x0000f40001137983 */ /* 0x000f280000300800 */
[----:B------:R1:W-:Y:S01]  /*6820*/  STL [R1+0x148], R10 ;  /* 0x0001480a01007387 */ /* 0x0003e20000100800 */
[----:B------:R-:W-:-:S03]  /*6830*/  IMAD R9, R44, UR4, RZ ;  /* 0x000000042c097c24 */ /* 0x000fc6000f8e02ff */
[----:B------:R-:W4:Y:S04]  /*6840*/  LDL.LU R20, [R1+0xf0] ;  /* 0x0000f00001147983 */ /* 0x000f280000300800 */
[----:B------:R-:W4:Y:S01]  /*6850*/  LDL.LU R21, [R1+0xec] ;  /* 0x0000ec0001157983 */ /* 0x000f220000300800 */
[----:B------:R-:W-:-:S03]  /*6860*/  IMAD R14, R26, UR4, RZ ;  /* 0x000000041a0e7c24 */ /* 0x000fc6000f8e02ff */
[----:B------:R-:W4:Y:S04]  /*6870*/  LDL.LU R22, [R1+0xe8] ;  /* 0x0000e80001167983 */ /* 0x000f280000300800 */
[----:B------:R-:W4:Y:S04]  /*6880*/  LDL.LU R23, [R1+0xe4] ;  /* 0x0000e40001177983 */ /* 0x000f280000300800 */
[----:B------:R-:W4:Y:S04]  /*6890*/  LDL.LU R24, [R1+0xe0] ;  /* 0x0000e00001187983 */ /* 0x000f280000300800 */
[----:B------:R-:W4:Y:S04]  /*68a0*/  LDL.LU R25, [R1+0xdc] ;  /* 0x0000dc0001197983 */ /* 0x000f280000300800 */
[----:B------:R-:W4:Y:S04]  /*68b0*/  LDL.LU R26, [R1+0xd8] ;  /* 0x0000d800011a7983 */ /* 0x000f280000300800 */
[----:B------:R-:W4:Y:S01]  /*68c0*/  LDL.LU R27, [R1+0xd4] ;  /* 0x0000d400011b7983 */ /* 0x000f220000300800 */
[----:B------:R-:W-:Y:S01]  /*68d0*/  LOP3.LUT R6, R3, 0x66, RZ, 0xfc, !PT ;  /* 0x0000006603067812 */ /* 0x000fe200078efcff */
[----:B0-----:R-:W-:-:S02]  /*68e0*/  IMAD R11, R52, UR4, RZ ;  /* 0x00000004340b7c24 */ /* 0x001fc4000f8e02ff */
[----:B-1----:R-:W-:Y:S01]  /*68f0*/  IMAD R10, R45, UR4, RZ ;  /* 0x000000042d0a7c24 */ /* 0x002fe2000f8e02ff */
[----:B------:R-:W-:Y:S01]  /*6900*/  ISETP.LT.AND P4, PT, R6, R46, P0 ;  /* 0x0000002e0600720c */ /* 0x000fe20000781270 */
[----:B---3--:R-:W-:-:S05]  /*6910*/  IMAD R8, R43, UR4, RZ ;  /* 0x000000042b087c24 */ /* 0x008fca000f8e02ff */
[----:B------:R-:W-:Y:S04]  /*6920*/  STL.64 [R1+0x8c8], R8 ;  /* 0x0008c80801007387 */ /* 0x000fe80000100a00 */
[----:B------:R-:W3:Y:S04]  /*6930*/  LDL.LU R51, [R1+0xd0] ;  /* 0x0000d00001337983 */ /* 0x000ee80000300800 */
[----:B------:R-:W3:Y:S04]  /*6940*/  LDL.LU R53, [R1+0xcc] ;  /* 0x0000cc0001357983 */ /* 0x000ee80000300800 */
[----:B------:R-:W3:Y:S01]  /*6950*/  LDL.LU R48, [R1+0xc8] ;  /* 0x0000c80001307983 */ /* 0x000ee20000300800 */
[----:B--2---:R-:W-:-:S03]  /*6960*/  IMAD R7, R41, UR4, RZ ;  /* 0x0000000429077c24 */ /* 0x004fc6000f8e02ff */
[----:B------:R-:W2:Y:S04]  /*6970*/  LDL.LU R52, [R1+0xc4] ;  /* 0x0000c40001347983 */ /* 0x000ea80000300800 */
[----:B------:R-:W2:Y:S01]  /*6980*/  LDL.LU R45, [R1+0xa4] ;  /* 0x0000a400012d7983 */ /* 0x000ea20000300800 */
[----:B----4-:R-:W-:-:S03]  /*6990*/  IMAD R6, R42, UR4, RZ ;  /* 0x000000042a067c24 */ /* 0x010fc6000f8e02ff */
[----:B------:R-:W4:Y:S04]  /*69a0*/  LDL.LU R44, [R1+0xa0] ;  /* 0x0000a000012c7983 */ /* 0x000f280000300800 */
[----:B------:R-:W4:Y:S04]  /*69b0*/  LDL.LU R41, [R1+0x9c] ;  /* 0x00009c0001297983 */ /* 0x000f280000300800 */
[----:B------:R-:W4:Y:S04]  /*69c0*/  LDL.LU R43, [R1+0x98] ;  /* 0x00009800012b7983 */ /* 0x000f280000300800 */
[----:B------:R-:W4:Y:S01]  /*69d0*/  LDL.LU R42, [R1+0x94] ;  /* 0x00009400012a7983 */ /* 0x000f220000300800 */
[----:B------:R-:W-:-:S04]  /*69e0*/  LOP3.LUT R5, R3, 0x6e, RZ, 0xfc, !PT ;  /* 0x0000006e03057812 */ /* 0x000fc800078efcff */
[----:B------:R-:W-:Y:S01]  /*69f0*/  ISETP.LT.AND P3, PT, R5, R46, P0 ;  /* 0x0000002e0500720c */ /* 0x000fe20000761270 */
[----:B------:R-:W-:Y:S02]  /*6a00*/  IMAD R5, R16, UR4, RZ ;  /* 0x0000000410057c24 */ /* 0x000fe4000f8e02ff */
[----:B------:R-:W-:Y:S02]  /*6a10*/  IMAD R16, R17, UR4, RZ ;  /* 0x0000000411107c24 */ /* 0x000fe4000f8e02ff */
[----:B------:R-:W-:Y:S02]  /*6a20*/  IMAD R17, R40, UR4, RZ ;  /* 0x0000000428117c24 */ /* 0x000fe4000f8e02ff */
[----:B------:R-:W-:Y:S02]  /*6a30*/  IMAD R18, R18, UR4, RZ ;  /* 0x0000000412127c24 */ /* 0x000fe4000f8e02ff */
[----:B------:R-:W-:Y:S01]  /*6a40*/  IMAD R19, R19, UR4, RZ ;  /* 0x0000000413137c24 */ /* 0x000fe2000f8e02ff */
[----:B------:R-:W-:Y:S01]  /*6a50*/  STL.64 [R1+0x8c0], R6 ;  /* 0x0008c00601007387 */ /* 0x000fe20000100a00 */
[----:B------:R-:W-:-:S03]  /*6a60*/  IMAD R20, R20, UR4, RZ ;  /* 0x0000000414147c24 */ /* 0x000fc6000f8e02ff */
[----:B------:R-:W4:Y:S01]  /*6a70*/  LDL.LU R40, [R1+0x90] ;  /* 0x0000900001287983 */ /* 0x000f220000300800 */
[----:B------:R-:W-:-:S03]  /*6a80*/  IMAD R21, R21, UR4, RZ ;  /* 0x0000000415157c24 */ /* 0x000fc6000f8e02ff */
[----:B------:R-:W-:Y:S01]  /*6a90*/  STL.64 [R1+0x8b8], R16 ;  /* 0x0008b81001007387 */ /* 0x000fe20000100a00 */
[----:B------:R-:W-:-:S03]  /*6aa0*/  IMAD R22, R22, UR4, RZ ;  /* 0x0000000416167c24 */ /* 0x000fc6000f8e02ff */
[----:B------:R-:W-:Y:S01]  /*6ab0*/  STL.64 [R1+0x8a8], R18 ;  /* 0x0008a81201007387 */ /* 0x000fe20000100a00 */
[----:B------:R-:W-:-:S03]  /*6ac0*/  IMAD R23, R23, UR4, RZ ;  /* 0x0000000417177c24 */ /* 0x000fc6000f8e02ff */
[----:B------:R-:W-:Y:S01]  /*6ad0*/  STL.64 [R1+0x8a0], R20 ;  /* 0x0008a01401007387 */ /* 0x000fe20000100a00 */
[----:B------:R-:W-:Y:S02]  /*6ae0*/  IMAD R24, R24, UR4, RZ ;  /* 0x0000000418187c24 */ /* 0x000fe4000f8e02ff */
[----:B------:R-:W-:Y:S01]  /*6af0*/  IMAD R25, R25, UR4, RZ ;  /* 0x0000000419197c24 */ /* 0x000fe2000f8e02ff */
[----:B------:R-:W-:Y:S01]  /*6b00*/  STL.64 [R1+0x890], R22 ;  /* 0x0008901601007387 */ /* 0x000fe20000100a00 */
[----:B------:R-:W-:Y:S02]  /*6b10*/  IMAD R26, R26, UR4, RZ ;  /* 0x000000041a1a7c24 */ /* 0x000fe4000f8e02ff */
[----:B------:R-:W-:Y:S01]  /*6b20*/  IMAD R27, R27, UR4, RZ ;  /* 0x000000041b1b7c24 */ /* 0x000fe2000f8e02ff */
[----:B------:R-:W-:Y:S04]  /*6b30*/  STL.64 [R1+0x898], R24 ;  /* 0x0008981801007387 */ /* 0x000fe80000100a00 */
[----:B------:R0:W-:Y:S01]  /*6b40*/  STL.64 [R1+0x8b0], R26 ;  /* 0x0008b01a01007387 */ /* 0x0001e20000100a00 */
[----:B---3--:R-:W-:-:S02]  /*6b50*/  IMAD R28, R51, UR4, RZ ;  /* 0x00000004331c7c24 */ /* 0x008fc4000f8e02ff */
[----:B--2---:R-:W-:Y:S02]  /*6b60*/  IMAD R31, R52, UR4, RZ ;  /* 0x00000004341f7c24 */ /* 0x004fe4000f8e02ff */
[----:B------:R-:W-:Y:S02]  /*6b70*/  IMAD R32, R45, UR4, RZ ;  /* 0x000000042d207c24 */ /* 0x000fe4000f8e02ff */
[----:B----4-:R-:W-:Y:S02]  /*6b80*/  IMAD R33, R44, UR4, RZ ;  /* 0x000000042c217c24 */ /* 0x010fe4000f8e02ff */
[----:B------:R-:W-:Y:S02]  /*6b90*/  IMAD R34, R41, UR4, RZ ;  /* 0x0000000429227c24 */ /* 0x000fe4000f8e02ff */
[----:B------:R-:W2:Y:S01]  /*6ba0*/  LDL.LU R41, [R1+0x8c] ;  /* 0x00008c0001297983 */ /* 0x000ea20000300800 */
[----:B------:R-:W-:Y:S02]  /*6bb0*/  IMAD R35, R43, UR4, RZ ;  /* 0x000000042b237c24 */ /* 0x000fe4000f8e02ff */
[----:B------:R-:W-:-:S02]  /*6bc0*/  IMAD R36, R42, UR4, RZ ;  /* 0x000000042a247c24 */ /* 0x000fc4000f8e02ff */
[----:B------:R-:W3:Y:S04]  /*6bd0*/  LDL.LU R42, [R1+0x88] ;  /* 0x00008800012a7983 */ /* 0x000ee80000300800 */
[----:B------:R-:W4:Y:S04]  /*6be0*/  LDL.LU R43, [R1+0x84] ;  /* 0x00008400012b7983 */ /* 0x000f280000300800 */
[----:B------:R-:W2:Y:S04]  /*6bf0*/  LDL.LU R44, [R1+0x7c] ;  /* 0x00007c00012c7983 */ /* 0x000ea80000300800 */
[----:B------:R-:W2:Y:S04]  /*6c00*/  LDL.LU R45, [R1+0x78] ;  /* 0x00007800012d7983 */ /* 0x000ea80000300800 */
[----:B------:R-:W2:Y:S04]  /*6c10*/  LDL.LU R52, [R1+0x74] ;  /* 0x0000740001347983 */ /* 0x000ea80000300800 */
[----:B0-----:R-:W2:Y:S04]  /*6c20*/  LDL.LU R26, [R1+0x1c] ;  /* 0x00001c00011a7983 */ /* 0x001ea80000300800 */
[----:B------:R-:W2:Y:S04]  /*6c30*/  LDL.LU R16, [R1+0x20] ;  /* 0x0000200001107983 */ /* 0x000ea80000300800 */
        /* <DEDUP_REMOVED lines=11> */
[----:B------:R-:W2:Y:S01]  /*6cf0*/  LDL.LU R27, [R1+0x64] ;  /* 0x00006400011b7983 */ /* 0x000ea20000300800 */
[----:B------:R-:W-:-:S03]  /*6d00*/  IMAD R29, R53, UR4, RZ ;  /* 0x00000004351d7c24 */ /* 0x000fc6000f8e02ff */
[----:B------:R-:W3:Y:S04]  /*6d10*/  LDL.LU R17, [R1+0x68] ;  /* 0x0000680001117983 */ /* 0x000ee80000300800 */
[----:B------:R-:W3:Y:S04]  /*6d20*/  LDL.LU R7, [R1+0x6c] ;  /* 0x00006c0001077983 */ /* 0x000ee80000300800 */
[----:B------:R-:W3:Y:S04]  /*6d30*/  LDL.LU R8, [R1+0x14] ;  /* 0x0000140001087983 */ /* 0x000ee80000300800 */
[----:B------:R-:W4:Y:S04]  /*6d40*/  LDL.LU R9, [R1+0x10] ;  /* 0x0000100001097983 */ /* 0x000f280000300800 */
[----:B------:R-:W4:Y:S04]  /*6d50*/  LDL.LU R53, [R1+0xc] ;  /* 0x00000c0001357983 */ /* 0x000f280000300800 */
[----:B------:R-:W4:Y:S04]  /*6d60*/  LDL.LU R46, [R1+0x8] ;  /* 0x00000800012e7983 */ /* 0x000f280000300800 */
[----:B------:R-:W4:Y:S04]  /*6d70*/  LDL.LU R12, [R1+0x4] ;  /* 0x00000400010c7983 */ /* 0x000f280000300800 */
[----:B------:R-:W4:Y:S01]  /*6d80*/  LDL.LU R13, [R1] ;  /* 0x00000000010d7983 */ /* 0x000f220000300800 */
[----:B------:R-:W-:Y:S01]  /*6d90*/  LOP3.LUT R3, R3, 0x76, RZ, 0xfc, !PT ;  /* 0x0000007603037812 */ /* 0x000fe200078efcff */
[----:B------:R-:W-:-:S02]  /*6da0*/  IMAD R30, R48, UR4, RZ ;  /* 0x00000004301e7c24 */ /* 0x000fc4000f8e02ff */
[----:B------:R-:W4:Y:S04]  /*6db0*/  LDL.LU R48, [R1+0x134] ;  /* 0x0001340001307983 */ /* 0x000f280000300800 */
[----:B------:R-:W4:Y:S04]  /*6dc0*/  LDL.LU R49, [R1+0x130] ;  /* 0x0001300001317983 */ /* 0x000f280000300800 */
[----:B------:R-:W4:Y:S01]  /*6dd0*/  LDL.LU R3, [R1+0x138] ;  /* 0x0001380001037983 */ /* 0x000f220000300800 */
[----:B------:R-:W-:-:S04]  /*6de0*/  LEA R4, P1, R2, UR26, 0x1 ;  /* 0x0000001a02047c11 */ /* 0x000fc8000f8208ff */
[----:B------:R-:W-:Y:S01]  /*6df0*/  LEA.HI.X.SX32 R2, R2, UR27, 0x1, P1 ;  /* 0x0000001b02027c11 */ /* 0x000fe200088f0eff */
[----:B--2---:R-:W-:-:S05]  /*6e00*/  IMAD R27, R27, UR4, RZ ;  /* 0x000000041b1b7c24 */ /* 0x004fca000f8e02ff */
[----:B------:R0:W-:Y:S01]  /*6e10*/  STL [R1+0x64], R27 ;  /* 0x0000641b01007387 */ /* 0x0001e20000100800 */
[----:B---3--:R-:W-:Y:S02]  /*6e20*/  IMAD R8, R8, UR4, RZ ;  /* 0x0000000408087c24 */ /* 0x008fe4000f8e02ff */
[----:B0-----:R-:W-:Y:S02]  /*6e30*/  IMAD R27, R17, UR4, RZ ;  /* 0x00000004111b7c24 */ /* 0x001fe4000f8e02ff */
[----:B------:R-:W-:Y:S02]  /*6e40*/  IMAD R17, R7, UR4, RZ ;  /* 0x0000000407117c24 */ /* 0x000fe4000f8e02ff */
[----:B----4-:R-:W-:Y:S01]  /*6e50*/  IMAD R7, R9, UR4, RZ ;  /* 0x0000000409077c24 */ /* 0x010fe2000f8e02ff */
[----:B------:R-:W-:Y:S04]  /*6e60*/  STL [R1+0x68], R27 ;  /* 0x0000681b01007387 */ /* 0x000fe80000100800 */
[----:B------:R-:W-:Y:S01]  /*6e70*/  STL [R1+0x6c], R17 ;  /* 0x00006c1101007387 */ /* 0x000fe20000100800 */
[----:B------:R-:W-:-:S03]  /*6e80*/  IMAD R12, R12, UR4, RZ ;  /* 0x000000040c0c7c24 */ /* 0x000fc6000f8e02ff */
[----:B------:R0:W-:Y:S04]  /*6e90*/  STL [R1+0x70], R8 ;  /* 0x0000700801007387 */ /* 0x0001e80000100800 */
[----:B------:R1:W-:Y:S04]  /*6ea0*/  STL [R1+0x74], R7 ;  /* 0x0000740701007387 */ /* 0x0003e80000100800 */
[----:B------:R2:W-:Y:S01]  /*6eb0*/  STL [R1+0x84], R12 ;  /* 0x0000840c01007387 */ /* 0x0005e20000100800 */
[----:B0-----:R-:W-:Y:S01]  /*6ec0*/  LEA R8, P5, R39, R0, 0x1 ;  /* 0x0000000027087211 */ /* 0x001fe200078a08ff */
[----:B-1----:R-:W-:-:S03]  /*6ed0*/  IMAD R7, R13, UR4, RZ ;  /* 0x000000040d077c24 */ /* 0x002fc6000f8e02ff */
[----:B------:R-:W-:Y:S02]  /*6ee0*/  LEA.HI.X.SX32 R9, R39, R47, 0x1, P5 ;  /* 0x0000002f27097211 */ /* 0x000fe400028f0eff */
[C---:B--2---:R-:W-:Y:S01]  /*6ef0*/  LEA R12, P1, R15.reuse, R4, 0x1 ;  /* 0x000000040f0c7211 */ /* 0x044fe200078208ff */
[----:B------:R-:W-:Y:S03]  /*6f00*/  STL [R1+0x8c], R7 ;  /* 0x00008c0701007387 */ /* 0x000fe60000100800 */
[----:B------:R-:W-:Y:S01]  /*6f10*/  LEA.HI.X.SX32 R13, R15, R2, 0x1, P1 ;  /* 0x000000020f0d7211 */ /* 0x000fe200008f0eff */
[----:B------:R-:W-:Y:S04]  /*6f20*/  STL.64 [R1+0x10], R8 ;  /* 0x0000100801007387 */ /* 0x000fe80000100a00 */
[----:B------:R0:W-:Y:S04]  /*6f30*/  STL.64 [R1+0x338], R12 ;  /* 0x0003380c01007387 */ /* 0x0001e80000100a00 */
[----:B0-----:R-:W2:Y:S01]  /*6f40*/  LDL.LU.64 R12, [R1+0x8d0] ;  /* 0x0008d000010c7983 */ /* 0x001ea20000300a00 */
[----:B------:R-:W-:Y:S01]  /*6f50*/  IMAD R6, R6, UR4, RZ ;  /* 0x0000000406067c24 */ /* 0x000fe2000f8e02ff */
[----:B------:R-:W-:-:S03]  /*6f60*/  LEA R8, P6, R38, R0, 0x1 ;  /* 0x0000000026087211 */ /* 0x000fc600078c08ff */
[----:B------:R-:W-:Y:S01]  /*6f70*/  IMAD.MOV.U32 R39, RZ, RZ, R6 ;  /* 0x000000ffff277224 */ /* 0x000fe200078e0006 */
[C---:B------:R-:W-:Y:S01]  /*6f80*/  LEA R6, P5, R37.reuse, R0, 0x1 ;  /* 0x0000000025067211 */ /* 0x040fe200078a08ff */
[----:B------:R-:W-:Y:S01]  /*6f90*/  IMAD R16, R16, UR4, RZ ;  /* 0x0000000410107c24 */ /* 0x000fe2000f8e02ff */
[-C--:B------:R-:W-:Y:S02]  /*6fa0*/  LEA.HI.X.SX32 R9, R38, R47.reuse, 0x1, P6 ;  /* 0x0000002f26097211 */ /* 0x080fe400030f0eff */
[----:B------:R-:W-:Y:S01]  /*6fb0*/  LEA.HI.X.SX32 R7, R37, R47, 0x1, P5 ;  /* 0x0000002f25077211 */ /* 0x000fe200028f0eff */
[----:B------:R-:W-:Y:S01]  /*6fc0*/  IMAD.MOV.U32 R15, RZ, RZ, R16 ;  /* 0x000000ffff0f7224 */ /* 0x000fe200078e0010 */
[----:B------:R-:W-:-:S03]  /*6fd0*/  LEA R16, P6, R14, R4, 0x1 ;  /* 0x000000040e107211 */ /* 0x000fc600078c08ff */
[----:B------:R-:W-:Y:S01]  /*6fe0*/  STL.64 [R1], R6 ;  /* 0x0000000601007387 */ /* 0x000fe20000100a00 */
[----:B------:R-:W-:-:S03]  /*6ff0*/  LEA.HI.X.SX32 R17, R14, R2, 0x1, P6 ;  /* 0x000000020e117211 */ /* 0x000fc600030f0eff */
[----:B------:R-:W-:Y:S04]  /*7000*/  STL.64 [R1+0x8], R8 ;  /* 0x0000080801007387 */ /* 0x000fe80000100a00 */
[----:B------:R0:W-:Y:S02]  /*7010*/  STL.64 [R1+0x330], R16 ;  /* 0x0003301001007387 */ /* 0x0001e40000100a00 */
[----:B0-----:R-:W-:-:S04]  /*7020*/  LEA R16, P6, R11, R4, 0x1 ;  /* 0x000000040b107211 */ /* 0x001fc800078c08ff */
[----:B------:R-:W-:Y:S02]  /*7030*/  LEA.HI.X.SX32 R17, R11, R2, 0x1, P6 ;  /* 0x000000020b117211 */ /* 0x000fe400030f0eff */
[CC--:B--2---:R-:W-:Y:S02]  /*7040*/  LEA R6, P1, R13.reuse, R4.reuse, 0x1 ;  /* 0x000000040d067211 */ /* 0x0c4fe400078208ff */
[C---:B------:R-:W-:Y:S02]  /*7050*/  LEA R8, P5, R12.reuse, R4, 0x1 ;  /* 0x000000040c087211 */ /* 0x040fe400078a08ff */
[-C--:B------:R-:W-:Y:S02]  /*7060*/  LEA.HI.X.SX32 R7, R13, R2.reuse, 0x1, P1 ;  /* 0x000000020d077211 */ /* 0x080fe400008f0eff */
[----:B------:R-:W-:-:S03]  /*7070*/  LEA.HI.X.SX32 R9, R12, R2, 0x1, P5 ;  /* 0x000000020c097211 */ /* 0x000fc600028f0eff */
[----:B------:R0:W-:Y:S04]  /*7080*/  STL.64 [R1+0x328], R6 ;  /* 0x0003280601007387 */ /* 0x0001e80000100a00 */
[----:B------:R1:W-:Y:S01]  /*7090*/  STL.64 [R1+0x320], R8 ;  /* 0x0003200801007387 */ /* 0x0003e20000100a00 */
[----:B0-----:R-:W-:-:S03]  /*70a0*/  LEA R6, P1, R10, R4, 0x1 ;  /* 0x000000040a067211 */ /* 0x001fc600078208ff */
[----:B-1----:R-:W2:Y:S01]  /*70b0*/  LDL.LU.64 R8, [R1+0x8c8] ;  /* 0x0008c80001087983 */ /* 0x002ea20000300a00 */
[----:B------:R-:W-:-:S03]  /*70c0*/  LEA.HI.X.SX32 R7, R10, R2, 0x1, P1 ;  /* 0x000000020a077211 */ /* 0x000fc600008f0eff */
[----:B------:R-:W-:Y:S04]  /*70d0*/  STL.64 [R1+0x318], R16 ;  /* 0x0003181001007387 */ /* 0x000fe80000100a00 */
[----:B------:R0:W-:Y:S04]  /*70e0*/  STL.64 [R1+0x310], R6 ;  /* 0x0003100601007387 */ /* 0x0001e80000100a00 */
[----:B0-----:R-:W3:Y:S01]  /*70f0*/  LDL.LU.64 R6, [R1+0x8c0] ;  /* 0x0008c00001067983 */ /* 0x001ee20000300a00 */
[----:B------:R-:W-:Y:S02]  /*7100*/  IMAD.MOV.U32 R11, RZ, RZ, R13 ;  /* 0x000000ffff0b7224 */ /* 0x000fe400078e000d */
[----:B------:R-:W-:-:S02]  /*7110*/  IMAD R26, R26, UR4, RZ ;  /* 0x000000041a1a7c24 */ /* 0x000fc4000f8e02ff */
[----:B------:R-:W-:Y:S02]  /*7120*/  IMAD R18, R18, UR4, RZ ;  /* 0x0000000412127c24 */ /* 0x000fe4000f8e02ff */
[----:B------:R-:W-:-:S04]  /*7130*/  IMAD R19, R19, UR4, RZ ;  /* 0x0000000413137c24 */ /* 0x000fc8000f8e02ff */
[----:B------:R-:W-:Y:S01]  /*7140*/  IMAD.MOV.U32 R37, RZ, RZ, R19 ;  /* 0x000000ffff257224 */ /* 0x000fe200078e0013 */
[----:B--2---:R-:W-:-:S04]  /*7150*/  LEA R12, P5, R9, R4, 0x1 ;  /* 0x00000004090c7211 */ /* 0x004fc800078a08ff */
[----:B------:R-:W-:Y:S01]  /*7160*/  LEA.HI.X.SX32 R11, R9, R2, 0x1, P5 ;  /* 0x00000002090b7211 */ /* 0x000fe200028f0eff */
[----:B------:R-:W-:Y:S01]  /*7170*/  STL [R1+0x308], R12 ;  /* 0x0003080c01007387 */ /* 0x000fe20000100800 */
[C---:B------:R-:W-:Y:S01]  /*7180*/  LEA R16, P6, R8.reuse, R4, 0x1 ;  /* 0x0000000408107211 */ /* 0x040fe200078c08ff */
[----:B------:R-:W-:Y:S02]  /*7190*/  IMAD.MOV.U32 R10, RZ, RZ, R12 ;  /* 0x000000ffff0a7224 */ /* 0x000fe400078e000c */
[----:B------:R0:W-:Y:S01]  /*71a0*/  STL [R1+0x30c], R11 ;  /* 0x00030c0b01007387 */ /* 0x0001e20000100800 */
[----:B------:R-:W-:Y:S01]  /*71b0*/  LEA.HI.X.SX32 R17, R8, R2, 0x1, P6 ;  /* 0x0000000208117211 */ /* 0x000fe200030f0eff */
[----:B------:R-:W-:Y:S01]  /*71c0*/  IMAD.MOV.U32 R10, RZ, RZ, R18 ;  /* 0x000000ffff0a7224 */ /* 0x000fe200078e0012 */
[-C--:B------:R-:W-:Y:S01]  /*71d0*/  LEA R18, P6, R5, R4.reuse, 0x1 ;  /* 0x0000000405127211 */ /* 0x080fe200078c08ff */
[----:B0-----:R-:W-:Y:S01]  /*71e0*/  IMAD.MOV.U32 R11, RZ, RZ, R26 ;  /* 0x000000ffff0b7224 */ /* 0x001fe200078e001a */
[----:B---3--:R-:W-:-:S02]  /*71f0*/  LEA R12, P1, R7, R4, 0x1 ;  /* 0x00000004070c7211 */ /* 0x008fc400078208ff */
[C---:B------:R-:W-:Y:S02]  /*7200*/  LEA R26, P5, R6.reuse, R4, 0x1 ;  /* 0x00000004061a7211 */ /* 0x040fe400078a08ff */
[-C--:B------:R-:W-:Y:S02]  /*7210*/  LEA.HI.X.SX32 R13, R7, R2.reuse, 0x1, P1 ;  /* 0x00000002070d7211 */ /* 0x080fe400008f0eff */
[-C--:B------:R-:W-:Y:S01]  /*7220*/  LEA.HI.X.SX32 R27, R6, R2.reuse, 0x1, P5 ;  /* 0x00000002061b7211 */ /* 0x080fe200028f0eff */
[----:B------:R0:W-:Y:S01]  /*7230*/  STL.64 [R1+0x300], R16 ;  /* 0x0003001001007387 */ /* 0x0001e20000100a00 */
[----:B------:R-:W-:-:S03]  /*7240*/  LEA.HI.X.SX32 R19, R5, R2, 0x1, P6 ;  /* 0x0000000205137211 */ /* 0x000fc600030f0eff */
[----:B0-----:R-:W2:Y:S04]  /*7250*/  LDL.LU.64 R16, [R1+0x8b8] ;  /* 0x0008b80001107983 */ /* 0x001ea80000300a00 */
[----:B------:R-:W-:Y:S04]  /*7260*/  STL.64 [R1+0x2f8], R12 ;  /* 0x0002f80c01007387 */ /* 0x000fe80000100a00 */
[----:B------:R0:W-:Y:S04]  /*7270*/  STL.64 [R1+0x2f0], R26 ;  /* 0x0002f01a01007387 */ /* 0x0001e80000100a00 */
[----:B0-----:R-:W3:Y:S04]  /*7280*/  LDL.LU.64 R26, [R1+0x8b0] ;  /* 0x0008b000011a7983 */ /* 0x001ee80000300a00 */
[----:B------:R0:W-:Y:S04]  /*7290*/  STL.64 [R1+0x2e8], R18 ;  /* 0x0002e81201007387 */ /* 0x0001e80000100a00 */
[----:B0-----:R-:W4:Y:S01]  /*72a0*/  LDL.LU.64 R18, [R1+0x8a8] ;  /* 0x0008a80001127983 */ /* 0x001f220000300a00 */
[----:B------:R-:W-:-:S02]  /*72b0*/  IMAD R20, R20, UR4, RZ ;  /* 0x0000000414147c24 */ /* 0x000fc4000f8e02ff */
[----:B------:R-:W-:Y:S02]  /*72c0*/  IMAD R21, R21, UR4, RZ ;  /* 0x0000000415157c24 */ /* 0x000fe4000f8e02ff */
[----:B------:R-:W-:Y:S02]  /*72d0*/  IMAD.MOV.U32 R9, RZ, RZ, R20 ;  /* 0x000000ffff097224 */ /* 0x000fe400078e0014 */
[----:B------:R-:W-:Y:S02]  /*72e0*/  IMAD R24, R24, UR4, RZ ;  /* 0x0000000418187c24 */ /* 0x000fe4000f8e02ff */
[----:B------:R-:W-:Y:S02]  /*72f0*/  IMAD R22, R22, UR4, RZ ;  /* 0x0000000416167c24 */ /* 0x000fe4000f8e02ff */
[----:B------:R-:W-:Y:S02]  /*7300*/  IMAD.MOV.U32 R8, RZ, RZ, R15 ;  /* 0x000000ffff087224 */ /* 0x000fe400078e000f */
[----:B------:R-:W-:-:S02]  /*7310*/  IMAD.MOV.U32 R12, RZ, RZ, R21 ;  /* 0x000000ffff0c7224 */ /* 0x000fc400078e0015 */
[----:B------:R-:W-:Y:S02]  /*7320*/  IMAD R25, R25, UR4, RZ ;  /* 0x0000000419197c24 */ /* 0x000fe4000f8e02ff */
[----:B------:R-:W-:Y:S02]  /*7330*/  IMAD.MOV.U32 R15, RZ, RZ, R24 ;  /* 0x000000ffff0f7224 */ /* 0x000fe400078e0018 */
[----:B------:R-:W-:Y:S02]  /*7340*/  IMAD R23, R23, UR4, RZ ;  /* 0x0000000417177c24 */ /* 0x000fe4000f8e02ff */
[----:B------:R-:W-:Y:S02]  /*7350*/  IMAD.MOV.U32 R38, RZ, RZ, R22 ;  /* 0x000000ffff267224 */ /* 0x000fe400078e0016 */
[----:B------:R-:W-:Y:S02]  /*7360*/  IMAD.MOV.U32 R14, RZ, RZ, R39 ;  /* 0x000000ffff0e7224 */ /* 0x000fe400078e0027 */
[----:B------:R-:W-:-:S02]  /*7370*/  IMAD.MOV.U32 R39, RZ, RZ, R25 ;  /* 0x000000ffff277224 */ /* 0x000fc400078e0019 */
[----:B------:R-:W-:Y:S01]  /*7380*/  IMAD.MOV.U32 R13, RZ, RZ, R23 ;  /* 0x000000ffff0d7224 */ /* 0x000fe200078e0017 */
[CC--:B--2---:R-:W-:Y:S02]  /*7390*/  LEA R20, P1, R16.reuse, R4.reuse, 0x1 ;  /* 0x0000000410147211 */ /* 0x0c4fe400078208ff */
[C---:B------:R-:W-:Y:S02]  /*73a0*/  LEA R6, P5, R17.reuse, R4, 0x1 ;  /* 0x0000000411067211 */ /* 0x040fe400078a08ff */
[-C--:B------:R-:W-:Y:S02]  /*73b0*/  LEA.HI.X.SX32 R21, R16, R2.reuse, 0x1, P1 ;  /* 0x0000000210157211 */ /* 0x080fe400008f0eff */
[----:B------:R-:W-:-:S03]  /*73c0*/  LEA.HI.X.SX32 R7, R17, R2, 0x1, P5 ;  /* 0x0000000211077211 */ /* 0x000fc600028f0eff */
[----:B------:R0:W-:Y:S04]  /*73d0*/  STL.64 [R1+0x2e0], R20 ;  /* 0x0002e01401007387 */ /* 0x0001e80000100a00 */
[----:B0-----:R-:W2:Y:S04]  /*73e0*/  LDL.LU.64 R20, [R1+0x8a0] ;  /* 0x0008a00001147983 */ /* 0x001ea80000300a00 */
[----:B------:R-:W-:Y:S01]  /*73f0*/  STL.64 [R1+0x2d8], R6 ;  /* 0x0002d80601007387 */ /* 0x000fe20000100a00 */
[-C--:B----4-:R-:W-:Y:S02]  /*7400*/  LEA R24, P6, R18, R4.reuse, 0x1 ;  /* 0x0000000412187211 */ /* 0x090fe400078c08ff */
[----:B------:R-:W-:-:S02]  /*7410*/  LEA R22, P1, R19, R4, 0x1 ;  /* 0x0000000413167211 */ /* 0x000fc400078208ff */
[-C--:B------:R-:W-:Y:S02]  /*7420*/  LEA.HI.X.SX32 R25, R18, R2.reuse, 0x1, P6 ;  /* 0x0000000212197211 */ /* 0x080fe400030f0eff */
[----:B------:R-:W-:-:S03]  /*7430*/  LEA.HI.X.SX32 R23, R19, R2, 0x1, P1 ;  /* 0x0000000213177211 */ /* 0x000fc600008f0eff */
[----:B------:R0:W-:Y:S04]  /*7440*/  STL.64 [R1+0x2d0], R24 ;  /* 0x0002d01801007387 */ /* 0x0001e80000100a00 */
[----:B0-----:R-:W4:Y:S04]  /*7450*/  LDL.LU.64 R24, [R1+0x898] ;  /* 0x0008980001187983 */ /* 0x001f280000300a00 */
[----:B------:R0:W-:Y:S04]  /*7460*/  STL.64 [R1+0x2c8], R22 ;  /* 0x0002c81601007387 */ /* 0x0001e80000100a00 */
[----:B0-----:R-:W3:Y:S01]  /*7470*/  LDL.LU.64 R22, [R1+0x890] ;  /* 0x0008900001167983 */ /* 0x001ee20000300a00 */
[----:B------:R-:W-:-:S02]  /*7480*/  IMAD.MOV.U32 R19, RZ, RZ, R17 ;  /* 0x000000ffff137224 */ /* 0x000fc400078e0011 */
[----:B------:R-:W-:Y:S02]  /*7490*/  IMAD R40, R40, UR4, RZ ;  /* 0x0000000428287c24 */ /* 0x000fe4000f8e02ff */
[----:B------:R-:W-:Y:S02]  /*74a0*/  IMAD R41, R41, UR4, RZ ;  /* 0x0000000429297c24 */ /* 0x000fe4000f8e02ff */
[----:B------:R-:W-:Y:S02]  /*74b0*/  IMAD R42, R42, UR4, RZ ;  /* 0x000000042a2a7c24 */ /* 0x000fe4000f8e02ff */
[----:B------:R-:W-:Y:S02]  /*74c0*/  IMAD R43, R43, UR4, RZ ;  /* 0x000000042b2b7c24 */ /* 0x000fe4000f8e02ff */
[----:B------:R-:W-:Y:S02]  /*74d0*/  IMAD R44, R44, UR4, RZ ;  /* 0x000000042c2c7c24 */ /* 0x000fe4000f8e02ff */
[----:B------:R-:W-:-:S02]  /*74e0*/  IMAD R45, R45, UR4, RZ ;  /* 0x000000042d2d7c24 */ /* 0x000fc4000f8e02ff */
[----:B------:R-:W-:Y:S02]  /*74f0*/  IMAD R52, R52, UR4, RZ ;  /* 0x0000000434347c24 */ /* 0x000fe4000f8e02ff */
[----:B------:R-:W-:Y:S02]  /*7500*/  IMAD R50, R50, UR4, RZ ;  /* 0x0000000432327c24 */ /* 0x000fe4000f8e02ff */
[----:B------:R-:W-:-:S04]  /*7510*/  IMAD R51, R51, UR4, RZ ;  /* 0x0000000433337c24 */ /* 0x000fc8000f8e02ff */
[----:B------:R-:W-:Y:S01]  /*7520*/  IMAD.MOV.U32 R5, RZ, RZ, R51 ;  /* 0x000000ffff057224 */ /* 0x000fe200078e0033 */
[CC--:B--2---:R-:W-:Y:S02]  /*7530*/  LEA R6, P5, R20.reuse, R4.reuse, 0x1 ;  /* 0x0000000414067211 */ /* 0x0c4fe400078a08ff */
[----:B------:R-:W-:Y:S02]  /*7540*/  LEA R16, P6, R21, R4, 0x1 ;  /* 0x0000000415107211 */ /* 0x000fe400078c08ff */
[----:B------:R-:W-:-:S03]  /*7550*/  LEA.HI.X.SX32 R7, R20, R2, 0x1, P5 ;  /* 0x0000000214077211 */ /* 0x000fc600028f0eff */
[----:B------:R-:W-:Y:S01]  /*7560*/  STL [R1+0x2b8], R16 ;  /* 0x0002b81001007387 */ /* 0x000fe20000100800 */
[----:B------:R-:W-:Y:S01]  /*7570*/  IMAD.MOV.U32 R18, RZ, RZ, R16 ;  /* 0x000000ffff127224 */ /* 0x000fe200078e0010 */
[----:B------:R-:W-:Y:S02]  /*7580*/  LEA.HI.X.SX32 R19, R21, R2, 0x1, P6 ;  /* 0x0000000215137211 */ /* 0x000fe400030f0eff */
[----:B------:R-:W-:Y:S04]  /*7590*/  STL.64 [R1+0x2c0], R6 ;  /* 0x0002c00601007387 */ /* 0x000fe80000100a00 */
[----:B------:R0:W-:Y:S01]  /*75a0*/  STL [R1+0x2bc], R19 ;  /* 0x0002bc1301007387 */ /* 0x0001e20000100800 */
[----:B----4-:R-:W-:-:S04]  /*75b0*/  LEA R18, P6, R24, R4, 0x1 ;  /* 0x0000000418127211 */ /* 0x010fc800078c08ff */
[----:B0-----:R-:W-:Y:S02]  /*75c0*/  LEA.HI.X.SX32 R19, R24, R2, 0x1, P6 ;  /* 0x0000000218137211 */ /* 0x001fe400030f0eff */
[CC--:B---3--:R-:W-:Y:S02]  /*75d0*/  LEA R16, P1, R22.reuse, R4.reuse, 0x1 ;  /* 0x0000000416107211 */ /* 0x0c8fe400078208ff */
[C---:B------:R-:W-:Y:S02]  /*75e0*/  LEA R6, P5, R23.reuse, R4, 0x1 ;  /* 0x0000000417067211 */ /* 0x040fe400078a08ff */
[-C--:B------:R-:W-:Y:S02]  /*75f0*/  LEA.HI.X.SX32 R17, R22, R2.reuse, 0x1, P1 ;  /* 0x0000000216117211 */ /* 0x080fe400008f0eff */
[----:B------:R-:W-:-:S03]  /*7600*/  LEA.HI.X.SX32 R7, R23, R2, 0x1, P5 ;  /* 0x0000000217077211 */ /* 0x000fc600028f0eff */
[----:B------:R0:W-:Y:S04]  /*7610*/  STL.64 [R1+0x2b0], R16 ;  /* 0x0002b01001007387 */ /* 0x0001e80000100a00 */
[----:B------:R1:W-:Y:S04]  /*7620*/  STL.64 [R1+0x2a8], R6 ;  /* 0x0002a80601007387 */ /* 0x0003e80000100a00 */
[----:B------:R2:W-:Y:S01]  /*7630*/  STL.64 [R1+0x2a0], R18 ;  /* 0x0002a01201007387 */ /* 0x0005e20000100a00 */
[-C--:B0-----:R-:W-:Y:S02]  /*7640*/  LEA R16, P1, R25, R4.reuse, 0x1 ;  /* 0x0000000419107211 */ /* 0x081fe400078208ff */
[----:B-1----:R-:W-:-:S02]  /*7650*/  LEA R6, P5, R26, R4, 0x1 ;  /* 0x000000041a067211 */ /* 0x002fc400078a08ff */
[----:B------:R-:W-:Y:S02]  /*7660*/  LEA.HI.X.SX32 R17, R25, R2, 0x1, P1 ;  /* 0x0000000219117211 */ /* 0x000fe400008f0eff */
[C---:B--2---:R-:W-:Y:S02]  /*7670*/  LEA R18, P6, R27.reuse, R4, 0x1 ;  /* 0x000000041b127211 */ /* 0x044fe400078c08ff */
[-C--:B------:R-:W-:Y:S01]  /*7680*/  LEA.HI.X.SX32 R7, R26, R2.reuse, 0x1, P5 ;  /* 0x000000021a077211 */ /* 0x080fe200028f0eff */
[----:B------:R0:W-:Y:S01]  /*7690*/  STL.64 [R1+0x298], R16 ;  /* 0x0002981001007387 */ /* 0x0001e20000100a00 */
[----:B------:R-:W-:-:S03]  /*76a0*/  LEA.HI.X.SX32 R19, R27, R2, 0x1, P6 ;  /* 0x000000021b137211 */ /* 0x000fc600030f0eff */
[----:B------:R1:W-:Y:S04]  /*76b0*/  STL.64 [R1+0x290], R6 ;  /* 0x0002900601007387 */ /* 0x0003e80000100a00 */
[----:B------:R2:W-:Y:S01]  /*76c0*/  STL.64 [R1+0x288], R18 ;  /* 0x0002881201007387 */ /* 0x0005e20000100a00 */
[CC--:B0-----:R-:W-:Y:S02]  /*76d0*/  LEA R16, P1, R28.reuse, R4.reuse, 0x1 ;  /* 0x000000041c107211 */ /* 0x0c1fe400078208ff */
[----:B-1----:R-:W-:Y:S02]  /*76e0*/  LEA R6, P5, R29, R4, 0x1 ;  /* 0x000000041d067211 */ /* 0x002fe400078a08ff */
[----:B------:R-:W-:Y:S02]  /*76f0*/  LEA.HI.X.SX32 R17, R28, R2, 0x1, P1 ;  /* 0x000000021c117211 */ /* 0x000fe400008f0eff */
[----:B--2---:R-:W-:-:S02]  /*7700*/  LEA R18, P6, R30, R4, 0x1 ;  /* 0x000000041e127211 */ /* 0x004fc400078c08ff */
        /* <DEDUP_REMOVED lines=41> */
[CC--:B0-----:R-:W-:Y:S01]  /*79a0*/  LEA R16, P1, R52.reuse, R4.reuse, 0x1 ;  /* 0x0000000434107211 */ /* 0x0c1fe200078208ff */
[----:B-1----:R-:W-:Y:S01]  /*79b0*/  IMAD.MOV.U32 R6, RZ, RZ, R50 ;  /* 0x000000ffff067224 */ /* 0x002fe200078e0032 */
[C---:B------:R-:W-:Y:S02]  /*79c0*/  LEA R50, P5, R11.reuse, R4, 0x1 ;  /* 0x000000040b327211 */ /* 0x040fe400078a08ff */
[----:B------:R-:W-:Y:S02]  /*79d0*/  LEA.HI.X.SX32 R17, R52, R2, 0x1, P1 ;  /* 0x0000000234117211 */ /* 0x000fe400008f0eff */
[----:B--2---:R-:W-:Y:S01]  /*79e0*/  LEA R18, P6, R8, R4, 0x1 ;  /* 0x0000000408127211 */ /* 0x004fe200078c08ff */
[----:B------:R-:W-:Y:S01]  /*79f0*/  IMAD.MOV.U32 R7, RZ, RZ, R10 ;  /* 0x000000ffff077224 */ /* 0x000fe200078e000a */
[----:B------:R-:W-:Y:S01]  /*7a00*/  LEA.HI.X.SX32 R51, R11, R2, 0x1, P5 ;  /* 0x000000020b337211 */ /* 0x000fe200028f0eff */
[----:B------:R0:W-:Y:S01]  /*7a10*/  STL.64 [R1+0x208], R16 ;  /* 0x0002081001007387 */ /* 0x0001e20000100a00 */
[----:B------:R-:W-:-:S02]  /*7a20*/  LEA R10, P5, R37, R4, 0x1 ;  /* 0x00000004250a7211 */ /* 0x000fc400078a08ff */
[-C--:B------:R-:W-:Y:S02]  /*7a30*/  LEA.HI.X.SX32 R19, R8, R2.reuse, 0x1, P6 ;  /* 0x0000000208137211 */ /* 0x080fe400030f0eff */
[----:B------:R-:W-:Y:S02]  /*7a40*/  LEA.HI.X.SX32 R11, R37, R2, 0x1, P5 ;  /* 0x00000002250b7211 */ /* 0x000fe400028f0eff */
[-C--:B------:R-:W-:Y:S01]  /*7a50*/  LEA R44, P6, R39, R4.reuse, 0x1 ;  /* 0x00000004272c7211 */ /* 0x080fe200078c08ff */
[----:B------:R-:W-:Y:S01]  /*7a60*/  STL.64 [R1+0x1a0], R18 ;  /* 0x0001a01201007387 */ /* 0x000fe20000100a00 */
[----:B0-----:R-:W-:-:S03]  /*7a70*/  LEA R16, P1, R14, R4, 0x1 ;  /* 0x000000040e107211 */ /* 0x001fc600078208ff */
[----:B------:R-:W-:Y:S01]  /*7a80*/  STL.64 [R1+0x200], R50 ;  /* 0x0002003201007387 */ /* 0x000fe20000100a00 */
[----:B------:R-:W-:-:S03]  /*7a90*/  LEA.HI.X.SX32 R17, R14, R2, 0x1, P1 ;  /* 0x000000020e117211 */ /* 0x000fc600008f0eff */
[----:B------:R-:W-:Y:S01]  /*7aa0*/  STL.64 [R1+0x718], R50 ;  /* 0x0007183201007387 */ /* 0x000fe20000100a00 */
[----:B------:R-:W-:Y:S01]  /*7ab0*/  LEA R42, P1, R15, R4, 0x1 ;  /* 0x000000040f2a7211 */ /* 0x000fe200078208ff */
[----:B------:R-:W-:Y:S01]  /*7ac0*/  IMAD.MOV.U32 R8, RZ, RZ, R9 ;  /* 0x000000ffff087224 */ /* 0x000fe200078e0009 */
[----:B------:R-:W-:Y:S01]  /*7ad0*/  LEA.HI.X.SX32 R45, R39, R2, 0x1, P6 ;  /* 0x00000002272d7211 */ /* 0x000fe200030f0eff */
[----:B------:R-:W-:Y:S01]  /*7ae0*/  STL [R1+0x864], R50 ;  /* 0x0008643201007387 */ /* 0x000fe20000100800 */
[----:B------:R-:W-:-:S03]  /*7af0*/  IMAD.MOV.U32 R9, RZ, RZ, R12 ;  /* 0x000000ffff097224 */ /* 0x000fc600078e000c */
[----:B------:R0:W-:Y:S01]  /*7b00*/  STL.64 [R1+0x98], R10 ;  /* 0x0000980a01007387 */ /* 0x0001e20000100a00 */
[----:B------:R-:W-:-:S03]  /*7b10*/  LEA.HI.X.SX32 R43, R15, R2, 0x1, P1 ;  /* 0x000000020f2b7211 */ /* 0x000fc600008f0eff */
[----:B------:R-:W-:Y:S01]  /*7b20*/  STL.64 [R1+0xa0], R16 ;  /* 0x0000a01001007387 */ /* 0x000fe20000100a00 */
[----:B------:R-:W-:-:S03]  /*7b30*/  LEA R40, P5, R13, R4, 0x1 ;  /* 0x000000040d287211 */ /* 0x000fc600078a08ff */
[----:B0-----:R-:W2:Y:S04]  /*7b40*/  LDL.LU R11, [R1+0x64] ;  /* 0x00006400010b7983 */ /* 0x001ea80000300800 */
[----:B------:R-:W3:Y:S04]  /*7b50*/  LDL.LU R12, [R1+0x68] ;  /* 0x00006800010c7983 */ /* 0x000ee80000300800 */
[----:B------:R-:W4:Y:S04]  /*7b60*/  LDL.LU R14, [R1+0x6c] ;  /* 0x00006c00010e7983 */ /* 0x000f280000300800 */
[----:B------:R-:W-:Y:S01]  /*7b70*/  STL.64 [R1+0x790], R44 ;  /* 0x0007902c01007387 */ /* 0x000fe20000100a00 */
[----:B------:R-:W-:-:S03]  /*7b80*/  LEA.HI.X.SX32 R41, R13, R2, 0x1, P5 ;  /* 0x000000020d297211 */ /* 0x000fc600028f0eff */
[----:B------:R-:W-:Y:S04]  /*7b90*/  STL [R1+0x86c], R44 ;  /* 0x00086c2c01007387 */ /* 0x000fe80000100800 */
[----:B------:R0:W-:Y:S04]  /*7ba0*/  STL [R1+0x868], R45 ;  /* 0x0008682d01007387 */ /* 0x0001e80000100800 */
[----:B------:R-:W4:Y:S04]  /*7bb0*/  LDL.LU R15, [R1+0x70] ;  /* 0x00007000010f7983 */ /* 0x000f280000300800 */
[----:B------:R-:W-:Y:S04]  /*7bc0*/  STL.64 [R1+0x750], R42 ;  /* 0x0007502a01007387 */ /* 0x000fe80000100a00 */
[----:B------:R-:W4:Y:S01]  /*7bd0*/  LDL.LU R13, [R1+0x74] ;  /* 0x00007400010d7983 */ /* 0x000f220000300800 */
[----:B------:R-:W-:Y:S01]  /*7be0*/  IMAD.MOV.U32 R10, RZ, RZ, R38 ;  /* 0x000000ffff0a7224 */ /* 0x000fe200078e0026 */
[----:B------:R-:W-:-:S02]  /*7bf0*/  LEA R38, P6, R5, R4, 0x1 ;  /* 0x0000000405267211 */ /* 0x000fc400078c08ff */
[-C--:B------:R-:W-:Y:S02]  /*7c00*/  LEA R36, P1, R6, R4.reuse, 0x1 ;  /* 0x0000000406247211 */ /* 0x080fe400078208ff */
[----:B------:R-:W-:Y:S02]  /*7c10*/  LEA R34, P5, R7, R4, 0x1 ;  /* 0x0000000407227211 */ /* 0x000fe400078a08ff */
[----:B------:R-:W-:Y:S02]  /*7c20*/  LEA.HI.X.SX32 R39, R5, R2, 0x1, P6 ;  /* 0x0000000205277211 */ /* 0x000fe400030f0eff */
[----:B------:R-:W-:Y:S02]  /*7c30*/  LEA R32, P6, R8, R4, 0x1 ;  /* 0x0000000408207211 */ /* 0x000fe400078c08ff */
[----:B------:R-:W-:Y:S01]  /*7c40*/  LEA.HI.X.SX32 R37, R6, R2, 0x1, P1 ;  /* 0x0000000206257211 */ /* 0x000fe200008f0eff */
[----:B------:R-:W-:Y:S01]  /*7c50*/  STL.64 [R1+0x730], R40 ;  /* 0x0007302801007387 */ /* 0x000fe20000100a00 */
[----:B------:R-:W-:-:S02]  /*7c60*/  LEA R30, P1, R9, R4, 0x1 ;  /* 0x00000004091e7211 */ /* 0x000fc400078208ff */
[----:B------:R-:W-:Y:S01]  /*7c70*/  LEA.HI.X.SX32 R35, R7, R2, 0x1, P5 ;  /* 0x0000000207237211 */ /* 0x000fe200028f0eff */
[----:B------:R-:W-:Y:S01]  /*7c80*/  STL.64 [R1+0x870], R40 ;  /* 0x0008702801007387 */ /* 0x000fe20000100a00 */
[----:B------:R-:W-:Y:S02]  /*7c90*/  LEA R28, P5, R10, R4, 0x1 ;  /* 0x000000040a1c7211 */ /* 0x000fe400078a08ff */
[-C--:B------:R-:W-:Y:S01]  /*7ca0*/  LEA.HI.X.SX32 R33, R8, R2.reuse, 0x1, P6 ;  /* 0x0000000208217211 */ /* 0x080fe200030f0eff */
[----:B------:R-:W-:Y:S01]  /*7cb0*/  STL.64 [R1+0x720], R38 ;  /* 0x0007202601007387 */ /* 0x000fe20000100a00 */
[----:B------:R-:W-:-:S03]  /*7cc0*/  LEA.HI.X.SX32 R31, R9, R2, 0x1, P1 ;  /* 0x00000002091f7211 */ /* 0x000fc600008f0eff */
[----:B------:R-:W-:Y:S01]  /*7cd0*/  STL [R1+0x878], R39 ;  /* 0x0008782701007387 */ /* 0x000fe20000100800 */
[----:B------:R-:W-:-:S03]  /*7ce0*/  LEA.HI.X.SX32 R29, R10, R2, 0x1, P5 ;  /* 0x000000020a1d7211 */ /* 0x000fc600028f0eff */
[----:B------:R-:W4:Y:S01]  /*7cf0*/  LDL.LU R6, [R1+0x84] ;  /* 0x0000840001067983 */ /* 0x000f220000300800 */
[----:B------:R-:W-:-:S03]  /*7d00*/  IMAD R53, R53, UR4, RZ ;  /* 0x0000000435357c24 */ /* 0x000fc6000f8e02ff */
[----:B------:R-:W-:Y:S04]  /*7d10*/  STL.64 [R1+0x728], R36 ;  /* 0x0007282401007387 */ /* 0x000fe80000100a00 */
[----:B------:R1:W-:Y:S04]  /*7d20*/  STL.64 [R1+0x880], R36 ;  /* 0x0008802401007387 */ /* 0x0003e80000100a00 */
[----:B0-----:R-:W4:Y:S04]  /*7d30*/  LDL.LU R45, [R1+0x8c] ;  /* 0x00008c00012d7983 */ /* 0x001f280000300800 */
[----:B------:R-:W-:Y:S01]  /*7d40*/  STL [R1+0x834], R35 ;  /* 0x0008342301007387 */ /* 0x000fe20000100800 */
[----:B------:R-:W-:-:S03]  /*7d50*/  IMAD R46, R46, UR4, RZ ;  /* 0x000000042e2e7c24 */ /* 0x000fc6000f8e02ff */
[----:B------:R-:W-:Y:S04]  /*7d60*/  STL.64 [R1+0x7f8], R32 ;  /* 0x0007f82001007387 */ /* 0x000fe80000100a00 */
[----:B------:R-:W-:Y:S04]  /*7d70*/  STL.64 [R1+0x7a8], R30 ;  /* 0x0007a81e01007387 */ /* 0x000fe80000100a00 */
[----:B------:R-:W-:Y:S01]  /*7d80*/  STL.64 [R1+0x798], R28 ;  /* 0x0007981c01007387 */ /* 0x000fe20000100a00 */
[-C--:B--2---:R-:W-:Y:S02]  /*7d90*/  LEA R26, P6, R11, R4.reuse, 0x1 ;  /* 0x000000040b1a7211 */ /* 0x084fe400078c08ff */
[----:B---3--:R-:W-:-:S02]  /*7da0*/  LEA R24, P1, R12, R4, 0x1 ;  /* 0x000000040c187211 */ /* 0x008fc400078208ff */
[----:B------:R-:W-:Y:S02]  /*7db0*/  LEA.HI.X.SX32 R27, R11, R2, 0x1, P6 ;  /* 0x000000020b1b7211 */ /* 0x000fe400030f0eff */
[----:B----4-:R-:W-:Y:S02]  /*7dc0*/  LEA R22, P5, R14, R4, 0x1 ;  /* 0x000000040e167211 */ /* 0x010fe400078a08ff */
[-C--:B------:R-:W-:Y:S01]  /*7dd0*/  LEA.HI.X.SX32 R25, R12, R2.reuse, 0x1, P1 ;  /* 0x000000020c197211 */ /* 0x080fe200008f0eff */
[----:B------:R-:W-:Y:S01]  /*7de0*/  STL [R1+0x768], R26 ;  /* 0x0007681a01007387 */ /* 0x000fe20000100800 */
[----:B------:R-:W-:Y:S02]  /*7df0*/  LEA.HI.X.SX32 R23, R14, R2, 0x1, P5 ;  /* 0x000000020e177211 */ /* 0x000fe400028f0eff */
[-C--:B------:R-:W-:Y:S01]  /*7e00*/  LEA R16, P5, R53, R4.reuse, 0x1 ;  /* 0x0000000435107211 */ /* 0x080fe200078a08ff */
[----:B------:R-:W-:Y:S01]  /*7e10*/  STL [R1+0x758], R27 ;  /* 0x0007581b01007387 */ /* 0x000fe20000100800 */
[----:B------:R-:W-:-:S03]  /*7e20*/  LEA R20, P6, R15, R4, 0x1 ;  /* 0x000000040f147211 */ /* 0x000fc600078c08ff */
[----:B------:R-:W-:Y:S01]  /*7e30*/  STL.64 [R1+0x740], R24 ;  /* 0x0007401801007387 */ /* 0x000fe20000100a00 */
[----:B------:R-:W-:Y:S02]  /*7e40*/  LEA.HI.X.SX32 R21, R15, R2, 0x1, P6 ;  /* 0x000000020f157211 */ /* 0x000fe400030f0eff */
[C---:B------:R-:W-:Y:S01]  /*7e50*/  LEA R18, P1, R13.reuse, R4, 0x1 ;  /* 0x000000040d127211 */ /* 0x040fe200078208ff */
[----:B------:R-:W-:Y:S03]  /*7e60*/  STL [R1+0x74c], R22 ;  /* 0x00074c1601007387 */ /* 0x000fe60000100800 */
[-C--:B------:R-:W-:Y:S01]  /*7e70*/  LEA.HI.X.SX32 R19, R13, R2.reuse, 0x1, P1 ;  /* 0x000000020d137211 */ /* 0x080fe200008f0eff */
[----:B------:R-:W-:Y:S01]  /*7e80*/  STL [R1+0x748], R23 ;  /* 0x0007481701007387 */ /* 0x000fe20000100800 */
[----:B------:R-:W-:Y:S02]  /*7e90*/  LEA.HI.X.SX32 R17, R53, R2, 0x1, P5 ;  /* 0x0000000235117211 */ /* 0x000fe400028f0eff */
[C---:B------:R-:W-:Y:S01]  /*7ea0*/  LEA R14, P6, R46.reuse, R4, 0x1 ;  /* 0x000000042e0e7211 */ /* 0x040fe200078c08ff */
[----:B------:R-:W-:Y:S04]  /*7eb0*/  STL.64 [R1+0x760], R20 ;  /* 0x0007601401007387 */ /* 0x000fe80000100a00 */
[----:B------:R-:W-:Y:S01]  /*7ec0*/  STL.64 [R1+0x828], R18 ;  /* 0x0008281201007387 */ /* 0x000fe20000100a00 */
[----:B------:R-:W-:-:S03]  /*7ed0*/  LEA.HI.X.SX32 R15, R46, R2, 0x1, P6 ;  /* 0x000000022e0f7211 */ /* 0x000fc600030f0eff */
[----:B------:R-:W2:Y:S04]  /*7ee0*/  LDL.LU.64 R50, [R1+0x10] ;  /* 0x0000100001327983 */ /* 0x000ea80000300a00 */
[----:B------:R-:W3:Y:S04]  /*7ef0*/  LDL.LU.64 R52, [R1+0x8] ;  /* 0x0000080001347983 */ /* 0x000ee80000300a00 */
[----:B------:R-:W-:Y:S04]  /*7f00*/  STL [R1+0x800], R17 ;  /* 0x0008001101007387 */ /* 0x000fe80000100800 */
[----:B------:R-:W4:Y:S04]  /*7f10*/  LDL.LU R46, [R1+0x88c] ;  /* 0x00088c00012e7983 */ /* 0x000f280000300800 */
[----:B-1----:R-:W4:Y:S01]  /*7f20*/  LDL.LU.64 R36, [R1] ;  /* 0x0000000001247983 */ /* 0x002f220000300a00 */
[----:B------:R-:W0:Y:S01]  /*7f30*/  S2R R7, SR_TID.X ;  /* 0x0000000000077919 */ /* 0x000e220000002100 */
[-C--:B------:R-:W-:Y:S01]  /*7f40*/  LEA R12, P1, R6, R4.reuse, 0x1 ;  /* 0x00000004060c7211 */ /* 0x080fe200078208ff */
[----:B------:R-:W-:Y:S01]  /*7f50*/  IMAD R48, R48, UR4, RZ ;  /* 0x0000000430307c24 */ /* 0x000fe2000f8e02ff */
[----:B------:R-:W-:-:S02]  /*7f60*/  LEA R10, P5, R45, R4, 0x1 ;  /* 0x000000042d0a7211 */ /* 0x000fc400078a08ff */
[-C--:B------:R-:W-:Y:S02]  /*7f70*/  LEA.HI.X.SX32 R13, R6, R2.reuse, 0x1, P1 ;  /* 0x00000002060d7211 */ /* 0x080fe400008f0eff */
[----:B------:R-:W-:Y:S01]  /*7f80*/  LEA.HI.X.SX32 R11, R45, R2, 0x1, P5 ;  /* 0x000000022d0b7211 */ /* 0x000fe200028f0eff */
[----:B------:R1:W-:Y:S01]  /*7f90*/  STL.64 [R1+0x7b8], R14 ;  /* 0x0007b80e01007387 */ /* 0x0003e20000100a00 */
[----:B------:R-:W-:-:S03]  /*7fa0*/  LEA R8, P6, R48, R4, 0x1 ;  /* 0x0000000430087211 */ /* 0x000fc600078c08ff */
[----:B------:R-:W-:Y:S01]  /*7fb0*/  STL [R1+0x788], R12 ;  /* 0x0007880c01007387 */ /* 0x000fe20000100800 */
[----:B------:R-:W-:-:S03]  /*7fc0*/  LEA.HI.X.SX32 R9, R48, R2, 0x1, P6 ;  /* 0x0000000230097211 */ /* 0x000fc600030f0eff */
[----:B------:R-:W-:Y:S01]  /*7fd0*/  STL [R1+0x784], R13 ;  /* 0x0007840d01007387 */ /* 0x000fe20000100800 */
[----:B0-----:R-:W-:-:S04]  /*7fe0*/  SHF.R.U32.HI R7, RZ, 0x6, R7 ;  /* 0x00000006ff077819 */ /* 0x001fc80000011607 */
[----:B------:R-:W-:-:S04]  /*7ff0*/  SGXT.U32 R5, R7, 0x1 ;  /* 0x000000010705781a */ /* 0x000fc80000000000 */
[----:B------:R-:W-:Y:S01]  /*8000*/  LOP3.LUT R5, R5, 0x76, RZ, 0xfc, !PT ;  /* 0x0000007605057812 */ /* 0x000fe200078efcff */
[----:B------:R-:W-:Y:S01]  /*8010*/  STL.64 [R1+0x770], R10 ;  /* 0x0007700a01007387 */ /* 0x000fe20000100a00 */
[----:B-1----:R-:W-:-:S03]  /*8020*/  PRMT R14, RZ, 0x7610, R14 ;  /* 0x00007610ff0e7816 */ /* 0x002fc6000000000e */
[----:B------:R-:W4:Y:S01]  /*8030*/  LDL.LU R48, [R1+0x888] ;  /* 0x0008880001307983 */ /* 0x000f220000300800 */
[----:B------:R-:W-:Y:S01]  /*8040*/  IMAD R49, R49, UR4, RZ ;  /* 0x0000000431317c24 */ /* 0x000fe2000f8e02ff */
[----:B------:R-:W-:Y:S02]  /*8050*/  PRMT R15, RZ, 0x7610, R15 ;  /* 0x00007610ff0f7816 */ /* 0x000fe4000000000f */
[----:B------:R-:W-:Y:S02]  /*8060*/  PRMT R18, RZ, 0x7610, R18 ;  /* 0x00007610ff127816 */ /* 0x000fe40000000012 */
[C---:B------:R-:W-:Y:S01]  /*8070*/  LEA R6, P1, R49.reuse, R4, 0x1 ;  /* 0x0000000431067211 */ /* 0x040fe200078208ff */
[----:B------:R-:W-:Y:S03]  /*8080*/  STL [R1+0x77c], R8 ;  /* 0x00077c0801007387 */ /* 0x000fe60000100800 */
[----:B------:R-:W-:Y:S01]  /*8090*/  LEA.HI.X.SX32 R7, R49, R2, 0x1, P1 ;  /* 0x0000000231077211 */ /* 0x000fe200008f0eff */
[----:B------:R-:W-:Y:S04]  /*80a0*/  STL [R1+0x778], R9 ;  /* 0x0007780901007387 */ /* 0x000fe80000100800 */
[----:B------:R-:W4:Y:S04]  /*80b0*/  LDL.LU R49, [R1+0x80] ;  /* 0x0000800001317983 */ /* 0x000f280000300800 */
[----:B------:R-:W4:Y:S04]  /*80c0*/  LDL.LU R41, [R1+0x1e4] ;  /* 0x0001e40001297983 */ /* 0x000f280000300800 */
[----:B--2---:R-:W2:Y:S04]  /*80d0*/  @P4 LDG.E.U16 R18, desc[UR22][R50.64] ;  /* 0x0000001632124981 */ /* 0x004ea8000c1e1500 */
[----:B---3--:R0:W3:Y:S01]  /*80e0*/  @P3 LDG.E.U16 R15, desc[UR22][R52.64] ;  /* 0x00000016340f3981 */ /* 0x0080e2000c1e1500 */
[----:B----4-:R-:W-:-:S13]  /*80f0*/  ISETP.LT.AND P5, PT, R5, R46, P0 ;  /* 0x0000002e0500720c */ /* 0x010fda00007a1270 */
[----:B------:R1:W4:Y:S01]  /*8100*/  @P5 LDG.E.U16 R14, desc[UR22][R36.64] ;  /* 0x00000016240e5981 */ /* 0x000322000c1e1500 */
[----:B------:R-:W-:Y:S01]  /*8110*/  IMAD R3, R3, UR4, RZ ;  /* 0x0000000403037c24 */ /* 0x000fe2000f8e02ff */
[----:B0-----:R-:W0:Y:S04]  /*8120*/  S2R R53, SR_TID.X ;  /* 0x0000000000357919 */ /* 0x001e280000002100 */
[----:B------:R-:W-:-:S04]  /*8130*/  LEA R4, P6, R3, R4, 0x1 ;  /* 0x0000000403047211 */ /* 0x000fc800078c08ff */
[----:B------:R-:W-:Y:S02]  /*8140*/  LEA.HI.X.SX32 R5, R3, R2, 0x1, P6 ;  /* 0x0000000203057211 */ /* 0x000fe400030f0eff */
[----:B------:R-:W1:Y:S01]  /*8150*/  S2R R3, SR_TID.X ;  /* 0x0000000000037919 */ /* 0x000e620000002100 */
[----:B------:R-:W1:Y:S01]  /*8160*/  S2R R45, SR_TID.X ;  /* 0x00000000002d7919 */ /* 0x000e620000002100 */
[----:B------:R-:W-:Y:S01]  /*8170*/  STL [R1+0x7a0], R6 ;  /* 0x0007a00601007387 */ /* 0x000fe20000100800 */
[----:B0-----:R-:W-:-:S04]  /*8180*/  SHF.R.U32.HI R53, RZ, 0x6, R53 ;  /* 0x00000006ff357819 */ /* 0x001fc80000011635 */
[C---:B------:R-:W-:Y:S02]  /*8190*/  SGXT.U32 R52, R53.reuse, 0x1 ;  /* 0x000000013534781a */ /* 0x040fe40000000000 */
[----:B------:R-:W-:Y:S02]  /*81a0*/  SGXT.U32 R53, R53, 0x1 ;  /* 0x000000013535781a */ /* 0x000fe40000000000 */
[----:B-1----:R-:W-:Y:S01]  /*81b0*/  SHF.R.U32.HI R3, RZ, 0x6, R3 ;  /* 0x00000006ff037819 */ /* 0x002fe20000011603 */
[-C--:B------:R-:W-:Y:S02]  /*81c0*/  IMAD R52, R52, R48.reuse, RZ ;  /* 0x0000003034347224 */ /* 0x080fe400078e02ff */
[----:B------:R-:W-:Y:S01]  /*81d0*/  IMAD R53, R53, R48, RZ ;  /* 0x0000003035357224 */ /* 0x000fe200078e02ff */
[----:B------:R-:W-:Y:S01]  /*81e0*/  SGXT.U32 R3, R3, 0x1 ;  /* 0x000000010303781a */ /* 0x000fe20000000000 */
[----:B------:R-:W-:Y:S01]  /*81f0*/  STL [R1+0x780], R7 ;  /* 0x0007800701007387 */ /* 0x000fe20000100800 */
[----:B------:R-:W-:-:S02]  /*8200*/  IMAD R52, R48, 0x2, R52 ;  /* 0x0000000230347824 */ /* 0x000fc400078e0234 */
[C---:B------:R-:W-:Y:S02]  /*8210*/  IMAD R53, R48.reuse, 0x2, R53 ;  /* 0x0000000230357824 */ /* 0x040fe400078e0235 */
[----:B------:R-:W-:Y:S01]  /*8220*/  IMAD R51, R3, R48, RZ ;  /* 0x0000003003337224 */ /* 0x000fe200078e02ff */
[----:B------:R-:W-:Y:S01]  /*8230*/  STL [R1+0x7b0], R4 ;  /* 0x0007b00401007387 */ /* 0x000fe20000100800 */
[----:B------:R-:W-:Y:S01]  /*8240*/  SHF.R.U32.HI R45, RZ, 0x5, R45 ;  /* 0x00000005ff2d7819 */ /* 0x000fe2000001162d */
[----:B------:R-:W-:Y:S02]  /*8250*/  IMAD R52, R48, 0x2, R52 ;  /* 0x0000000230347824 */ /* 0x000fe400078e0234 */
[----:B------:R-:W-:Y:S01]  /*8260*/  STL [R1+0x7a4], R5 ;  /* 0x0007a40501007387 */ /* 0x000fe20000100800 */
[----:B------:R-:W-:Y:S02]  /*8270*/  LEA R32, P4, R51, R0, 0x1 ;  /* 0x0000000033207211 */ /* 0x000fe400078808ff */
[----:B------:R-:W-:-:S02]  /*8280*/  LOP3.LUT R2, R3, 0x7c, RZ, 0xfc, !PT ;  /* 0x0000007c03027812 */ /* 0x000fc400078efcff */
[----:B------:R-:W-:Y:S02]  /*8290*/  LEA.HI.X.SX32 R33, R51, R47, 0x1, P4 ;  /* 0x0000002f33217211 */ /* 0x000fe400020f0eff */
[----:B------:R-:W-:Y:S02]  /*82a0*/  ISETP.NE.U32.AND P1, PT, R45, RZ, PT ;  /* 0x000000ff2d00720c */ /* 0x000fe40003f25070 */
[----:B------:R-:W-:Y:S01]  /*82b0*/  ISETP.LT.AND P3, PT, R2, R46, P0 ;  /* 0x0000002e0200720c */ /* 0x000fe20000761270 */
[----:B------:R-:W-:Y:S01]  /*82c0*/  IMAD R2, R48, 0x2, R49 ;  /* 0x0000000230027824 */ /* 0x000fe200078e0231 */
[----:B------:R-:W-:-:S04]  /*82d0*/  LOP3.LUT R40, R3, 0x7e, RZ, 0xfc, !PT ;  /* 0x0000007e03287812 */ /* 0x000fc800078efcff */
[C---:B------:R-:W-:Y:S02]  /*82e0*/  LEA R36, P6, R2.reuse, R0, 0x1 ;  /* 0x0000000002247211 */ /* 0x040fe400078c08ff */
[----:B------:R-:W-:Y:S02]  /*82f0*/  PRMT R39, RZ, 0x7610, R39 ;  /* 0x00007610ff277816 */ /* 0x000fe40000000027 */
[----:B------:R-:W-:Y:S02]  /*8300*/  LEA.HI.X.SX32 R37, R2, R47, 0x1, P6 ;  /* 0x0000002f02257211 */ /* 0x000fe400030f0eff */
[----:B------:R-:W-:-:S03]  /*8310*/  PRMT R44, RZ, 0x7610, R44 ;  /* 0x00007610ff2c7816 */ /* 0x000fc6000000002c */
[----:B------:R-:W2:Y:S04]  /*8320*/  @P3 LDG.E.U16 R39, desc[UR22][R36.64] ;  /* 0x0000001624273981 */ /* 0x000ea8000c1e1500 */
[----:B----4-:R0:W-:Y:S04]  /*8330*/  STL [R1+0x138], R14 ;  /* 0x0001380e01007387 */ /* 0x0101e80000100800 */
[----:B---3--:R1:W-:Y:S01]  /*8340*/  STL [R1+0x13c], R15 ;  /* 0x00013c0f01007387 */ /* 0x0083e20000100800 */
[----:B0-----:R-:W-:-:S03]  /*8350*/  LEA R14, P5, R53, R0, 0x1 ;  /* 0x00000000350e7211 */ /* 0x001fc600078a08ff */
[----:B--2---:R0:W-:Y:S01]  /*8360*/  STL [R1+0x140], R18 ;  /* 0x0001401201007387 */ /* 0x0041e20000100800 */
[----:B-1----:R-:W-:-:S03]  /*8370*/  LEA.HI.X.SX32 R15, R53, R47, 0x1, P5 ;  /* 0x0000002f350f7211 */ /* 0x002fc600028f0eff */
[----:B------:R-:W2:Y:S04]  /*8380*/  LDL.LU R45, [R1+0xc0] ;  /* 0x0000c000012d7983 */ /* 0x000ea80000300800 */
[----:B------:R-:W3:Y:S01]  /*8390*/  LDL.LU R50, [R1+0xbc] ;  /* 0x0000bc0001327983 */ /* 0x000ee20000300800 */
[----:B0-----:R-:W-:-:S03]  /*83a0*/  LEA R18, P4, R52, R0, 0x1 ;  /* 0x0000000034127211 */ /* 0x001fc600078808ff */
[----:B------:R-:W4:Y:S01]  /*83b0*/  LDL.LU R49, [R1+0xb8] ;  /* 0x0000b80001317983 */ /* 0x000f220000300800 */
[----:B------:R-:W-:Y:S01]  /*83c0*/  LEA.HI.X.SX32 R19, R52, R47, 0x1, P4 ;  /* 0x0000002f34137211 */ /* 0x000fe200020f0eff */
[----:B------:R-:W-:Y:S02]  /*83d0*/  IMAD R52, R48, 0x2, R2 ;  /* 0x0000000230347824 */ /* 0x000fe400078e0202 */
[----:B------:R0:W-:Y:S01]  /*83e0*/  STL.64 [R1+0x1f0], R14 ;  /* 0x0001f00e01007387 */ /* 0x0001e20000100a00 */
[----:B------:R-:W-:Y:S01]  /*83f0*/  ISETP.LT.AND P4, PT, R40, R46, P0 ;  /* 0x0000002e2800720c */ /* 0x000fe20000781270 */
[----:B------:R-:W1:Y:S02]  /*8400*/  S2R R43, SR_TID.X ;  /* 0x00000000002b7919 */ /* 0x000e640000002100 */
[----:B------:R-:W4:Y:S01]  /*8410*/  LDL.LU R53, [R1+0xb4] ;  /* 0x0000b40001357983 */ /* 0x000f220000300800 */
[----:B0-----:R-:W-:-:S03]  /*8420*/  LEA R14, P5, R41, R0, 0x1 ;  /* 0x00000000290e7211 */ /* 0x001fc600078a08ff */
[----:B------:R-:W4:Y:S01]  /*8430*/  LDL.LU R3, [R1+0xb0] ;  /* 0x0000b00001037983 */ /* 0x000f220000300800 */
[----:B------:R-:W-:-:S03]  /*8440*/  LEA.HI.X.SX32 R15, R41, R47, 0x1, P5 ;  /* 0x0000002f290f7211 */ /* 0x000fc600028f0eff */
[----:B------:R-:W4:Y:S01]  /*8450*/  LDL.LU R42, [R1+0xac] ;  /* 0x0000ac00012a7983 */ /* 0x000f220000300800 */
[----:B------:R-:W-:Y:S01]  /*8460*/  LEA R40, P5, R52, R0, 0x1 ;  /* 0x0000000034287211 */ /* 0x000fe200078a08ff */
[----:B------:R-:W-:-:S04]  /*8470*/  @!UP1 UIADD3 UR4, UPT, UPT, -UR7, 0x100000, URZ ;  /* 0x0010000007049890 */ /* 0x000fc8000fffe1ff */
[----:B------:R-:W-:Y:S02]  /*8480*/  @!UP1 USHF.L.U32 UR5, UR4, 0xb, URZ ;  /* 0x0000000b04059899 */ /* 0x000fe400080006ff */
[----:B------:R-:W-:Y:S01]  /*8490*/  @!UP1 USHF.L.U32 UR4, UR4, 0x1, URZ ;  /* 0x0000000104049899 */ /* 0x000fe200080006ff */
[----:B------:R-:W4:Y:S01]  /*84a0*/  LDL.LU R51, [R1+0xa8] ;  /* 0x0000a80001337983 */ /* 0x000f220000300800 */
[----:B------:R-:W-:-:S05]  /*84b0*/  LEA.HI.X.SX32 R41, R52, R47, 0x1, P5 ;  /* 0x0000002f34297211 */ /* 0x000fca00028f0eff */
[----:B------:R-:W4:Y:S01]  /*84c0*/  @P4 LDG.E.U16 R44, desc[UR22][R40.64] ;  /* 0x00000016282c4981 */ /* 0x000f22000c1e1500 */
[----:B------:R-:W0:Y:S03]  /*84d0*/  S2R R52, SR_TID.X ;  /* 0x0000000000347919 */ /* 0x000e260000002100 */
[----:B------:R-:W-:Y:S01]  /*84e0*/  STL.64 [R1+0x1f8], R32 ;  /* 0x0001f82001007387 */ /* 0x000fe20000100a00 */
[----:B-1----:R-:W-:-:S03]  /*84f0*/  SHF.R.S32.HI R0, RZ, 0x6, R43 ;  /* 0x00000006ff007819 */ /* 0x002fc6000001142b */
[----:B------:R-:W-:Y:S01]  /*8500*/  STL [R1+0x7c0], R48 ;  /* 0x0007c03001007387 */ /* 0x000fe20000100800 */
[----:B------:R-:W-:-:S03]  /*8510*/  SGXT R0, R0, 0x1 ;  /* 0x000000010000781a */ /* 0x000fc60000000200 */
[----:B------:R-:W-:Y:S01]  /*8520*/  STL.64 [R1+0x1e8], R18 ;  /* 0x0001e81201007387 */ /* 0x000fe20000100a00 */
[----:B------:R-:W-:-:S03]  /*8530*/  VOTEU.ALL UP1, P2 ;  /* 0x0000000000ff7886 */ /* 0x000fc60001020000 */
[----:B------:R-:W-:Y:S02]  /*8540*/  STL [R1+0x830], R19 ;  /* 0x0008301301007387 */ /* 0x000fe40000100800 */
[----:B------:R1:W1:Y:S02]  /*8550*/  @!UP1 SYNCS.EXCH.64 URZ, [UR10+0x10008], UR4 ;  /* 0x010008040aff95b2 */ /* 0x0002640008000100 */
[----:B------:R-:W-:Y:S04]  /*8560*/  STL [R1+0x7d0], R2 ;  /* 0x0007d00201007387 */ /* 0x000fe80000100800 */
[----:B------:R-:W-:Y:S01]  /*8570*/  STL.64 [R1+0x1e0], R14 ;  /* 0x0001e00e01007387 */ /* 0x000fe20000100a00 */
[----:B0-----:R-:W-:-:S03]  /*8580*/  LOP3.LUT R52, R52, 0x3f, RZ, 0xc0, !PT ;  /* 0x0000003f34347812 */ /* 0x001fc600078ec0ff */
[----:B------:R-:W-:Y:S02]  /*8590*/  STL.64 [R1+0x7c8], R14 ;  /* 0x0007c80e01007387 */ /* 0x000fe40000100a00 */
[----:B------:R-:W-:Y:S02]  /*85a0*/  IMAD.SHL.U32 R52, R52, 0x2, RZ ;  /* 0x0000000234347824 */ /* 0x000fe400078e00ff */
[----:B------:R-:W4:Y:S03]  /*85b0*/  LDL.LU.64 R36, [R1+0x880] ;  /* 0x0008800001247983 */ /* 0x000f260000300a00 */
[----:B------:R-:W-:Y:S01]  /*85c0*/  LOP3.LUT R52, R52, 0x90, R0, 0x78, !PT ;  /* 0x0000009034347812 */ /* 0x000fe200078e7800 */
[----:B------:R0:W-:Y:S04]  /*85d0*/  STL [R1+0x134], R39 ;  /* 0x0001342701007387 */ /* 0x0001e80000100800 */
[----:B0-----:R-:W4:Y:S04]  /*85e0*/  LDL.LU R39, [R1+0x878] ;  /* 0x0008780001277983 */ /* 0x001f280000300800 */
[----:B------:R-:W4:Y:S04]  /*85f0*/  LDL.LU.64 R40, [R1+0x870] ;  /* 0x0008700001287983 */ /* 0x000f280000300a00 */
[----:B--2---:R-:W-:Y:S04]  /*8600*/  STS.U16 [R52+UR10+0x400], R45 ;  /* 0x0004002d34007988 */ /* 0x004fe8000800040a */
[----:B---3--:R-:W-:Y:S04]  /*8610*/  STS.U16 [R52+UR10+0x800], R50 ;  /* 0x0008003234007988 */ /* 0x008fe8000800040a */
[----:B----4-:R0:W-:Y:S04]  /*8620*/  STL [R1+0x130], R44 ;  /* 0x0001302c01007387 */ /* 0x0101e80000100800 */
[----:B0-----:R-:W2:Y:S04]  /*8630*/  LDL.LU R44, [R1+0x86c] ;  /* 0x00086c00012c7983 */ /* 0x001ea80000300800 */
[----:B------:R-:W3:Y:S04]  /*8640*/  LDL.LU R45, [R1+0x868] ;  /* 0x00086800012d7983 */ /* 0x000ee80000300800 */
[----:B------:R-:W4:Y:S04]  /*8650*/  LDL.LU R50, [R1+0x864] ;  /* 0x0008640001327983 */ /* 0x000f280000300800 */
[----:B------:R0:W-:Y:S02]  /*8660*/  STS.U16 [R52+UR10+0x1400], R3 ;  /* 0x0014000334007988 */ /* 0x0001e4000800040a */
[----:B0-----:R-:W0:Y:S01]  /*8670*/  S2R R3, SR_TID.X ;  /* 0x0000000000037919 */ /* 0x001e220000002100 */
[----:B------:R-:W-:-:S02]  /*8680*/  PRMT R47, RZ, 0x7610, R47 ;  /* 0x00007610ff2f7816 */ /* 0x000fc4000000002f */
[----:B------:R-:W-:Y:S01]  /*8690*/  PRMT R29, RZ, 0x7610, R29 ;  /* 0x00007610ff1d7816 */ /* 0x000fe2000000001d */
[----:B------:R1:W-:Y:S01]  /*86a0*/  STS.U16 [R52+UR10+0xc00], R49 ;  /* 0x000c003134007988 */ /* 0x0003e2000800040a */
[----:B------:R-:W-:Y:S02]  /*86b0*/  PRMT R15, RZ, 0x7610, R15 ;  /* 0x00007610ff0f7816 */ /* 0x000fe4000000000f */
[----:B------:R-:W-:Y:S01]  /*86c0*/  PRMT R14, RZ, 0x7610, R14 ;  /* 0x00007610ff0e7816 */ /* 0x000fe2000000000e */
[----:B------:R1:W-:Y:S01]  /*86d0*/  STS.U16 [R52+UR10+0x1000], R53 ;  /* 0x0010003534007988 */ /* 0x0003e2000800040a */
[----:B------:R-:W-:-:S03]  /*86e0*/  PRMT R35, RZ, 0x7610, R35 ;  /* 0x00007610ff237816 */ /* 0x000fc60000000023 */
[----:B-1----:R-:W2:Y:S04]  /*86f0*/  LDL.LU R49, [R1+0x860] ;  /* 0x0008600001317983 */ /* 0x002ea80000300800 */
[----:B------:R-:W2:Y:S01]  /*8700*/  LDL.LU R53, [R1+0x85c] ;  /* 0x00085c0001357983 */ /* 0x000ea20000300800 */
[----:B------:R-:W-:-:S03]  /*8710*/  PRMT R19, RZ, 0x7610, R19 ;  /* 0x00007610ff137816 */ /* 0x000fc60000000013 */
[----:B------:R-:W-:Y:S04]  /*8720*/  STL [R1+0x7e0], R52 ;  /* 0x0007e03401007387 */ /* 0x000fe80000100800 */
[----:B------:R-:W-:Y:S04]  /*8730*/  STL [R1+0x854], R47 ;  /* 0x0008542f01007387 */ /* 0x000fe80000100800 */
[----:B------:R1:W-:Y:S01]  /*8740*/  STL [R1+0x858], R29 ;  /* 0x0008581d01007387 */ /* 0x0003e20000100800 */
[----:B0-----:R-:W-:Y:S02]  /*8750*/  SHF.R.U32.HI R3, RZ, 0x6, R3 ;  /* 0x00000006ff037819 */ /* 0x001fe40000011603 */
[----:B------:R-:W-:-:S02]  /*8760*/  PRMT R17, RZ, 0x7610, R17 ;  /* 0x00007610ff117816 */ /* 0x000fc40000000011 */
[----:B------:R-:W-:Y:S02]  /*8770*/  SGXT.U32 R3, R3, 0x1 ;  /* 0x000000010303781a */ /* 0x000fe40000000000 */
[----:B------:R-:W-:Y:S02]  /*8780*/  PRMT R21, RZ, 0x7610, R21 ;  /* 0x00007610ff157816 */ /* 0x000fe40000000015 */
[----:B------:R-:W-:Y:S02]  /*8790*/  PRMT R20, RZ, 0x7610, R20 ;  /* 0x00007610ff147816 */ /* 0x000fe40000000014 */
[----:B------:R-:W-:Y:S02]  /*87a0*/  PRMT R11, RZ, 0x7610, R11 ;  /* 0x00007610ff0b7816 */ /* 0x000fe4000000000b */
[----:B------:R-:W-:Y:S02]  /*87b0*/  PRMT R10, RZ, 0x7610, R10 ;  /* 0x00007610ff0a7816 */ /* 0x000fe4000000000a */
[----:B------:R-:W-:-:S02]  /*87c0*/  ISETP.LT.AND P3, PT, R3, R46, P0 ;  /* 0x0000002e0300720c */ /* 0x000fc40000761270 */
[----:B------:R-:W-:Y:S02]  /*87d0*/  PRMT R0, RZ, 0x7610, R0 ;  /* 0x00007610ff007816 */ /* 0x000fe40000000000 */
[----:B------:R-:W-:Y:S02]  /*87e0*/  PRMT R4, RZ, 0x7610, R4 ;  /* 0x00007610ff047816 */ /* 0x000fe40000000004 */
[----:B------:R-:W-:Y:S02]  /*87f0*/  PRMT R5, RZ, 0x7610, R5 ;  /* 0x00007610ff057816 */ /* 0x000fe40000000005 */
[----:B------:R-:W-:Y:S02]  /*8800*/  PRMT R25, RZ, 0x7610, R25 ;  /* 0x00007610ff197816 */ /* 0x000fe40000000019 */
[----:B------:R-:W-:Y:S02]  /*8810*/  PRMT R24, RZ, 0x7610, R24 ;  /* 0x00007610ff187816 */ /* 0x000fe40000000018 */
[----:B------:R-:W-:Y:S01]  /*8820*/  PRMT R41, RZ, 0x7610, R41 ;  /* 0x00007610ff297816 */ /* 0x000fe20000000029 */
[----:B------:R-:W2:Y:S01]  /*8830*/  @P3 LDG.E.U16 R0, desc[UR22][R32.64] ;  /* 0x0000001620003981 */ /* 0x000ea2000c1e1500 */
[----:B------:R-:W-:-:S02]  /*8840*/  PRMT R40, RZ, 0x7610, R40 ;  /* 0x00007610ff287816 */ /* 0x000fc40000000028 */
[----:B-1----:R-:W-:Y:S02]  /*8850*/  LOP3.LUT R29, R43, 0x7f, RZ, 0xc0, !PT ;  /* 0x0000007f2b1d7812 */ /* 0x002fe400078ec0ff */
[----:B------:R-:W-:Y:S01]  /*8860*/  LOP3.LUT R47, R3, 0x6, RZ, 0xfc, !PT ;  /* 0x00000006032f7812 */ /* 0x000fe200078efcff */
[----:B------:R-:W-:Y:S01]  /*8870*/  STS.U16 [R52+UR10+0x1800], R42 ;  /* 0x0018002a34007988 */ /* 0x000fe2000800040a */
[----:B------:R-:W-:-:S03]  /*8880*/  ISETP.LT.AND P5, PT, R29, R46, P0 ;  /* 0x0000002e1d00720c */ /* 0x000fc600007a1270 */
[----:B------:R-:W-:Y:S01]  /*8890*/  STS.U16 [R52+UR10+0x1c00], R51 ;  /* 0x001c003334007988 */ /* 0x000fe2000800040a */
[----:B----4-:R-:W-:Y:S02]  /*88a0*/  PRMT R50, RZ, 0x7610, R50 ;  /* 0x00007610ff327816 */ /* 0x010fe40000000032 */
[----:B---3--:R-:W-:-:S03]  /*88b0*/  PRMT R45, RZ, 0x7610, R45 ;  /* 0x00007610ff2d7816 */ /* 0x008fc6000000002d */
[----:B------:R-:W-:Y:S04]  /*88c0*/  STL [R1+0x850], R50 ;  /* 0x0008503201007387 */ /* 0x000fe80000100800 */
[----:B------:R0:W-:Y:S04]  /*88d0*/  STL.64 [R1+0x848], R14 ;  /* 0x0008480e01007387 */ /* 0x0001e80000100a00 */
[----:B------:R-:W-:Y:S04]  /*88e0*/  STL.64 [R1+0x840], R34 ;  /* 0x0008402201007387 */ /* 0x000fe80000100a00 */
[----:B------:R-:W-:Y:S01]  /*88f0*/  STL.64 [R1+0x838], R18 ;  /* 0x0008381201007387 */ /* 0x000fe20000100a00 */
[----:B0-----:R-:W-:-:S02]  /*8900*/  PRMT R15, RZ, 0x7610, R15 ;  /* 0x00007610ff0f7816 */ /* 0x001fc4000000000f */
[----:B------:R-:W-:Y:S01]  /*8910*/  PRMT R14, RZ, 0x7610, R14 ;  /* 0x00007610ff0e7816 */ /* 0x000fe2000000000e */
[----:B------:R-:W-:Y:S04]  /*8920*/  STL [R1+0x818], R45 ;  /* 0x0008182d01007387 */ /* 0x000fe80000100800 */
[----:B------:R-:W-:Y:S04]  /*8930*/  STL.S16 [R1+0xd0], R15 ;  /* 0x0000d00f01007387 */ /* 0x000fe80000100600 */
[----:B------:R-:W-:Y:S04]  /*8940*/  STL.64 [R1+0x810], R16 ;  /* 0x0008101001007387 */ /* 0x000fe80000100a00 */
[----:B------:R-:W-:Y:S04]  /*8950*/  STL.S16 [R1+0x60], R14 ;  /* 0x0000600e01007387 */ /* 0x000fe80000100600 */
[----:B------:R-:W-:Y:S04]  /*8960*/  STL.64 [R1+0x808], R20 ;  /* 0x0008081401007387 */ /* 0x000fe80000100a00 */
[----:B------:R0:W-:Y:S02]  /*8970*/  STL.64 [R1+0x820], R10 ;  /* 0x0008200a01007387 */ /* 0x0001e40000100a00 */
[----:B0-----:R-:W-:-:S02]  /*8980*/  PRMT R10, RZ, 0x7610, R10 ;  /* 0x00007610ff0a7816 */ /* 0x001fc4000000000a */
[----:B------:R-:W-:-:S03]  /*8990*/  LOP3.LUT R20, R3, 0x4, RZ, 0xfc, !PT ;  /* 0x0000000403147812 */ /* 0x000fc600078efcff */
[----:B------:R0:W-:Y:S01]  /*89a0*/  STL.S16 [R1+0xb4], R10 ;  /* 0x0000b40a01007387 */ /* 0x0001e20000100600 */
[----:B------:R-:W-:-:S03]  /*89b0*/  ISETP.LT.AND P4, PT, R20, R46, P0 ;  /* 0x0000002e1400720c */ /* 0x000fc60000781270 */
[----:B------:R-:W-:Y:S01]  /*89c0*/  STL.64 [R1+0x7d8], R4 ;  /* 0x0007d80401007387 */ /* 0x000fe20000100a00 */
[----:B0-----:R-:W-:-:S03]  /*89d0*/  LOP3.LUT R10, R3, 0x2, RZ, 0xfc, !PT ;  /* 0x00000002030a7812 */ /* 0x001fc600078efcff */
[----:B------:R-:W-:Y:S01]  /*89e0*/  STL.64 [R1+0x7e8], R24 ;  /* 0x0007e81801007387 */ /* 0x000fe20000100a00 */
[----:B------:R-:W-:-:S03]  /*89f0*/  ISETP.LT.AND P3, PT, R10, R46, P0 ;  /* 0x0000002e0a00720c */ /* 0x000fc60000761270 */
[----:B------:R0:W-:Y:S01]  /*8a00*/  STL.64 [R1+0x7f0], R40 ;  /* 0x0007f02801007387 */ /* 0x0001e20000100a00 */
[----:B------:R-:W-:-:S03]  /*8a10*/  ISETP.LT.AND P0, PT, R47, R46, P0 ;  /* 0x0000002e2f00720c */ /* 0x000fc60000701270 */
[----:B------:R-:W3:Y:S04]  /*8a20*/  LDL.64 R50, [R1+0x1f0] ;  /* 0x0001f00001327983 */ /* 0x000ee80000100a00 */
[----:B------:R-:W4:Y:S04]  /*8a30*/  LDL.64 R14, [R1+0x338] ;  /* 0x00033800010e7983 */ /* 0x000f280000100a00 */
[----:B0-----:R-:W2:Y:S04]  /*8a40*/  LDL.64 R40, [R1+0x2f8] ;  /* 0x0002f80001287983 */ /* 0x001ea80000100a00 */
[----:B------:R-:W3:Y:S04]  /*8a50*/  LDL.64 R24, [R1+0x2b8] ;  /* 0x0002b80001187983 */ /* 0x000ee80000100a00 */
[----:B------:R-:W3:Y:S04]  /*8a60*/  LDL.64 R4, [R1+0x278] ;  /* 0x0002780001047983 */ /* 0x000ee80000100a00 */
[----:B------:R-:W3:Y:S04]  /*8a70*/  LDL.64 R34, [R1+0x238] ;  /* 0x0002380001227983 */ /* 0x000ee80000100a00 */
[----:B------:R-:W4:Y:S04]  /*8a80*/  LDL.64 R18, [R1+0x1a0] ;  /* 0x0001a00001127983 */ /* 0x000f280000100a00 */
[----:B------:R-:W4:Y:S04]  /*8a90*/  LDL.64 R10, [R1+0x330] ;  /* 0x00033000010a7983 */ /* 0x000f280000100a00 */
[----:B------:R-:W4:Y:S04]  /*8aa0*/  LDL R45, [R1+0xd0] ;  /* 0x0000d000012d7983 */ /* 0x000f280000100800 */
[----:B------:R-:W4:Y:S04]  /*8ab0*/  LDL.64 R16, [R1+0x2f0] ;  /* 0x0002f00001107983 */ /* 0x000f280000100a00 */
[----:B------:R-:W4:Y:S04]  /*8ac0*/  LDL.64 R20, [R1+0x270] ;  /* 0x0002700001147983 */ /* 0x000f280000100a00 */
[----:B------:R-:W4:Y:S04]  /*8ad0*/  LDL.64 R32, [R1+0x230] ;  /* 0x0002300001207983 */ /* 0x000f280000100a00 */
[----:B------:R-:W4:Y:S04]  /*8ae0*/  LDL R3, [R1+0x60] ;  /* 0x0000600001037983 */ /* 0x000f280000100800 */
[----:B------:R-:W4:Y:S04]  /*8af0*/  LDL.64 R42, [R1+0xa0] ;  /* 0x0000a000012a7983 */ /* 0x000f280000100a00 */
[----:B------:R-:W4:Y:S04]  /*8b00*/  LDL.LU R29, [R1+0x858] ;  /* 0x00085800011d7983 */ /* 0x000f280000300800 */
[----:B------:R-:W4:Y:S04]  /*8b10*/  LDL.LU R47, [R1+0x854] ;  /* 0x00085400012f7983 */ /* 0x000f280000300800 */
[----:B------:R0:W-:Y:S01]  /*8b20*/  STL [R1+0x5a8], R46 ;  /* 0x0005a82e01007387 */ /* 0x0001e20000100800 */
[----:B------:R-:W-:-:S02]  /*8b30*/  PRMT R31, RZ, 0x7610, R31 ;  /* 0x00007610ff1f7816 */ /* 0x000fc4000000001f */
[----:B------:R-:W-:-:S04]  /*8b40*/  PRMT R30, RZ, 0x7610, R30 ;  /* 0x00007610ff1e7816 */ /* 0x000fc8000000001e */
[----:B--2---:R-:W2:Y:S04]  /*8b50*/  @P5 LDG.E.U16 R31, desc[UR22][R40.64] ;  /* 0x00000016281f5981 */ /* 0x004ea8000c1e1500 */
[----:B---3--:R-:W3:Y:S01]  /*8b60*/  @P5 LDG.E.U16 R30, desc[UR22][R34.64] ;  /* 0x00000016221e5981 */ /* 0x008ee2000c1e1500 */
[----:B------:R-:W-:-:S03]  /*8b70*/  PRMT R28, RZ, 0x7610, R28 ;  /* 0x00007610ff1c7816 */ /* 0x000fc6000000001c */
[----:B----4-:R-:W4:Y:S01]  /*8b80*/  @P5 LDG.E.U16 R45, desc[UR22][R10.64] ;  /* 0x000000160a2d5981 */ /* 0x010f22000c1e1500 */
[----:B------:R-:W-:-:S03]  /*8b90*/  PRMT R44, RZ, 0x7610, R44 ;  /* 0x00007610ff2c7816 */ /* 0x000fc6000000002c */
[----:B------:R-:W2:Y:S04]  /*8ba0*/  @P5 LDG.E.U16 R3, desc[UR22][R32.64] ;  /* 0x0000001620035981 */ /* 0x000ea8000c1e1500 */
[----:B------:R-:W2:Y:S04]  /*8bb0*/  @P3 LDG.E.U16 R47, desc[UR22][R50.64] ;  /* 0x00000016322f3981 */ /* 0x000ea8000c1e1500 */
[----:B------:R-:W2:Y:S04]  /*8bc0*/  LDL.LU R50, [R1+0x850] ;  /* 0x0008500001327983 */ /* 0x000ea80000300800 */
[----:B--2---:R-:W2:Y:S04]  /*8bd0*/  @P5 LDG.E.U16 R50, desc[UR22][R14.64] ;  /* 0x000000160e325981 */ /* 0x004ea8000c1e1500 */
[----:B------:R-:W2:Y:S04]  /*8be0*/  LDL.LU.64 R14, [R1+0x848] ;  /* 0x00084800010e7983 */ /* 0x000ea80000300a00 */
[----:B--2---:R-:W2:Y:S04]  /*8bf0*/  @P5 LDG.E.U16 R14, desc[UR22][R4.64] ;  /* 0x00000016040e5981 */ /* 0x004ea8000c1e1500 */
[----:B------:R-:W3:Y:S04]  /*8c00*/  @P5 LDG.E.U16 R15, desc[UR22][R24.64] ;  /* 0x00000016180f5981 */ /* 0x000ee8000c1e1500 */
[----:B------:R1:W-:Y:S04]  /*8c10*/  STL [R1+0xd4], R50 ;  /* 0x0000d43201007387 */ /* 0x0003e80000100800 */
[----:B------:R-:W4:Y:S04]  /*8c20*/  LDL.64 R40, [R1+0x2e8] ;  /* 0x0002e80001287983 */ /* 0x000f280000100a00 */
[----:B0-----:R-:W4:Y:S04]  /*8c30*/  LDL R46, [R1+0xb4] ;  /* 0x0000b400012e7983 */ /* 0x001f280000100800 */
[----:B-1----:R-:W4:Y:S04]  /*8c40*/  LDL.64 R50, [R1+0x328] ;  /* 0x0003280001327983 */ /* 0x002f280000100a00 */
[----:B------:R-:W4:Y:S04]  /*8c50*/  LDL.64 R24, [R1+0x2a8] ;  /* 0x0002a80001187983 */ /* 0x000f280000100a00 */
[----:B------:R-:W4:Y:S04]  /*8c60*/  LDL.64 R4, [R1+0x268] ;  /* 0x0002680001047983 */ /* 0x000f280000100a00 */
[----:B--2---:R-:W-:Y:S04]  /*8c70*/  STL [R1+0x7c], R14 ;  /* 0x00007c0e01007387 */ /* 0x004fe80000100800 */
[----:B---3--:R0:W-:Y:S04]  /*8c80*/  STL [R1+0x94], R15 ;  /* 0x0000940f01007387 */ /* 0x0081e80000100800 */
[----:B0-----:R-:W2:Y:S04]  /*8c90*/  LDL.64 R14, [R1+0x228] ;  /* 0x00022800010e7983 */ /* 0x001ea80000100a00 */
[----:B------:R-:W3:Y:S04]  /*8ca0*/  LDL.LU.64 R34, [R1+0x840] ;  /* 0x0008400001227983 */ /* 0x000ee80000300a00 */
[----:B------:R-:W-:Y:S01]  /*8cb0*/  STL [R1+0x64], R30 ;  /* 0x0000641e01007387 */ /* 0x000fe20000100800 */
[----:B------:R-:W-:-:S02]  /*8cc0*/  PRMT R52, RZ, 0x7610, R52 ;  /* 0x00007610ff347816 */ /* 0x000fc40000000034 */
[----:B------:R-:W-:Y:S01]  /*8cd0*/  PRMT R2, RZ, 0x7610, R2 ;  /* 0x00007610ff027816 */ /* 0x000fe20000000002 */
[----:B----4-:R-:W4:Y:S04]  /*8ce0*/  @P5 LDG.E.U16 R46, desc[UR22][R40.64] ;  /* 0x00000016282e5981 */ /* 0x010f28000c1e1500 */
[----:B---3--:R-:W3:Y:S04]  /*8cf0*/  @P5 LDG.E.U16 R35, desc[UR22][R18.64] ;  /* 0x0000001612235981 */ /* 0x008ee8000c1e1500 */
[----:B------:R0:W-:Y:S04]  /*8d00*/  STL [R1+0xbc], R31 ;  /* 0x0000bc1f01007387 */ /* 0x0001e80000100800 */
[----:B------:R-:W2:Y:S04]  /*8d10*/  @P5 LDG.E.U16 R52, desc[UR22][R24.64] ;  /* 0x0000001618345981 */ /* 0x000ea8000c1e1500 */
[----:B------:R-:W2:Y:S04]  /*8d20*/  @P5 LDG.E.U16 R2, desc[UR22][R4.64] ;  /* 0x0000001604025981 */ /* 0x000ea8000c1e1500 */
[----:B0-----:R-:W2:Y:S04]  /*8d30*/  LDL.64 R30, [R1+0x98] ;  /* 0x00009800011e7983 */ /* 0x001ea80000100a00 */
[----:B------:R-:W2:Y:S04]  /*8d40*/  LDL.LU.64 R18, [R1+0x838] ;  /* 0x0008380001127983 */ /* 0x000ea80000300a00 */
[----:B---3--:R0:W-:Y:S04]  /*8d50*/  STL [R1+0x4c], R35 ;  /* 0x00004c2301007387 */ /* 0x0081e80000100800 */
[----:B0-----:R-:W2:Y:S04]  /*8d60*/  LDL.LU R35, [R1+0x834] ;  /* 0x0008340001237983 */ /* 0x001ea80000300800 */
[----:B--2---:R-:W2:Y:S04]  /*8d70*/  @P5 LDG.E.U16 R19, desc[UR22][R34.64] ;  /* 0x0000001622135981 */ /* 0x004ea8000c1e1500 */
[----:B--2---:R0:W-:Y:S04]  /*8d80*/  STL [R1+0x2c], R19 ;  /* 0x00002c1301007387 */ /* 0x0041e80000100800 */
[----:B0-----:R-:W2:Y:S04]  /*8d90*/  LDL.LU R19, [R1+0x830] ;  /* 0x0008300001137983 */ /* 0x001ea80000300800 */
[----:B------:R0:W-:Y:S04]  /*8da0*/  STL.64 [R1+0x590], R34 ;  /* 0x0005902201007387 */ /* 0x0001e80000100a00 */
[----:B0-----:R-:W3:Y:S04]  /*8db0*/  LDL.64 R34, [R1+0x2b0] ;  /* 0x0002b00001227983 */ /* 0x001ee80000100a00 */
[----:B--2---:R-:W2:Y:S04]  /*8dc0*/  @P4 LDG.E.U16 R29, desc[UR22][R18.64] ;  /* 0x00000016121d4981 */ /* 0x004ea8000c1e1500 */
[----:B------:R-:W2:Y:S04]  /*8dd0*/  LDL.LU.64 R18, [R1+0x828] ;  /* 0x0008280001127983 */ /* 0x000ea80000300a00 */
[----:B---3--:R-:W3:Y:S04]  /*8de0*/  @P5 LDG.E.U16 R44, desc[UR22][R34.64] ;  /* 0x00000016222c5981 */ /* 0x008ee8000c1e1500 */
[----:B--2---:R-:W2:Y:S04]  /*8df0*/  @P5 LDG.E.U16 R28, desc[UR22][R18.64] ;  /* 0x00000016121c5981 */ /* 0x004ea8000c1e1500 */
[----:B--2---:R-:W-:Y:S04]  /*8e00*/  STL [R1+0x10], R28 ;  /* 0x0000101c01007387 */ /* 0x004fe80000100800 */
[----:B------:R0:W-:Y:S04]  /*8e10*/  STL [R1+0xdc], R29 ;  /* 0x0000dc1d01007387 */ /* 0x0001e80000100800 */
[----:B0-----:R-:W2:Y:S04]  /*8e20*/  LDL.64 R28, [R1+0x320] ;  /* 0x00032000011c7983 */ /* 0x001ea80000100a00 */
[----:B------:R-:W-:Y:S04]  /*8e30*/  STL.64 [R1+0x5a0], R18 ;  /* 0x0005a01201007387 */ /* 0x000fe80000100a00 */
[----:B------:R-:W2:Y:S04]  /*8e40*/  LDL.LU.64 R10, [R1+0x820] ;  /* 0x00082000010a7983 */ /* 0x000ea80000300a00 */
[----:B------:R0:W-:Y:S04]  /*8e50*/  @P5 STL [R1+0xd0], R45 ;  /* 0x0000d02d01005387 */ /* 0x0001e80000100800 */
[----:B0-----:R-:W3:Y:S04]  /*8e60*/  LDL.LU R45, [R1+0x818] ;  /* 0x00081800012d7983 */ /* 0x001ee80000300800 */
[----:B--2---:R-:W2:Y:S04]  /*8e70*/  @P5 LDG.E.U16 R10, desc[UR22][R50.64] ;  /* 0x00000016320a5981 */ /* 0x004ea8000c1e1500 */
[----:B---3--:R-:W3:Y:S04]  /*8e80*/  @P5 LDG.E.U16 R45, desc[UR22][R16.64] ;  /* 0x00000016102d5981 */ /* 0x008ee8000c1e1500 */
[----:B------:R-:W2:Y:S04]  /*8e90*/  LDL.LU.64 R16, [R1+0x810] ;  /* 0x0008100001107983 */ /* 0x000ea80000300a00 */
[----:B------:R-:W-:Y:S04]  /*8ea0*/  STL [R1+0x90], R44 ;  /* 0x0000902c01007387 */ /* 0x000fe80000100800 */
[----:B--2---:R-:W2:Y:S04]  /*8eb0*/  @P5 LDG.E.U16 R17, desc[UR22][R20.64] ;  /* 0x0000001614115981 */ /* 0x004ea8000c1e1500 */
[----:B---3--:R0:W-:Y:S04]  /*8ec0*/  STL [R1+0xb8], R45 ;  /* 0x0000b82d01007387 */ /* 0x0081e80000100800 */
[----:B------:R-:W3:Y:S04]  /*8ed0*/  LDL.64 R34, [R1+0x220] ;  /* 0x0002200001227983 */ /* 0x000ee80000100a00 */
[----:B0-----:R-:W3:Y:S04]  /*8ee0*/  LDL.64 R44, [R1+0x260] ;  /* 0x00026000012c7983 */ /* 0x001ee80000100a00 */
[----:B------:R-:W3:Y:S04]  /*8ef0*/  LDL.LU.64 R20, [R1+0x808] ;  /* 0x0008080001147983 */ /* 0x000ee80000300a00 */
[----:B--2---:R0:W-:Y:S04]  /*8f00*/  STL [R1+0x78], R17 ;  /* 0x0000781101007387 */ /* 0x0041e80000100800 */
[----:B0-----:R-:W2:Y:S04]  /*8f10*/  LDL.LU R17, [R1+0x800] ;  /* 0x0008000001117983 */ /* 0x001ea80000300800 */
[----:B------:R-:W4:Y:S04]  /*8f20*/  LDL.LU.64 R32, [R1+0x7f8] ;  /* 0x0007f80001207983 */ /* 0x000f280000300a00 */
[----:B---3--:R-:W3:Y:S04]  /*8f30*/  @P5 LDG.E.U16 R21, desc[UR22][R42.64] ;  /* 0x000000162a155981 */ /* 0x008ee8000c1e1500 */
[----:B--2---:R-:W2:Y:S04]  /*8f40*/  @P5 LDG.E.U16 R11, desc[UR22][R16.64] ;  /* 0x00000016100b5981 */ /* 0x004ea8000c1e1500 */
[----:B----4-:R-:W4:Y:S04]  /*8f50*/  @P5 LDG.E.U16 R20, desc[UR22][R32.64] ;  /* 0x0000001620145981 */ /* 0x010f28000c1e1500 */
[----:B------:R-:W-:Y:S04]  /*8f60*/  @P5 STL [R1+0x60], R3 ;  /* 0x0000600301005387 */ /* 0x000fe80000100800 */
[----:B------:R0:W-:Y:S01]  /*8f70*/  STL.64 [R1+0x5b0], R32 ;  /* 0x0005b02001007387 */ /* 0x0001e20000100a00 */
[----:B------:R-:W-:-:S06]  /*8f80*/  PRMT R48, RZ, 0x7610, R48 ;  /* 0x00007610ff307816 */ /* 0x000fcc0000000030 */
[----:B------:R-:W3:Y:S04]  /*8f90*/  @P5 LDG.E.U16 R48, desc[UR22][R14.64] ;  /* 0x000000160e305981 */ /* 0x000ee8000c1e1500 */
[----:B0-----:R-:W3:Y:S04]  /*8fa0*/  LDL.64 R32, [R1+0x2a0] ;  /* 0x0002a00001207983 */ /* 0x001ee80000100a00 */
[----:B------:R-:W-:Y:S04]  /*8fb0*/  STL.64 [R1+0x5c0], R16 ;  /* 0x0005c01001007387 */ /* 0x000fe80000100a00 */
[----:B------:R-:W-:Y:S04]  /*8fc0*/  STL [R1+0xcc], R10 ;  /* 0x0000cc0a01007387 */ /* 0x000fe80000100800 */
[----:B--2---:R0:W-:Y:S04]  /*8fd0*/  STL [R1+0xc], R11 ;  /* 0x00000c0b01007387 */ /* 0x0041e80000100800 */
[----:B0-----:R-:W2:Y:S04]  /*8fe0*/  LDL.64 R10, [R1+0x318] ;  /* 0x00031800010a7983 */ /* 0x001ea80000100a00 */
[----:B----4-:R-:W-:Y:S04]  /*8ff0*/  STL [R1+0x28], R20 ;  /* 0x0000281401007387 */ /* 0x010fe80000100800 */
[----:B---3--:R0:W-:Y:S04]  /*9000*/  STL [R1+0x3c], R21 ;  /* 0x00003c1501007387 */ /* 0x0081e80000100800 */
[----:B------:R-:W3:Y:S04]  /*9010*/  LDL.64 R42, [R1+0x298] ;  /* 0x00029800012a7983 */ /* 0x000ee80000100a00 */
[----:B------:R-:W4:Y:S04]  /*9020*/  LDL.64 R50, [R1+0x218] ;  /* 0x0002180001327983 */ /* 0x000f280000100a00 */
[----:B0-----:R-:W2:Y:S04]  /*9030*/  LDL.64 R20, [R1+0x2d8] ;  /* 0x0002d80001147983 */ /* 0x001ea80000100a00 */
[----:B------:R-:W2:Y:S04]  /*9040*/  LDL.LU.64 R40, [R1+0x7f0] ;  /* 0x0007f00001287983 */ /* 0x000ea80000300a00 */
[----:B------:R-:W3:Y:S04]  /*9050*/  LDL.LU.64 R24, [R1+0x7e8] ;  /* 0x0007e80001187983 */ /* 0x000ee80000300a00 */
[----:B------:R0:W-:Y:S04]  /*9060*/  STL [R1+0x8c], R52 ;  /* 0x00008c3401007387 */ /* 0x0001e80000100800 */
[----:B0-----:R-:W4:Y:S04]  /*9070*/  LDL.LU R52, [R1+0x7e0] ;  /* 0x0007e00001347983 */ /* 0x001f280000300800 */
[----:B------:R-:W4:Y:S04]  /*9080*/  LDL.LU.64 R4, [R1+0x7d8] ;  /* 0x0007d80001047983 */ /* 0x000f280000300a00 */
[----:B------:R0:W-:Y:S04]  /*9090*/  STL [R1+0x74], R2 ;  /* 0x0000740201007387 */ /* 0x0001e80000100800 */
[----:B0-----:R-:W4:Y:S04]  /*90a0*/  LDL.LU R2, [R1+0x7d0] ;  /* 0x0007d00001027983 */ /* 0x001f280000300800 */
[----:B------:R-:W4:Y:S01]  /*90b0*/  LDL.LU.64 R14, [R1+0x7c8] ;  /* 0x0007c800010e7983 */ /* 0x000f220000300a00 */
[----:B------:R-:W-:-:S02]  /*90c0*/  PRMT R6, RZ, 0x7610, R6 ;  /* 0x00007610ff067816 */ /* 0x000fc40000000006 */
[----:B------:R-:W-:Y:S02]  /*90d0*/  PRMT R12, RZ, 0x7610, R12 ;  /* 0x00007610ff0c7816 */ /* 0x000fe4000000000c */
[----:B------:R-:W-:Y:S01]  /*90e0*/  PRMT R13, RZ, 0x7610, R13 ;  /* 0x00007610ff0d7816 */ /* 0x000fe2000000000d */
[----:B--2---:R-:W2:Y:S04]  /*90f0*/  @P5 LDG.E.U16 R40, desc[UR22][R32.64] ;  /* 0x0000001620285981 */ /* 0x004ea8000c1e1500 */
[----:B---3--:R-:W3:Y:S04]  /*9100*/  @P5 LDG.E.U16 R25, desc[UR22][R28.64] ;  /* 0x000000161c195981 */ /* 0x008ee8000c1e1500 */
[----:B----4-:R-:W4:Y:S04]  /*9110*/  @P5 LDG.E.U16 R5, desc[UR22][R30.64] ;  /* 0x000000161e055981 */ /* 0x010f28000c1e1500 */
[----:B------:R-:W2:Y:S04]  /*9120*/  @P0 LDG.E.U16 R4, desc[UR22][R14.64] ;  /* 0x000000160e040981 */ /* 0x000ea8000c1e1500 */
[----:B------:R0:W-:Y:S04]  /*9130*/  STL [R1+0x5c], R48 ;  /* 0x00005c3001007387 */ /* 0x0001e80000100800 */
[----:B------:R-:W3:Y:S04]  /*9140*/  @P5 LDG.E.U16 R12, desc[UR22][R44.64] ;  /* 0x000000162c0c5981 */ /* 0x000ee8000c1e1500 */
[----:B------:R-:W3:Y:S04]  /*9150*/  @P5 LDG.E.U16 R13, desc[UR22][R34.64] ;  /* 0x00000016220d5981 */ /* 0x000ee8000c1e1500 */
[----:B0-----:R-:W3:Y:S04]  /*9160*/  LDL.LU R48, [R1+0x7c0] ;  /* 0x0007c00001307983 */ /* 0x001ee80000300800 */
[----:B------:R-:W3:Y:S04]  /*9170*/  LDL.LU.64 R14, [R1+0x7b8] ;  /* 0x0007b800010e7983 */ /* 0x000ee80000300a00 */
[----:B--2---:R0:W-:Y:S04]  /*9180*/  STL [R1+0xd8], R4 ;  /* 0x0000d80401007387 */ /* 0x0041e80000100800 */
[----:B0-----:R-:W2:Y:S04]  /*9190*/  LDL.LU R4, [R1+0x7b0] ;  /* 0x0007b00001047983 */ /* 0x001ea80000300800 */
[----:B------:R-:W2:Y:S04]  /*91a0*/  LDL.LU.64 R30, [R1+0x7a8] ;  /* 0x0007a800011e7983 */ /* 0x000ea80000300a00 */
[----:B---3--:R-:W3:Y:S04]  /*91b0*/  @P5 LDG.E.U16 R41, desc[UR22][R14.64] ;  /* 0x000000160e295981 */ /* 0x008ee8000c1e1500 */
[----:B--2---:R-:W2:Y:S04]  /*91c0*/  @P5 LDG.E.U16 R6, desc[UR22][R30.64] ;  /* 0x000000161e065981 */ /* 0x004ea8000c1e1500 */
[----:B----4-:R0:W-:Y:S04]  /*91d0*/  STL [R1+0x38], R5 ;  /* 0x0000380501007387 */ /* 0x0101e80000100800 */
[----:B0-----:R-:W4:Y:S04]  /*91e0*/  LDL.LU R5, [R1+0x7a4] ;  /* 0x0007a40001057983 */ /* 0x001f280000300800 */
[----:B--2---:R0:W-:Y:S04]  /*91f0*/  STL [R1+0x20], R6 ;  /* 0x0000200601007387 */ /* 0x0041e80000100800 */
[----:B0-----:R-:W2:Y:S04]  /*9200*/  LDL.LU R6, [R1+0x7a0] ;  /* 0x0007a00001067983 */ /* 0x001ea80000300800 */
[----:B------:R-:W-:Y:S04]  /*9210*/  STL [R1+0x5c8], R31 ;  /* 0x0005c81f01007387 */ /* 0x000fe80000100800 */
[----:B------:R0:W-:Y:S04]  /*9220*/  STL.64 [R1+0x5d0], R14 ;  /* 0x0005d00e01007387 */ /* 0x0001e80000100a00 */
[----:B0-----:R-:W2:Y:S04]  /*9230*/  LDL.64 R14, [R1+0x2e0] ;  /* 0x0002e000010e7983 */ /* 0x001ea80000100a00 */
[----:B------:R-:W3:Y:S04]  /*9240*/  LDL.LU.64 R28, [R1+0x798] ;  /* 0x00079800011c7983 */ /* 0x000ee80000300a00 */
[----:B--2---:R-:W2:Y:S04]  /*9250*/  @P5 LDG.E.U16 R24, desc[UR22][R14.64] ;  /* 0x000000160e185981 */ /* 0x004ea8000c1e1500 */
[----:B--2---:R-:W-:Y:S04]  /*9260*/  STL [R1+0xb0], R24 ;  /* 0x0000b01801007387 */ /* 0x004fe80000100800 */
[----:B------:R-:W-:Y:S04]  /*9270*/  @P5 STL [R1+0xb4], R46 ;  /* 0x0000b42e01005387 */ /* 0x000fe80000100800 */
[----:B------:R0:W-:Y:S04]  /*9280*/  STL [R1+0xc8], R25 ;  /* 0x0000c81901007387 */ /* 0x0001e80000100800 */
[----:B------:R-:W2:Y:S04]  /*9290*/  LDL.64 R14, [R1+0x2d0] ;  /* 0x0002d000010e7983 */ /* 0x000ea80000100a00 */
[----:B0-----:R-:W2:Y:S04]  /*92a0*/  LDL.64 R24, [R1+0x310] ;  /* 0x0003100001187983 */ /* 0x001ea80000100a00 */
[----:B------:R-:W-:Y:S04]  /*92b0*/  STL [R1+0x88], R40 ;  /* 0x0000882801007387 */ /* 0x000fe80000100800 */
[----:B---3--:R0:W-:Y:S04]  /*92c0*/  STL [R1+0x8], R41 ;  /* 0x0000082901007387 */ /* 0x0081e80000100800 */
[----:B------:R-:W3:Y:S04]  /*92d0*/  LDL.64 R32, [R1+0x250] ;  /* 0x0002500001207983 */ /* 0x000ee80000100a00 */
[----:B0-----:R-:W2:Y:S04]  /*92e0*/  LDL.64 R40, [R1+0x290] ;  /* 0x0002900001287983 */ /* 0x001ea80000100a00 */
[----:B------:R-:W2:Y:S04]  /*92f0*/  LDL.LU.64 R44, [R1+0x790] ;  /* 0x00079000012c7983 */ /* 0x000ea80000300a00 */
[----:B------:R0:W-:Y:S04]  /*9300*/  STL [R1+0x70], R12 ;  /* 0x0000700c01007387 */ /* 0x0001e80000100800 */
[----:B0-----:R-:W3:Y:S04]  /*9310*/  LDL.LU R12, [R1+0x788] ;  /* 0x00078800010c7983 */ /* 0x001ee80000300800 */
[----:B------:R0:W-:Y:S04]  /*9320*/  STL [R1+0x58], R13 ;  /* 0x0000580d01007387 */ /* 0x0001e80000100800 */
[----:B0-----:R-:W3:Y:S01]  /*9330*/  LDL.LU R13, [R1+0x784] ;  /* 0x00078400010d7983 */ /* 0x001ee20000300800 */
[----:B------:R-:W-:-:S02]  /*9340*/  PRMT R7, RZ, 0x7610, R7 ;  /* 0x00007610ff077816 */ /* 0x000fc40000000007 */
[----:B------:R-:W-:Y:S02]  /*9350*/  PRMT R8, RZ, 0x7610, R8 ;  /* 0x00007610ff087816 */ /* 0x000fe40000000008 */
[----:B------:R-:W-:Y:S02]  /*9360*/  PRMT R9, RZ, 0x7610, R9 ;  /* 0x00007610ff097816 */ /* 0x000fe40000000009 */
[----:B------:R-:W-:Y:S02]  /*9370*/  PRMT R26, RZ, 0x7610, R26 ;  /* 0x00007610ff1a7816 */ /* 0x000fe4000000001a */
[----:B------:R-:W4:Y:S01]  /*9380*/  @P5 LDG.E.U16 R8, desc[UR22][R28.64] ;  /* 0x000000161c085981 */ /* 0x000f22000c1e1500 */
[----:B------:R-:W-:-:S03]  /*9390*/  PRMT R27, RZ, 0x7610, R27 ;  /* 0x00007610ff1b7816 */ /* 0x000fc6000000001b */
[----:B------:R-:W4:Y:S04]  /*93a0*/  @P5 LDG.E.U16 R26, desc[UR22][R10.64] ;  /* 0x000000160a1a5981 */ /* 0x000f28000c1e1500 */
[----:B------:R-:W4:Y:S04]  /*93b0*/  @P5 LDG.E.U16 R27, desc[UR22][R20.64] ;  /* 0x00000016141b5981 */ /* 0x000f28000c1e1500 */
[----:B--2---:R-:W2:Y:S04]  /*93c0*/  @P5 LDG.E.U16 R7, desc[UR22][R44.64] ;  /* 0x000000162c075981 */ /* 0x004ea8000c1e1500 */
[----:B---3--:R-:W3:Y:S01]  /*93d0*/  @P5 LDG.E.U16 R9, desc[UR22][R12.64] ;  /* 0x000000160c095981 */ /* 0x008ee2000c1e1500 */
[----:B------:R-:W-:-:S06]  /*93e0*/  PRMT R22, RZ, 0x7610, R22 ;  /* 0x00007610ff167816 */ /* 0x000fcc0000000016 */
[----:B------:R-:W3:Y:S04]  /*93f0*/  @P5 LDG.E.U16 R22, desc[UR22][R42.64] ;  /* 0x000000162a165981 */ /* 0x000ee8000c1e1500 */
[----:B--2---:R0:W-:Y:S04]  /*9400*/  STL [R1+0x34], R7 ;  /* 0x0000340701007387 */ /* 0x0041e80000100800 */
[----:B0-----:R-:W2:Y:S04]  /*9410*/  LDL.LU R7, [R1+0x780] ;  /* 0x0007800001077983 */ /* 0x001ea80000300800 */
[----:B------:R-:W2:Y:S04]  /*9420*/  LDL.64 R34, [R1+0x210] ;  /* 0x0002100001227983 */ /* 0x000ea80000100a00 */
[----:B------:R-:W-:Y:S04]  /*9430*/  STL.64 [R1+0x5d8], R44 ;  /* 0x0005d82c01007387 */ /* 0x000fe80000100a00 */
[----:B----4-:R0:W-:Y:S04]  /*9440*/  STL [R1+0x1c], R8 ;  /* 0x00001c0801007387 */ /* 0x0101e80000100800 */
[----:B0-----:R-:W4:Y:S04]  /*9450*/  LDL.LU R8, [R1+0x77c] ;  /* 0x00077c0001087983 */ /* 0x001f280000300800 */
[----:B------:R0:W-:Y:S04]  /*9460*/  STL.64 [R1+0x5e0], R28 ;  /* 0x0005e01c01007387 */ /* 0x0001e80000100a00 */
[----:B0-----:R-:W2:Y:S04]  /*9470*/  LDL.64 R28, [R1+0x258] ;  /* 0x00025800011c7983 */ /* 0x001ea80000100a00 */
[----:B---3--:R0:W-:Y:S04]  /*9480*/  STL [R1+0x4], R9 ;  /* 0x0000040901007387 */ /* 0x0081e80000100800 */
[----:B0-----:R-:W4:Y:S04]  /*9490*/  LDL.LU R9, [R1+0x778] ;  /* 0x0007780001097983 */ /* 0x001f280000300800 */
[----:B------:R-:W-:Y:S04]  /*94a0*/  STL.64 [R1+0x5e8], R12 ;  /* 0x0005e80c01007387 */ /* 0x000fe80000100a00 */
        /* <DEDUP_REMOVED lines=9> */
[----:B------:R-:W-:Y:S02]  /*9540*/  PRMT R37, RZ, 0x7610, R37 ;  /* 0x00007610ff257816 */ /* 0x000fe40000000025 */
[----:B------:R-:W-:Y:S02]  /*9550*/  PRMT R38, RZ, 0x7610, R38 ;  /* 0x00007610ff267816 */ /* 0x000fe40000000026 */
[----:B------:R-:W-:Y:S02]  /*9560*/  PRMT R39, RZ, 0x7610, R39 ;  /* 0x00007610ff277816 */ /* 0x000fe40000000027 */
[----:B------:R-:W-:-:S04]  /*9570*/  PRMT R53, RZ, 0x7610, R53 ;  /* 0x00007610ff357816 */ /* 0x000fc80000000035 */
[----:B------:R-:W4:Y:S04]  /*9580*/  @P5 LDG.E.U16 R39, desc[UR22][R50.64] ;  /* 0x0000001632275981 */ /* 0x000f28000c1e1500 */
[----:B------:R-:W4:Y:S04]  /*9590*/  @P5 LDG.E.U16 R53, desc[UR22][R24.64] ;  /* 0x0000001618355981 */ /* 0x000f28000c1e1500 */
[----:B--2---:R-:W2:Y:S04]  /*95a0*/  @P5 LDG.E.U16 R23, desc[UR22][R28.64] ;  /* 0x000000161c175981 */ /* 0x004ea8000c1e1500 */
[----:B---3--:R-:W3:Y:S04]  /*95b0*/  @P5 LDG.E.U16 R36, desc[UR22][R10.64] ;  /* 0x000000160a245981 */ /* 0x008ee8000c1e1500 */
[----:B----4-:R-:W4:Y:S04]  /*95c0*/  @P5 LDG.E.U16 R37, desc[UR22][R26.64] ;  /* 0x000000161a255981 */ /* 0x010f28000c1e1500 */
[----:B------:R-:W4:Y:S04]  /*95d0*/  @P5 LDG.E.U16 R38, desc[UR22][R42.64] ;  /* 0x000000162a265981 */ /* 0x000f28000c1e1500 */
[----:B------:R0:W-:Y:S01]  /*95e0*/  STL [R1+0x84], R22 ;  /* 0x0000841601007387 */ /* 0x0001e20000100800 */
[----:B------:R-:W-:-:S02]  /*95f0*/  PRMT R49, RZ, 0x7610, R49 ;  /* 0x00007610ff317816 */ /* 0x000fc40000000031 */
[----:B------:R-:W-:-:S04]  /*9600*/  PRMT R31, RZ, 0x7610, R31 ;  /* 0x00007610ff1f7816 */ /* 0x000fc8000000001f */
[----:B------:R-:W4:Y:S04]  /*9610*/  @P5 LDG.E.U16 R49, desc[UR22][R14.64] ;  /* 0x000000160e315981 */ /* 0x000f28000c1e1500 */
[----:B0-----:R-:W4:Y:S04]  /*9620*/  LDL.LU R22, [R1+0x74c] ;  /* 0x00074c0001167983 */ /* 0x001f280000300800 */
[----:B------:R0:W4:Y:S04]  /*9630*/  @P5 LDG.E.U16 R31, desc[UR22][R40.64] ;  /* 0x00000016281f5981 */ /* 0x000128000c1e1500 */
[----:B--2---:R1:W-:Y:S04]  /*9640*/  STL [R1+0x6c], R23 ;  /* 0x00006c1701007387 */ /* 0x0043e80000100800 */
[----:B-1----:R-:W2:Y:S04]  /*9650*/  LDL.LU R23, [R1+0x748] ;  /* 0x0007480001177983 */ /* 0x002ea80000300800 */
[----:B------:R-:W-:Y:S04]  /*9660*/  STL.64 [R1+0x5f0], R42 ;  /* 0x0005f02a01007387 */ /* 0x000fe80000100a00 */
[----:B------:R-:W-:Y:S04]  /*9670*/  STL.64 [R1+0x5f8], R26 ;  /* 0x0005f81a01007387 */ /* 0x000fe80000100a00 */
[----:B---3--:R-:W-:Y:S04]  /*9680*/  STL [R1], R36 ;  /* 0x0000002401007387 */ /* 0x008fe80000100800 */
[----:B----4-:R1:W-:Y:S04]  /*9690*/  STL [R1+0x14], R37 ;  /* 0x0000142501007387 */ /* 0x0103e80000100800 */
[----:B-1----:R-:W3:Y:S04]  /*96a0*/  LDL.64 R36, [R1+0x308] ;  /* 0x0003080001247983 */ /* 0x002ee80000100a00 */
[----:B------:R-:W-:Y:S04]  /*96b0*/  STL [R1+0x30], R38 ;  /* 0x0000302601007387 */ /* 0x000fe80000100800 */
[----:B------:R1:W-:Y:S04]  /*96c0*/  STL [R1+0x54], R39 ;  /* 0x0000542701007387 */ /* 0x0003e80000100800 */
[----:B------:R-:W4:Y:S04]  /*96d0*/  LDL.64 R50, [R1+0x288] ;  /* 0x0002880001327983 */ /* 0x000f280000100a00 */
[----:B------:R-:W2:Y:S04]  /*96e0*/  LDL.64 R28, [R1+0x248] ;  /* 0x00024800011c7983 */ /* 0x000ea80000100a00 */
[----:B-1----:R-:W2:Y:S04]  /*96f0*/  LDL.64 R38, [R1+0x2c8] ;  /* 0x0002c80001267983 */ /* 0x002ea80000100a00 */
[----:B------:R-:W-:Y:S04]  /*9700*/  STL.64 [R1+0x600], R10 ;  /* 0x0006000a01007387 */ /* 0x000fe80000100a00 */
[----:B------:R-:W2:Y:S04]  /*9710*/  LDL.LU.64 R24, [R1+0x740] ;  /* 0x0007400001187983 */ /* 0x000ea80000300a00 */
[----:B------:R1:W-:Y:S04]  /*9720*/  STL [R1+0xc0], R53 ;  /* 0x0000c03501007387 */ /* 0x0003e80000100800 */
[----:B-1----:R-:W2:Y:S04]  /*9730*/  LDL.LU R53, [R1+0x738] ;  /* 0x0007380001357983 */ /* 0x002ea80000300800 */
[----:B------:R-:W2:Y:S04]  /*9740*/  LDL.64 R14, [R1+0x208] ;  /* 0x00020800010e7983 */ /* 0x000ea80000100a00 */
[----:B------:R-:W2:Y:S01]  /*9750*/  LDL.LU.64 R40, [R1+0x730] ;  /* 0x0007300001287983 */ /* 0x000ea20000300a00 */
[----:B------:R-:W-:-:S02]  /*9760*/  PRMT R16, RZ, 0x7610, R16 ;  /* 0x00007610ff107816 */ /* 0x000fc40000000010 */
[----:B------:R-:W-:Y:S02]  /*9770*/  PRMT R17, RZ, 0x7610, R17 ;  /* 0x00007610ff117816 */ /* 0x000fe40000000011 */
[----:B------:R-:W-:-:S04]  /*9780*/  PRMT R19, RZ, 0x7610, R19 ;  /* 0x00007610ff137816 */ /* 0x000fc80000000013 */
[----:B------:R-:W3:Y:S04]  /*9790*/  @P5 LDG.E.U16 R17, desc[UR22][R34.64] ;  /* 0x0000001622115981 */ /* 0x000ee8000c1e1500 */
[----:B------:R-:W3:Y:S04]  /*97a0*/  @P5 LDG.E.U16 R19, desc[UR22][R32.64] ;  /* 0x0000001620135981 */ /* 0x000ee8000c1e1500 */
[----:B--2---:R-:W2:Y:S01]  /*97b0*/  @P5 LDG.E.U16 R16, desc[UR22][R40.64] ;  /* 0x0000001628105981 */ /* 0x004ea2000c1e1500 */
[----:B------:R-:W-:-:S05]  /*97c0*/  PRMT R18, RZ, 0x7610, R18 ;  /* 0x00007610ff127816 */ /* 0x000fca0000000012 */
[----:B------:R-:W-:Y:S01]  /*97d0*/  STL.S16 [R1+0xe0], R18 ;  /* 0x0000e01201007387 */ /* 0x000fe20000100600 */
[----:B------:R-:W-:Y:S02]  /*97e0*/  PRMT R45, RZ, 0x7610, R45 ;  /* 0x00007610ff2d7816 */ /* 0x000fe4000000002d */
[----:B------:R-:W-:-:S04]  /*97f0*/  PRMT R2, RZ, 0x7610, R2 ;  /* 0x00007610ff027816 */ /* 0x000fc80000000002 */
[----:B------:R-:W4:Y:S04]  /*9800*/  @P5 LDG.E.U16 R45, desc[UR22][R38.64] ;  /* 0x00000016262d5981 */ /* 0x000f28000c1e1500 */
[----:B------:R1:W4:Y:S04]  /*9810*/  @P5 LDG.E.U16 R2, desc[UR22][R24.64] ;  /* 0x0000001618025981 */ /* 0x000328000c1e1500 */
[----:B--2---:R-:W-:Y:S04]  /*9820*/  STL [R1+0xe8], R16 ;  /* 0x0000e81001007387 */ /* 0x004fe80000100800 */
[----:B---3--:R2:W-:Y:S04]  /*9830*/  STL [R1+0xec], R17 ;  /* 0x0000ec1101007387 */ /* 0x0085e80000100800 */
[----:B------:R-:W3:Y:S04]  /*9840*/  LDL.64 R32, [R1+0x2c0] ;  /* 0x0002c00001207983 */ /* 0x000ee80000100a00 */
[----:B--2---:R-:W2:Y:S04]  /*9850*/  LDL.64 R16, [R1+0x300] ;  /* 0x0003000001107983 */ /* 0x004ea80000100a00 */
[----:B------:R0:W-:Y:S04]  /*9860*/  STL [R1+0x68], R19 ;  /* 0x0000681301007387 */ /* 0x0001e80000100800 */
[----:B------:R-:W2:Y:S04]  /*9870*/  LDL.64 R34, [R1+0x240] ;  /* 0x0002400001227983 */ /* 0x000ea80000100a00 */
[----:B0-----:R-:W2:Y:S04]  /*9880*/  LDL.64 R18, [R1+0x280] ;  /* 0x0002800001127983 */ /* 0x001ea80000100a00 */
[----:B------:R0:W-:Y:S02]  /*9890*/  STL.64 [R1+0x608], R40 ;  /* 0x0006082801007387 */ /* 0x0001e40000100a00 */
[----:B0-----:R-:W-:-:S02]  /*98a0*/  PRMT R41, RZ, 0x7610, R41 ;  /* 0x00007610ff297816 */ /* 0x001fc40000000029 */
[----:B------:R-:W2:Y:S04]  /*98b0*/  LDL.LU R40, [R1+0xe0] ;  /* 0x0000e00001287983 */ /* 0x000ea80000300800 */
[----:B------:R1:W-:Y:S04]  /*98c0*/  STL.64 [R1+0x610], R24 ;  /* 0x0006101801007387 */ /* 0x0003e80000100a00 */
[----:B------:R-:W-:Y:S04]  /*98d0*/  STL.64 [R1+0x618], R8 ;  /* 0x0006180801007387 */ /* 0x000fe80000100a00 */
[----:B------:R-:W2:Y:S04]  /*98e0*/  @P5 LDG.E.U16 R41, desc[UR22][R36.64] ;  /* 0x0000001624295981 */ /* 0x000ea8000c1e1500 */
[----:B------:R-:W2:Y:S04]  /*98f0*/  LDL.LU.64 R36, [R1+0x728] ;  /* 0x0007280001247983 */ /* 0x000ea80000300a00 */
[----:B------:R-:W-:Y:S04]  /*9900*/  STL [R1+0xa8], R49 ;  /* 0x0000a83101007387 */ /* 0x000fe80000100800 */
[----:B------:R-:W2:Y:S01]  /*9910*/  LDL.LU.64 R38, [R1+0x720] ;  /* 0x0007200001267983 */ /* 0x000ea20000300a00 */
[----:B------:R-:W-:-:S06]  /*9920*/  PRMT R43, RZ, 0x7610, R43 ;  /* 0x00007610ff2b7816 */ /* 0x000fcc000000002b */
[----:B----4-:R-:W4:Y:S01]  /*9930*/  @P5 LDG.E.U16 R43, desc[UR22][R50.64] ;  /* 0x00000016322b5981 */ /* 0x010f22000c1e1500 */
[----:B-1----:R-:W-:Y:S02]  /*9940*/  PRMT R25, RZ, 0x7610, R25 ;  /* 0x00007610ff197816 */ /* 0x002fe40000000019 */
[----:B------:R-:W-:Y:S02]  /*9950*/  PRMT R26, RZ, 0x7610, R26 ;  /* 0x00007610ff1a7816 */ /* 0x000fe4000000001a */
[----:B------:R-:W-:Y:S02]  /*9960*/  PRMT R12, RZ, 0x7610, R12 ;  /* 0x00007610ff0c7816 */ /* 0x000fe4000000000c */
[----:B------:R-:W4:Y:S04]  /*9970*/  @P5 LDG.E.U16 R25, desc[UR22][R22.64] ;  /* 0x0000001616195981 */ /* 0x000f28000c1e1500 */
[----:B------:R-:W4:Y:S04]  /*9980*/  LDL.LU.64 R50, [R1+0x718] ;  /* 0x0007180001327983 */ /* 0x000f280000300a00 */
[----:B------:R-:W-:Y:S04]  /*9990*/  STL [R1+0x80], R31 ;  /* 0x0000801f01007387 */ /* 0x000fe80000100800 */
[----:B---3--:R-:W3:Y:S01]  /*99a0*/  @P5 LDG.E.U16 R12, desc[UR22][R32.64] ;  /* 0x00000016200c5981 */ /* 0x008ee2000c1e1500 */
[----:B------:R-:W-:-:S02]  /*99b0*/  PRMT R42, RZ, 0x7610, R42 ;  /* 0x00007610ff2a7816 */ /* 0x000fc4000000002a */
[----:B------:R-:W-:Y:S02]  /*99c0*/  PRMT R11, RZ, 0x7610, R11 ;  /* 0x00007610ff0b7816 */ /* 0x000fe4000000000b */
[----:B------:R-:W-:Y:S02]  /*99d0*/  PRMT R27, RZ, 0x7610, R27 ;  /* 0x00007610ff1b7816 */ /* 0x000fe4000000001b */
[----:B------:R-:W3:Y:S01]  /*99e0*/  @P5 LDG.E.U16 R42, desc[UR22][R28.64] ;  /* 0x000000161c2a5981 */ /* 0x000ee2000c1e1500 */
[----:B------:R-:W-:Y:S02]  /*99f0*/  PRMT R13, RZ, 0x7610, R13 ;  /* 0x00007610ff0d7816 */ /* 0x000fe4000000000d */
[----:B------:R-:W-:Y:S01]  /*9a00*/  PRMT R10, RZ, 0x7610, R10 ;  /* 0x00007610ff0a7816 */ /* 0x000fe2000000000a */
[----:B------:R-:W3:Y:S04]  /*9a10*/  @P5 LDG.E.U16 R27, desc[UR22][R14.64] ;  /* 0x000000160e1b5981 */ /* 0x000ee8000c1e1500 */
[----:B--2---:R-:W2:Y:S04]  /*9a20*/  @P5 LDG.E.U16 R13, desc[UR22][R16.64] ;  /* 0x00000016100d5981 */ /* 0x004ea8000c1e1500 */
[----:B------:R-:W2:Y:S04]  /*9a30*/  @P5 LDG.E.U16 R10, desc[UR22][R34.64] ;  /* 0x00000016220a5981 */ /* 0x000ea8000c1e1500 */
[----:B------:R-:W2:Y:S04]  /*9a40*/  @P5 LDG.E.U16 R11, desc[UR22][R18.64] ;  /* 0x00000016120b5981 */ /* 0x000ea8000c1e1500 */
[----:B------:R0:W2:Y:S04]  /*9a50*/  @P5 LDG.E.U16 R40, desc[UR22][R8.64] ;  /* 0x0000001608285981 */ /* 0x0000a8000c1e1500 */
[----:B------:R-:W-:Y:S04]  /*9a60*/  STL.64 [R1+0x620], R38 ;  /* 0x0006202601007387 */ /* 0x000fe80000100a00 */
[----:B------:R1:W-:Y:S04]  /*9a70*/  STL.64 [R1+0x628], R22 ;  /* 0x0006281601007387 */ /* 0x0003e80000100a00 */
[----:B------:R-:W-:Y:S04]  /*9a80*/  STL.64 [R1+0x630], R6 ;  /* 0x0006300601007387 */ /* 0x000fe80000100a00 */
[----:B------:R0:W-:Y:S04]  /*9a90*/  STL [R1+0xe4], R2 ;  /* 0x0000e40201007387 */ /* 0x0001e80000100800 */
[----:B------:R-:W2:Y:S04]  /*9aa0*/  @P5 LDG.E.U16 R26, desc[UR22][R38.64] ;  /* 0x00000016261a5981 */ /* 0x000ea8000c1e1500 */
[----:B-1----:R-:W2:Y:S04]  /*9ab0*/  LDL.LU R23, [R1+0x350] ;  /* 0x0003500001177983 */ /* 0x002ea80000300800 */
[----:B------:R-:W2:Y:S04]  /*9ac0*/  LDL.LU R38, [R1+0x34c] ;  /* 0x00034c0001267983 */ /* 0x000ea80000300800 */
[----:B------:R-:W2:Y:S01]  /*9ad0*/  LDL.LU R32, [R1+0x348] ;  /* 0x0003480001207983 */ /* 0x000ea20000300800 */
[----:B0-----:R-:W-:-:S03]  /*9ae0*/  PRMT R9, RZ, 0x7610, R9 ;  /* 0x00007610ff097816 */ /* 0x001fc60000000009 */
[----:B------:R-:W3:Y:S04]  /*9af0*/  LDL.LU R39, [R1+0x344] ;  /* 0x0003440001277983 */ /* 0x000ee80000300800 */
[----:B------:R-:W3:Y:S04]  /*9b00*/  LDL.LU R28, [R1+0x340] ;  /* 0x00034000011c7983 */ /* 0x000ee80000300800 */
[----:B------:R-:W3:Y:S04]  /*9b10*/  LDL.LU R29, [R1+0x1dc] ;  /* 0x0001dc00011d7983 */ /* 0x000ee80000300800 */
[----:B------:R-:W3:Y:S04]  /*9b20*/  LDL.LU R18, [R1+0x1d8] ;  /* 0x0001d80001127983 */ /* 0x000ee80000300800 */
[----:B------:R-:W3:Y:S04]  /*9b30*/  LDL.LU R49, [R1+0x1d4] ;  /* 0x0001d40001317983 */ /* 0x000ee80000300800 */
[----:B----4-:R-:W4:Y:S04]  /*9b40*/  @P5 LDG.E.U16 R9, desc[UR22][R50.64] ;  /* 0x0000001632095981 */ /* 0x010f28000c1e1500 */
[----:B------:R-:W3:Y:S04]  /*9b50*/  LDL.LU.64 R50, [R1+0x710] ;  /* 0x0007100001327983 */ /* 0x000ee80000300a00 */
[----:B------:R-:W3:Y:S04]  /*9b60*/  LDL.LU R44, [R1+0x358] ;  /* 0x00035800012c7983 */ /* 0x000ee80000300800 */
[----:B------:R-:W3:Y:S04]  /*9b70*/  LDL.LU R14, [R1+0x354] ;  /* 0x00035400010e7983 */ /* 0x000ee80000300800 */
[----:B------:R-:W3:Y:S04]  /*9b80*/  LDL.LU R15, [R1+0x36c] ;  /* 0x00036c00010f7983 */ /* 0x000ee80000300800 */
[----:B------:R-:W4:Y:S04]  /*9b90*/  LDL.LU R31, [R1+0x368] ;  /* 0x00036800011f7983 */ /* 0x000f280000300800 */
        /* <DEDUP_REMOVED lines=8> */
[----:B------:R-:W-:Y:S04]  /*9c20*/  STL.64 [R1+0x638], R36 ;  /* 0x0006382401007387 */ /* 0x000fe80000100a00 */
[----:B------:R-:W-:Y:S04]  /*9c30*/  STL.64 [R1+0x640], R20 ;  /* 0x0006401401007387 */ /* 0x000fe80000100a00 */
[----:B------:R-:W-:Y:S04]  /*9c40*/  STL.64 [R1+0x648], R4 ;  /* 0x0006480401007387 */ /* 0x000fe80000100a00 */
[----:B--2---:R0:W-:Y:S04]  /*9c50*/  STS.U16 [R52+UR10+0x2800], R32 ;  /* 0x0028002034007988 */ /* 0x0041e8000800040a */
[----:B0-----:R-:W2:Y:S01]  /*9c60*/  LDL.LU R32, [R1+0x1c0] ;  /* 0x0001c00001207983 */ /* 0x001ea20000300800 */
[----:B------:R-:W-:-:S06]  /*9c70*/  PRMT R24, RZ, 0x7610, R24 ;  /* 0x00007610ff187816 */ /* 0x000fcc0000000018 */
[----:B------:R0:W2:Y:S02]  /*9c80*/  @P5 LDG.E.U16 R24, desc[UR22][R6.64] ;  /* 0x0000001606185981 */ /* 0x0000a4000c1e1500 */
[----:B0-----:R-:W-:Y:S02]  /*9c90*/  PRMT R6, RZ, 0x7610, R6 ;  /* 0x00007610ff067816 */ /* 0x001fe40000000006 */
[----:B------:R-:W-:Y:S04]  /*9ca0*/  STS.U16 [R52+UR10+0x2000], R23 ;  /* 0x0020001734007988 */ /* 0x000fe8000800040a */
[----:B------:R0:W2:Y:S04]  /*9cb0*/  @P5 LDG.E.U16 R6, desc[UR22][R4.64] ;  /* 0x0000001604065981 */ /* 0x0000a8000c1e1500 */
[----:B------:R-:W-:Y:S01]  /*9cc0*/  STS.U16 [R52+UR10+0x2400], R38 ;  /* 0x0024002634007988 */ /* 0x000fe2000800040a */
[----:B0-----:R-:W-:-:S03]  /*9cd0*/  LOP3.LUT R4, R52, 0x20, RZ, 0x3c, !PT ;  /* 0x0000002034047812 */ /* 0x001fc600078e3cff */
[----:B---3--:R-:W-:Y:S04]  /*9ce0*/  STS.U16 [R52+UR10+0x2c00], R39 ;  /* 0x002c002734007988 */ /* 0x008fe8000800040a */
[----:B------:R-:W-:Y:S04]  /*9cf0*/  STS.U16 [R52+UR10+0x3000], R28 ;  /* 0x0030001c34007988 */ /* 0x000fe8000800040a */
[----:B------:R-:W-:Y:S04]  /*9d00*/  STS.U16 [R52+UR10+0x3400], R29 ;  /* 0x0034001d34007988 */ /* 0x000fe8000800040a */
[----:B------:R0:W-:Y:S04]  /*9d10*/  STS.U16 [R52+UR10+0x3800], R18 ;  /* 0x0038001234007988 */ /* 0x0001e8000800040a */
[----:B------:R1:W-:Y:S04]  /*9d20*/  STS.U16 [R52+UR10+0x3c00], R49 ;  /* 0x003c003134007988 */ /* 0x0003e8000800040a */
[----:B------:R-:W-:Y:S04]  /*9d30*/  STS.U16 [R52+UR10], R0 ;  /* 0x0000000034007988 */ /* 0x000fe8000800040a */
[----:B------:R-:W-:Y:S04]  /*9d40*/  STS.U16 [R4+UR10+0x500], R44 ;  /* 0x0005002c04007988 */ /* 0x000fe8000800040a */
[----:B------:R-:W-:Y:S04]  /*9d50*/  STS.U16 [R4+UR10+0x900], R14 ;  /* 0x0009000e04007988 */ /* 0x000fe8000800040a */
[----:B------:R-:W-:Y:S04]  /*9d60*/  STS.U16 [R4+UR10+0xd00], R15 ;  /* 0x000d000f04007988 */ /* 0x000fe8000800040a */
[----:B----4-:R-:W-:Y:S04]  /*9d70*/  STS.U16 [R4+UR10+0x1100], R31 ;  /* 0x0011001f04007988 */ /* 0x010fe8000800040a */
[----:B------:R-:W-:Y:S04]  /*9d80*/  STS.U16 [R4+UR10+0x1500], R16 ;  /* 0x0015001004007988 */ /* 0x000fe8000800040a */
[----:B------:R-:W-:Y:S04]  /*9d90*/  STS.U16 [R4+UR10+0x1900], R17 ;  /* 0x0019001104007988 */ /* 0x000fe8000800040a */
[----:B0-----:R-:W3:Y:S04]  /*9da0*/  LDL.LU R18, [R1+0x144] ;  /* 0x0001440001127983 */ /* 0x001ee80000300800 */
[----:B------:R0:W-:Y:S04]  /*9db0*/  STS.U16 [R4+UR10+0x1d00], R33 ;  /* 0x001d002104007988 */ /* 0x0001e8000800040a */
[----:B-1----:R-:W4:Y:S04]  /*9dc0*/  LDL.LU R49, [R1+0x1b0] ;  /* 0x0001b00001317983 */ /* 0x002f280000300800 */
[----:B------:R-:W-:Y:S04]  /*9dd0*/  STS.U16 [R4+UR10+0x2100], R19 ;  /* 0x0021001304007988 */ /* 0x000fe8000800040a */
[----:B0-----:R-:W4:Y:S04]  /*9de0*/  LDL.LU R33, [R1+0x50] ;  /* 0x0000500001217983 */ /* 0x001f280000300800 */
[----:B------:R0:W-:Y:S04]  /*9df0*/  STS.U16 [R4+UR10+0x2500], R34 ;  /* 0x0025002204007988 */ /* 0x0001e8000800040a */
[----:B------:R-:W-:Y:S04]  /*9e00*/  STS.U16 [R4+UR10+0x2900], R2 ;  /* 0x0029000204007988 */ /* 0x000fe8000800040a */
[----:B------:R-:W4:Y:S04]  /*9e10*/  LDL.LU R16, [R1+0x1b8] ;  /* 0x0001b80001107983 */ /* 0x000f280000300800 */
[----:B------:R1:W-:Y:S04]  /*9e20*/  STS.U16 [R4+UR10+0x2d00], R46 ;  /* 0x002d002e04007988 */ /* 0x0003e8000800040a */
[----:B0-----:R-:W4:Y:S04]  /*9e30*/  LDL.LU R34, [R1+0x1b4] ;  /* 0x0001b40001227983 */ /* 0x001f280000300800 */
[----:B------:R0:W-:Y:S04]  /*9e40*/  STS.U16 [R4+UR10+0x3100], R35 ;  /* 0x0031002304007988 */ /* 0x0001e8000800040a */
[----:B-1----:R-:W4:Y:S04]  /*9e50*/  LDL.LU R46, [R1+0x19c] ;  /* 0x00019c00012e7983 */ /* 0x002f280000300800 */
[----:B------:R-:W4:Y:S04]  /*9e60*/  LDL.LU R19, [R1+0x48] ;  /* 0x0000480001137983 */ /* 0x000f280000300800 */
[----:B0-----:R-:W4:Y:S04]  /*9e70*/  LDL.LU R35, [R1+0x44] ;  /* 0x0000440001237983 */ /* 0x001f280000300800 */
[----:B--2---:R-:W-:Y:S04]  /*9e80*/  STS.U16 [R4+UR10+0x3500], R32 ;  /* 0x0035002004007988 */ /* 0x004fe8000800040a */
[----:B------:R0:W-:Y:S04]  /*9e90*/  STS.U16 [R4+UR10+0x3900], R50 ;  /* 0x0039003204007988 */ /* 0x0001e8000800040a */
[----:B0-----:R-:W2:Y:S04]  /*9ea0*/  LDL.LU R50, [R1+0x70c] ;  /* 0x00070c0001327983 */ /* 0x001ea80000300800 */
[----:B------:R-:W2:Y:S01]  /*9eb0*/  LDL.LU R32, [R1+0x1ac] ;  /* 0x0001ac0001207983 */ /* 0x000ea20000300800 */
[----:B------:R-:W0:Y:S01]  /*9ec0*/  S2R R3, SR_TID.X ;  /* 0x0000000000037919 */ /* 0x000e220000002100 */
[----:B------:R-:W1:Y:S01]  /*9ed0*/  S2R R5, SR_TID.X ;  /* 0x0000000000057919 */ /* 0x000e620000002100 */
[----:B------:R-:W1:Y:S01]  /*9ee0*/  S2R R44, SR_TID.X ;  /* 0x00000000002c7919 */ /* 0x000e620000002100 */
[----:B0-----:R-:W-:-:S04]  /*9ef0*/  SHF.R.U32.HI R3, RZ, 0x6, R3 ;  /* 0x00000006ff037819 */ /* 0x001fc80000011603 */
[----:B------:R-:W-:-:S05]  /*9f00*/  SGXT.U32 R3, R3, 0x1 ;  /* 0x000000010303781a */ /* 0x000fca0000000000 */
[----:B------:R-:W-:-:S04]  /*9f10*/  IMAD R2, R3, R48, RZ ;  /* 0x0000003003027224 */ /* 0x000fc800078e02ff */
[----:B------:R-:W-:-:S04]  /*9f20*/  IMAD R2, R48, 0x2, R2 ;  /* 0x0000000230027824 */ /* 0x000fc800078e0202 */
[----:B------:R-:W-:Y:S01]  /*9f30*/  IMAD R2, R48, 0x2, R2 ;  /* 0x0000000230027824 */ /* 0x000fe200078e0202 */
[----:B-1----:R-:W-:-:S03]  /*9f40*/  LOP3.LUT R17, R5, 0x3f, RZ, 0xc0, !PT ;  /* 0x0000003f05117812 */ /* 0x002fc600078ec0ff */
[----:B------:R-:W-:Y:S01]  /*9f50*/  IMAD R2, R48, 0x2, R2 ;  /* 0x0000000230027824 */ /* 0x000fe200078e0202 */
[----:B------:R-:W-:-:S03]  /*9f60*/  LOP3.LUT R3, R44, 0x40, RZ, 0xc0, !PT ;  /* 0x000000402c037812 */ /* 0x000fc600078ec0ff */
[----:B------:R-:W-:Y:S01]  /*9f70*/  IMAD R2, R48, 0x2, R2 ;  /* 0x0000000230027824 */ /* 0x000fe200078e0202 */
[----:B---3--:R-:W-:Y:S01]  /*9f80*/  SHF.R.S32.HI R0, RZ, 0x1f, R18 ;  /* 0x0000001fff007819 */ /* 0x008fe20000011412 */
[----:B------:R-:W-:-:S03]  /*9f90*/  IMAD.SHL.U32 R17, R17, 0x2, RZ ;  /* 0x0000000211117824 */ /* 0x000fc600078e00ff */
[----:B------:R-:W-:Y:S02]  /*9fa0*/  SHF.R.S32.HI R5, RZ, 0x1f, R2 ;  /* 0x0000001fff057819 */ /* 0x000fe40000011402 */
[----:B------:R-:W-:Y:S02]  /*9fb0*/  SHF.L.U64.HI R0, R18, 0x1, R0 ;  /* 0x0000000112007819 */ /* 0x000fe40000010200 */
[----:B------:R-:W3:Y:S01]  /*9fc0*/  LDL.LU R18, [R1+0x40] ;  /* 0x0000400001127983 */ /* 0x000ee20000300800 */
[----:B------:R-:W-:-:S03]  /*9fd0*/  IMAD R3, R3, 0x80, R17 ;  /* 0x0000008003037824 */ /* 0x000fc600078e0211 */
[----:B----4-:R0:W-:Y:S04]  /*9fe0*/  STS.U16 [R4+UR10+0x3d00], R49 ;  /* 0x003d003104007988 */ /* 0x0101e8000800040a */
[----:B------:R1:W-:Y:S04]  /*9ff0*/  STS.U16 [R4+UR10+0x100], R47 ;  /* 0x0001002f04007988 */ /* 0x0003e8000800040a */
[----:B0-----:R-:W4:Y:S01]  /*a000*/  LDL.LU R49, [R1+0x24] ;  /* 0x0000240001317983 */ /* 0x001f220000300800 */
[----:B-1----:R-:W-:-:S05]  /*a010*/  LOP3.LUT R4, R52, 0x40, RZ, 0x3c, !PT ;  /* 0x0000004034047812 */ /* 0x002fca00078e3cff */
[----:B------:R-:W-:Y:S04]  /*a020*/  STS.U16 [R4+UR10+0x600], R16 ;  /* 0x0006001004007988 */ /* 0x000fe8000800040a */
[----:B------:R0:W-:Y:S04]  /*a030*/  STS.U16 [R4+UR10+0xa00], R34 ;  /* 0x000a002204007988 */ /* 0x0001e8000800040a */
[----:B------:R1:W-:Y:S01]  /*a040*/  STS.U16 [R4+UR10+0xe00], R46 ;  /* 0x000e002e04007988 */ /* 0x0003e2000800040a */
[----:B--2---:R-:W-:-:S04]  /*a050*/  LEA R29, P0, R2, R50, 0x1 ;  /* 0x00000032021d7211 */ /* 0x004fc800078008ff */
[----:B------:R-:W-:Y:S02]  /*a060*/  LEA.HI.X R17, R2, R0, R5, 0x1, P0 ;  /* 0x0000000002117211 */ /* 0x000fe400000f0c05 */
[----:B------:R-:W-:Y:S02]  /*a070*/  SHF.R.S32.HI R2, RZ, 0x1f, R33 ;  /* 0x0000001fff027819 */ /* 0x000fe40000011421 */
[-C--:B------:R-:W-:Y:S02]  /*a080*/  LEA R28, P0, R33, R50.reuse, 0x1 ;  /* 0x00000032211c7211 */ /* 0x080fe400078008ff */
[----:B------:R-:W-:Y:S02]  /*a090*/  LEA R14, P3, R35, R50, 0x1 ;  /* 0x00000032230e7211 */ /* 0x000fe400078608ff */
[----:B------:R-:W-:Y:S02]  /*a0a0*/  LEA.HI.X R33, R33, R0, R2, 0x1, P0 ;  /* 0x0000000021217211 */ /* 0x000fe400000f0c02 */
[----:B------:R-:W-:Y:S01]  /*a0b0*/  LEA R15, P0, R19, R50, 0x1 ;  /* 0x00000032130f7211 */ /* 0x000fe200078008ff */
[----:B------:R-:W-:Y:S04]  /*a0c0*/  STL.64 [R1+0x650], R28 ;  /* 0x0006501c01007387 */ /* 0x000fe80000100a00 */
[----:B0-----:R-:W2:Y:S04]  /*a0d0*/  LDL.LU R34, [R1+0x198] ;  /* 0x0001980001227983 */ /* 0x001ea80000300800 */
[----:B-1----:R-:W2:Y:S04]  /*a0e0*/  LDL.LU R46, [R1+0x18c] ;  /* 0x00018c00012e7983 */ /* 0x002ea80000300800 */
[----:B------:R-:W-:Y:S04]  /*a0f0*/  STS.U16 [R4+UR10+0x1200], R32 ;  /* 0x0012002004007988 */ /* 0x000fe8000800040a */
[----:B------:R-:W-:Y:S04]  /*a100*/  STL.64 [R1+0x658], R14 ;  /* 0x0006580e01007387 */ /* 0x000fe80000100a00 */
[----:B------:R0:W-:Y:S04]  /*a110*/  STS.U16 [R4+UR10+0x1600], R53 ;  /* 0x0016003504007988 */ /* 0x0001e8000800040a */
[----:B0-----:R-:W2:Y:S04]  /*a120*/  LDL.LU R53, [R1+0x708] ;  /* 0x0007080001357983 */ /* 0x001ea80000300800 */
[----:B------:R-:W2:Y:S01]  /*a130*/  LDL.LU R39, [R1+0x190] ;  /* 0x0001900001277983 */ /* 0x000ea20000300800 */
[----:B------:R-:W-:-:S02]  /*a140*/  PRMT R8, RZ, 0x7610, R8 ;  /* 0x00007610ff087816 */ /* 0x000fc40000000008 */
[----:B------:R-:W-:Y:S01]  /*a150*/  SHF.R.S32.HI R47, RZ, 0x1f, R19 ;  /* 0x0000001fff2f7819 */ /* 0x000fe20000011413 */
[----:B------:R-:W2:Y:S01]  /*a160*/  LDL.LU R14, [R1+0x188] ;  /* 0x00018800010e7983 */ /* 0x000ea20000300800 */
[----:B------:R-:W-:Y:S02]  /*a170*/  SHF.R.S32.HI R2, RZ, 0x1f, R35 ;  /* 0x0000001fff027819 */ /* 0x000fe40000011423 */
[-C--:B------:R-:W-:Y:S01]  /*a180*/  LEA.HI.X R19, R19, R0.reuse, R47, 0x1, P0 ;  /* 0x0000000013137211 */ /* 0x080fe200000f0c2f */
[----:B------:R-:W2:Y:S01]  /*a190*/  @P5 LDG.E.U16 R8, desc[UR22][R36.64] ;  /* 0x0000001624085981 */ /* 0x000ea2000c1e1500 */
[----:B------:R-:W-:Y:S02]  /*a1a0*/  LEA.HI.X R35, R35, R0, R2, 0x1, P3 ;  /* 0x0000000023237211 */ /* 0x000fe400018f0c02 */
[----:B------:R-:W-:-:S06]  /*a1b0*/  PRMT R7, RZ, 0x7610, R7 ;  /* 0x00007610ff077816 */ /* 0x000fcc0000000007 */
[----:B------:R-:W2:Y:S04]  /*a1c0*/  @P5 LDG.E.U16 R7, desc[UR22][R20.64] ;  /* 0x0000001614075981 */ /* 0x000ea8000c1e1500 */
[----:B------:R-:W2:Y:S01]  /*a1d0*/  LDL.LU R36, [R1+0x184] ;  /* 0x0001840001247983 */ /* 0x000ea20000300800 */
[----:B---3--:R-:W-:-:S03]  /*a1e0*/  SHF.R.S32.HI R47, RZ, 0x1f, R18 ;  /* 0x0000001fff2f7819 */ /* 0x008fc60000011412 */
[----:B------:R-:W3:Y:S01]  /*a1f0*/  LDL.LU R37, [R1+0x180] ;  /* 0x0001800001257983 */ /* 0x000ee20000300800 */
[----:B------:R-:W-:-:S03]  /*a200*/  LEA R16, P0, R18, R50, 0x1 ;  /* 0x0000003212107211 */ /* 0x000fc600078008ff */
[----:B------:R-:W3:Y:S01]  /*a210*/  LDL.LU R15, [R1+0x17c] ;  /* 0x00017c00010f7983 */ /* 0x000ee20000300800 */
[----:B------:R-:W-:-:S03]  /*a220*/  LEA.HI.X R31, R18, R0, R47, 0x1, P0 ;  /* 0x00000000121f7211 */ /* 0x000fc600000f0c2f */
[----:B------:R-:W-:Y:S01]  /*a230*/  STL.64 [R1+0x660], R16 ;  /* 0x0006601001007387 */ /* 0x000fe20000100a00 */
[----:B----4-:R-:W-:-:S05]  /*a240*/  LEA R32, P3, R49, R50, 0x1 ;  /* 0x0000003231207211 */ /* 0x010fca00078608ff */
[----:B------:R-:W-:Y:S04]  /*a250*/  STL.64 [R1+0x668], R32 ;  /* 0x0006682001007387 */ /* 0x000fe80000100a00 */
[----:B------:R-:W4:Y:S04]  /*a260*/  LDL.LU R28, [R1+0x178] ;  /* 0x00017800011c7983 */ /* 0x000f280000300800 */
[----:B------:R-:W4:Y:S04]  /*a270*/  LDL.LU R22, [R1+0x174] ;  /* 0x0001740001167983 */ /* 0x000f280000300800 */
[----:B------:R-:W-:Y:S01]  /*a280*/  STL.64 [R1+0x670], R30 ;  /* 0x0006701e01007387 */ /* 0x000fe20000100a00 */
[----:B------:R-:W-:-:S03]  /*a290*/  SHF.R.S32.HI R2, RZ, 0x1f, R49 ;  /* 0x0000001fff027819 */ /* 0x000fc60000011431 */
[----:B------:R-:W4:Y:S04]  /*a2a0*/  LDL.LU R29, [R1+0x134] ;  /* 0x00013400011d7983 */ /* 0x000f280000300800 */
[----:B------:R-:W4:Y:S04]  /*a2b0*/  LDL.LU R5, [R1+0xdc] ;  /* 0x0000dc0001057983 */ /* 0x000f280000300800 */
[----:B------:R-:W4:Y:S04]  /*a2c0*/  LDL.LU R20, [R1+0x170] ;  /* 0x0001700001147983 */ /* 0x000f280000300800 */
[----:B------:R-:W4:Y:S01]  /*a2d0*/  LDL.LU R23, [R1+0x16c] ;  /* 0x00016c0001177983 */ /* 0x000f220000300800 */
[----:B------:R-:W-:-:S03]  /*a2e0*/  LEA.HI.X R49, R49, R0, R2, 0x1, P3 ;  /* 0x0000000031317211 */ /* 0x000fc600018f0c02 */
[----:B------:R-:W4:Y:S04]  /*a2f0*/  LDL.LU R38, [R1+0x168] ;  /* 0x0001680001267983 */ /* 0x000f280000300800 */
[----:B------:R-:W4:Y:S04]  /*a300*/  LDL.LU R21, [R1+0x164] ;  /* 0x0001640001157983 */ /* 0x000f280000300800 */
[----:B--2---:R0:W-:Y:S04]  /*a310*/  STS.U16 [R4+UR10+0x1a00], R34 ;  /* 0x001a002204007988 */ /* 0x0041e8000800040a */
[----:B------:R1:W-:Y:S01]  /*a320*/  STS.U16 [R4+UR10+0x1e00], R46 ;  /* 0x001e002e04007988 */ /* 0x0003e2000800040a */
[----:B0-----:R-:W-:-:S02]  /*a330*/  LEA R34, P3, R51, R50, 0x1 ;  /* 0x0000003233227211 */ /* 0x001fc400078608ff */
[----:B------:R-:W-:Y:S02]  /*a340*/  SHF.R.S32.HI R47, RZ, 0x1f, R53 ;  /* 0x0000001fff2f7819 */ /* 0x000fe40000011435 */
[----:B------:R-:W-:-:S04]  /*a350*/  LEA R18, P0, R53, R50, 0x1 ;  /* 0x0000003235127211 */ /* 0x000fc800078008ff */
[----:B-1----:R-:W-:Y:S01]  /*a360*/  LEA.HI.X R46, R53, R0, R47, 0x1, P0 ;  /* 0x00000000352e7211 */ /* 0x002fe200000f0c2f */
[----:B------:R-:W-:Y:S04]  /*a370*/  STL.64 [R1+0x678], R18 ;  /* 0x0006781201007387 */ /* 0x000fe80000100a00 */
[----:B------:R-:W-:Y:S04]  /*a380*/  STL.64 [R1+0x680], R34 ;  /* 0x0006802201007387 */ /* 0x000fe80000100a00 */
[----:B------:R-:W-:Y:S04]  /*a390*/  STL [R1+0x698], R46 ;  /* 0x0006982e01007387 */ /* 0x000fe80000100800 */
[----:B------:R0:W-:Y:S04]  /*a3a0*/  STS.U16 [R4+UR10+0x2200], R39 ;  /* 0x0022002704007988 */ /* 0x0001e8000800040a */
[----:B0-----:R-:W2:Y:S01]  /*a3b0*/  LDL.LU R39, [R1+0x160] ;  /* 0x0001600001277983 */ /* 0x001ea20000300800 */
[----:B------:R-:W-:-:S03]  /*a3c0*/  SHF.R.S32.HI R2, RZ, 0x1f, R51 ;  /* 0x0000001fff027819 */ /* 0x000fc60000011433 */
[----:B------:R-:W-:Y:S01]  /*a3d0*/  STS.U16 [R4+UR10+0x2600], R14 ;  /* 0x0026000e04007988 */ /* 0x000fe2000800040a */
[----:B------:R-:W-:-:S03]  /*a3e0*/  LEA.HI.X R53, R51, R0, R2, 0x1, P3 ;  /* 0x0000000033357211 */ /* 0x000fc600018f0c02 */
[----:B------:R0:W-:Y:S01]  /*a3f0*/  STS.U16 [R4+UR10+0x2a00], R36 ;  /* 0x002a002404007988 */ /* 0x0001e2000800040a */
[----:B------:R-:W-:-:S03]  /*a400*/  LOP3.LUT R2, R52, 0x60, RZ, 0x3c, !PT ;  /* 0x0000006034027812 */ /* 0x000fc600078e3cff */
[----:B---3--:R1:W-:Y:S04]  /*a410*/  STS.U16 [R4+UR10+0x2e00], R37 ;  /* 0x002e002504007988 */ /* 0x0083e8000800040a */
[----:B------:R-:W-:Y:S04]  /*a420*/  STS.U16 [R4+UR10+0x3200], R15 ;  /* 0x0032000f04007988 */ /* 0x000fe8000800040a */
[----:B0-----:R-:W3:Y:S04]  /*a430*/  LDL.LU R36, [R1+0x15c] ;  /* 0x00015c0001247983 */ /* 0x001ee80000300800 */
[----:B----4-:R-:W-:Y:S04]  /*a440*/  STS.U16 [R4+UR10+0x3600], R28 ;  /* 0x0036001c04007988 */ /* 0x010fe8000800040a */
[----:B-1----:R-:W4:Y:S04]  /*a450*/  LDL.LU R37, [R1+0x158] ;  /* 0x0001580001257983 */ /* 0x002f280000300800 */
[----:B------:R0:W-:Y:S04]  /*a460*/  STS.U16 [R4+UR10+0x3a00], R22 ;  /* 0x003a001604007988 */ /* 0x0001e8000800040a */
[----:B------:R-:W-:Y:S04]  /*a470*/  STL.64 [R1+0x688], R52 ;  /* 0x0006883401007387 */ /* 0x000fe80000100a00 */
[----:B------:R-:W-:Y:S04]  /*a480*/  STS.U16 [R4+UR10+0x3e00], R29 ;  /* 0x003e001d04007988 */ /* 0x000fe8000800040a */
[----:B0-----:R-:W4:Y:S04]  /*a490*/  LDL.LU R22, [R1+0x154] ;  /* 0x0001540001167983 */ /* 0x001f280000300800 */
[----:B------:R-:W-:Y:S04]  /*a4a0*/  STS.U16 [R4+UR10+0x200], R5 ;  /* 0x0002000504007988 */ /* 0x000fe8000800040a */
[----:B------:R-:W-:Y:S04]  /*a4b0*/  STS.U16 [R2+UR10+0x700], R20 ;  /* 0x0007001402007988 */ /* 0x000fe8000800040a */
[----:B------:R-:W4:Y:S04]  /*a4c0*/  LDL.LU R47, [R1+0x150] ;  /* 0x00015000012f7983 */ /* 0x000f280000300800 */
[----:B------:R0:W-:Y:S04]  /*a4d0*/  STS.U16 [R2+UR10+0xb00], R23 ;  /* 0x000b001702007988 */ /* 0x0001e8000800040a */
[----:B------:R-:W4:Y:S04]  /*a4e0*/  LDL.LU R34, [R1+0x14c] ;  /* 0x00014c0001227983 */ /* 0x000f280000300800 */
[----:B0-----:R-:W4:Y:S04]  /*a4f0*/  LDL.LU R23, [R1+0x148] ;  /* 0x0001480001177983 */ /* 0x001f280000300800 */
[----:B------:R-:W4:Y:S04]  /*a500*/  LDL.LU R35, [R1+0x140] ;  /* 0x0001400001237983 */ /* 0x000f280000300800 */
[----:B------:R-:W4:Y:S04]  /*a510*/  LDL.LU R18, [R1+0x13c] ;  /* 0x00013c0001127983 */ /* 0x000f280000300800 */
[----:B------:R-:W4:Y:S04]  /*a520*/  LDL.LU R19, [R1+0x138] ;  /* 0x0001380001137983 */ /* 0x000f280000300800 */
[----:B------:R0:W-:Y:S04]  /*a530*/  STS.U16 [R2+UR10+0xf00], R38 ;  /* 0x000f002602007988 */ /* 0x0001e8000800040a */
[----:B------:R-:W4:Y:S04]  /*a540*/  LDL.LU R30, [R1+0x130] ;  /* 0x00013000011e7983 */ /* 0x000f280000300800 */
[----:B0-----:R-:W4:Y:S04]  /*a550*/  LDL.LU R38, [R1+0xd8] ;  /* 0x0000d80001267983 */ /* 0x001f280000300800 */
[----:B------:R-:W4:Y:S04]  /*a560*/  LDL.LU R31, [R1+0xd4] ;  /* 0x0000d400011f7983 */ /* 0x000f280000300800 */
[----:B------:R-:W4:Y:S04]  /*a570*/  LDL.LU R32, [R1+0xbc] ;  /* 0x0000bc0001207983 */ /* 0x000f280000300800 */
[----:B------:R-:W4:Y:S04]  /*a580*/  LDL.LU R33, [R1+0x94] ;  /* 0x0000940001217983 */ /* 0x000f280000300800 */
[----:B------:R-:W4:Y:S04]  /*a590*/  LDL.LU R16, [R1+0x7c] ;  /* 0x00007c0001107983 */ /* 0x000f280000300800 */
[----:B------:R-:W-:Y:S04]  /*a5a0*/  STS.U16 [R2+UR10+0x1300], R21 ;  /* 0x0013001502007988 */ /* 0x000fe8000800040a */
[----:B------:R-:W4:Y:S04]  /*a5b0*/  LDL.LU R17, [R1+0x64] ;  /* 0x0000640001117983 */ /* 0x000f280000300800 */
[----:B------:R-:W4:Y:S04]  /*a5c0*/  LDL.LU R14, [R1+0x4c] ;  /* 0x00004c00010e7983 */ /* 0x000f280000300800 */
[----:B--2---:R0:W-:Y:S04]  /*a5d0*/  STS.U16 [R2+UR10+0x1700], R39 ;  /* 0x0017002702007988 */ /* 0x0041e8000800040a */
[----:B0-----:R-:W2:Y:S04]  /*a5e0*/  LDL.LU R39, [R1+0x2c] ;  /* 0x00002c0001277983 */ /* 0x001ea80000300800 */
[----:B------:R-:W2:Y:S04]  /*a5f0*/  LDL.LU R15, [R1+0x10] ;  /* 0x00001000010f7983 */ /* 0x000ea80000300800 */
[----:B------:R-:W2:Y:S04]  /*a600*/  LDL.LU R28, [R1+0xd0] ;  /* 0x0000d000011c7983 */ /* 0x000ea80000300800 */
[----:B------:R-:W2:Y:S04]  /*a610*/  LDL.LU R29, [R1+0xb8] ;  /* 0x0000b800011d7983 */ /* 0x000ea80000300800 */
[----:B------:R-:W2:Y:S04]  /*a620*/  LDL.LU R4, [R1+0x90] ;  /* 0x0000900001047983 */ /* 0x000ea80000300800 */
[----:B---3--:R0:W-:Y:S04]  /*a630*/  STS.U16 [R2+UR10+0x1b00], R36 ;  /* 0x001b002402007988 */ /* 0x0081e8000800040a */
[----:B----4-:R1:W-:Y:S04]  /*a640*/  STS.U16 [R2+UR10+0x1f00], R37 ;  /* 0x001f002502007988 */ /* 0x0103e8000800040a */
[----:B------:R-:W3:Y:S04]  /*a650*/  LDL.LU R5, [R1+0x78] ;  /* 0x0000780001057983 */ /* 0x000ee80000300800 */
[----:B------:R-:W4:Y:S04]  /*a660*/  LDL.LU R20, [R1+0x60] ;  /* 0x0000600001147983 */ /* 0x000f280000300800 */
[----:B------:R1:W-:Y:S04]  /*a670*/  STS.U16 [R2+UR10+0x2300], R22 ;  /* 0x0023001602007988 */ /* 0x0003e8000800040a */
[----:B------:R-:W3:Y:S04]  /*a680*/  LDL.LU R21, [R1+0x3c] ;  /* 0x00003c0001157983 */ /* 0x000ee80000300800 */
[----:B0-----:R-:W3:Y:S04]  /*a690*/  LDL.LU R36, [R1+0x28] ;  /* 0x0000280001247983 */ /* 0x001ee80000300800 */
[----:B------:R-:W-:Y:S04]  /*a6a0*/  STS.U16 [R2+UR10+0x2700], R47 ;  /* 0x0027002f02007988 */ /* 0x000fe8000800040a */
[----:B-1----:R-:W3:Y:S04]  /*a6b0*/  LDL.LU R37, [R1+0xc] ;  /* 0x00000c0001257983 */ /* 0x002ee80000300800 */
[----:B------:R-:W-:Y:S04]  /*a6c0*/  STS.U16 [R2+UR10+0x2b00], R34 ;  /* 0x002b002202007988 */ /* 0x000fe8000800040a */
[----:B------:R0:W-:Y:S04]  /*a6d0*/  STS.U16 [R2+UR10+0x2f00], R23 ;  /* 0x002f001702007988 */ /* 0x0001e8000800040a */
[----:B------:R-:W-:Y:S04]  /*a6e0*/  STS.U16 [R2+UR10+0x3300], R35 ;  /* 0x0033002302007988 */ /* 0x000fe8000800040a */
[----:B------:R-:W-:Y:S04]  /*a6f0*/  STS.U16 [R2+UR10+0x3700], R18 ;  /* 0x0037001202007988 */ /* 0x000fe8000800040a */
[----:B------:R-:W-:Y:S04]  /*a700*/  STS.U16 [R2+UR10+0x3b00], R19 ;  /* 0x003b001302007988 */ /* 0x000fe8000800040a */
[----:B------:R-:W3:Y:S04]  /*a710*/  LDL.LU R22, [R1+0xcc] ;  /* 0x0000cc0001167983 */ /* 0x000ee80000300800 */
[----:B------:R-:W-:Y:S04]  /*a720*/  STS.U16 [R2+UR10+0x3f00], R30 ;  /* 0x003f001e02007988 */ /* 0x000fe8000800040a */
[----:B0-----:R-:W3:Y:S04]  /*a730*/  LDL.LU R23, [R1+0xb4] ;  /* 0x0000b40001177983 */ /* 0x001ee80000300800 */
[----:B------:R0:W-:Y:S04]  /*a740*/  STS.U16 [R2+UR10+0x300], R38 ;  /* 0x0003002602007988 */ /* 0x0001e8000800040a */
[----:B0-----:R-:W3:Y:S04]  /*a750*/  LDL.LU R38, [R1+0x8c] ;  /* 0x00008c0001267983 */ /* 0x001ee80000300800 */
[----:B--2---:R0:W-:Y:S04]  /*a760*/  STS.U16 [R3+UR10+0x5800], R39 ;  /* 0x0058002703007988 */ /* 0x0041e8000800040a */
[----:B0-----:R-:W2:Y:S01]  /*a770*/  LDL.LU R39, [R1+0x74] ;  /* 0x0000740001277983 */ /* 0x001ea20000300800 */
[----:B------:R-:W-:-:S03]  /*a780*/  LOP3.LUT R2, R3, 0x10, RZ, 0x3c, !PT ;  /* 0x0000001003027812 */ /* 0x000fc600078e3cff */
[----:B------:R-:W2:Y:S04]  /*a790*/  LDL.LU R53, [R1+0x5c] ;  /* 0x00005c0001357983 */ /* 0x000ea80000300800 */
[----:B------:R-:W2:Y:S04]  /*a7a0*/  LDL.LU R51, [R1+0x38] ;  /* 0x0000380001337983 */ /* 0x000ea80000300800 */
[----:B------:R-:W2:Y:S04]  /*a7b0*/  LDL.LU R47, [R1+0x20] ;  /* 0x00002000012f7983 */ /* 0x000ea80000300800 */
[----:B------:R-:W-:Y:S04]  /*a7c0*/  STS.U16 [R3+UR10+0x4000], R31 ;  /* 0x0040001f03007988 */ /* 0x000fe8000800040a */
[----:B------:R-:W-:Y:S04]  /*a7d0*/  STS.U16 [R3+UR10+0x4400], R32 ;  /* 0x0044002003007988 */ /* 0x000fe8000800040a */
[----:B------:R-:W-:Y:S04]  /*a7e0*/  STS.U16 [R3+UR10+0x4800], R33 ;  /* 0x0048002103007988 */ /* 0x000fe8000800040a */
[----:B------:R-:W-:Y:S04]  /*a7f0*/  STS.U16 [R3+UR10+0x4c00], R16 ;  /* 0x004c001003007988 */ /* 0x000fe8000800040a */
[----:B------:R-:W-:Y:S04]  /*a800*/  STS.U16 [R3+UR10+0x5000], R17 ;  /* 0x0050001103007988 */ /* 0x000fe8000800040a */
[----:B------:R-:W-:Y:S04]  /*a810*/  STS.U16 [R3+UR10+0x5400], R14 ;  /* 0x0054000e03007988 */ /* 0x000fe8000800040a */
[----:B------:R-:W-:Y:S04]  /*a820*/  STS.U16 [R3+UR10+0x5c00], R15 ;  /* 0x005c000f03007988 */ /* 0x000fe8000800040a */
[----:B------:R-:W2:Y:S04]  /*a830*/  LDL.LU R34, [R1+0x8] ;  /* 0x0000080001227983 */ /* 0x000ea80000300800 */
[----:B------:R-:W-:Y:S04]  /*a840*/  STS.U16 [R2+UR10+0x4080], R28 ;  /* 0x0040801c02007988 */ /* 0x000fe8000800040a */
[----:B------:R-:W2:Y:S04]  /*a850*/  LDL.LU R35, [R1+0xc8] ;  /* 0x0000c80001237983 */ /* 0x000ea80000300800 */
[----:B------:R-:W-:Y:S04]  /*a860*/  STS.U16 [R2+UR10+0x4480], R29 ;  /* 0x0044801d02007988 */ /* 0x000fe8000800040a */
[----:B------:R-:W2:Y:S04]  /*a870*/  LDL.LU R18, [R1+0xb0] ;  /* 0x0000b00001127983 */ /* 0x000ea80000300800 */
[----:B------:R0:W-:Y:S04]  /*a880*/  STS.U16 [R2+UR10+0x4880], R4 ;  /* 0x0048800402007988 */ /* 0x0001e8000800040a */
[----:B------:R-:W2:Y:S04]  /*a890*/  LDL.LU R19, [R1+0x88] ;  /* 0x0000880001137983 */ /* 0x000ea80000300800 */
[----:B0-----:R-:W2:Y:S04]  /*a8a0*/  LDL.LU R4, [R1+0x70] ;  /* 0x0000700001047983 */ /* 0x001ea80000300800 */
[----:B------:R-:W2:Y:S04]  /*a8b0*/  LDL.LU R30, [R1+0x58] ;  /* 0x00005800011e7983 */ /* 0x000ea80000300800 */
[----:B------:R-:W2:Y:S04]  /*a8c0*/  LDL.LU R31, [R1+0x34] ;  /* 0x00003400011f7983 */ /* 0x000ea80000300800 */
[----:B------:R-:W2:Y:S04]  /*a8d0*/  LDL.LU R32, [R1+0x1c] ;  /* 0x00001c0001207983 */ /* 0x000ea80000300800 */
[----:B------:R-:W2:Y:S04]  /*a8e0*/  LDL.LU R33, [R1+0x4] ;  /* 0x0000040001217983 */ /* 0x000ea80000300800 */
[----:B------:R-:W2:Y:S04]  /*a8f0*/  LDL.LU R16, [R1+0xc4] ;  /* 0x0000c40001107983 */ /* 0x000ea80000300800 */
[----:B------:R-:W2:Y:S01]  /*a900*/  LDL.LU R17, [R1+0xac] ;  /* 0x0000ac0001117983 */ /* 0x000ea20000300800 */
[----:B------:R-:W-:-:S03]  /*a910*/  LOP3.LUT R46, R3, 0x20, RZ, 0x3c, !PT ;  /* 0x00000020032e7812 */ /* 0x000fc600078e3cff */
[----:B------:R-:W2:Y:S04]  /*a920*/  LDL.LU R14, [R1+0x84] ;  /* 0x00008400010e7983 */ /* 0x000ea80000300800 */
[----:B------:R-:W2:Y:S04]  /*a930*/  LDL.LU R15, [R1+0x6c] ;  /* 0x00006c00010f7983 */ /* 0x000ea80000300800 */
[----:B------:R-:W2:Y:S04]  /*a940*/  LDL.LU R28, [R1+0x54] ;  /* 0x00005400011c7983 */ /* 0x000ea80000300800 */
[----:B---3--:R0:W-:Y:S04]  /*a950*/  STS.U16 [R2+UR10+0x4c80], R5 ;  /* 0x004c800502007988 */ /* 0x0081e8000800040a */
[----:B------:R-:W3:Y:S04]  /*a960*/  LDL.LU R29, [R1+0x30] ;  /* 0x00003000011d7983 */ /* 0x000ee80000300800 */
[----:B----4-:R1:W-:Y:S04]  /*a970*/  STS.U16 [R2+UR10+0x5080], R20 ;  /* 0x0050801402007988 */ /* 0x0103e8000800040a */
[----:B0-----:R-:W4:Y:S04]  /*a980*/  LDL.LU R5, [R1+0x14] ;  /* 0x0000140001057983 */ /* 0x001f280000300800 */
[----:B------:R0:W-:Y:S04]  /*a990*/  STS.U16 [R2+UR10+0x5480], R21 ;  /* 0x0054801502007988 */ /* 0x0001e8000800040a */
[----:B-1----:R-:W4:Y:S04]  /*a9a0*/  LDL.LU R20, [R1] ;  /* 0x0000000001147983 */ /* 0x002f280000300800 */
[----:B------:R1:W-:Y:S04]  /*a9b0*/  STS.U16 [R2+UR10+0x5880], R36 ;  /* 0x0058802402007988 */ /* 0x0003e8000800040a */
[----:B0-----:R-:W4:Y:S04]  /*a9c0*/  LDL.LU R21, [R1+0xc0] ;  /* 0x0000c00001157983 */ /* 0x001f280000300800 */
[----:B------:R0:W-:Y:S04]  /*a9d0*/  STS.U16 [R2+UR10+0x5c80], R37 ;  /* 0x005c802502007988 */ /* 0x0001e8000800040a */
[----:B-1----:R-:W4:Y:S04]  /*a9e0*/  LDL.LU R36, [R1+0xa8] ;  /* 0x0000a80001247983 */ /* 0x002f280000300800 */
[----:B------:R1:W-:Y:S04]  /*a9f0*/  STS.U16 [R46+UR10+0x4100], R22 ;  /* 0x004100162e007988 */ /* 0x0003e8000800040a */
[----:B0-----:R-:W4:Y:S04]  /*aa00*/  LDL.LU R37, [R1+0x80] ;  /* 0x0000800001257983 */ /* 0x001f280000300800 */
[----:B------:R0:W-:Y:S04]  /*aa10*/  STS.U16 [R46+UR10+0x4500], R23 ;  /* 0x004500172e007988 */ /* 0x0001e8000800040a */
[----:B-1----:R-:W4:Y:S04]  /*aa20*/  LDL.LU R22, [R1+0x68] ;  /* 0x0000680001167983 */ /* 0x002f280000300800 */
[----:B------:R1:W-:Y:S04]  /*aa30*/  STS.U16 [R46+UR10+0x4900], R38 ;  /* 0x004900262e007988 */ /* 0x0003e8000800040a */
[----:B0-----:R-:W4:Y:S04]  /*aa40*/  LDL.LU R23, [R1+0xec] ;  /* 0x0000ec0001177983 */ /* 0x001f280000300800 */
[----:B-1----:R-:W4:Y:S04]  /*aa50*/  LDL.LU R38, [R1+0xe8] ;  /* 0x0000e80001267983 */ /* 0x002f280000300800 */
[----:B--2---:R0:W-:Y:S04]  /*aa60*/  STS.U16 [R46+UR10+0x4d00], R39 ;  /* 0x004d00272e007988 */ /* 0x0041e8000800040a */
[----:B0-----:R-:W2:Y:S01]  /*aa70*/  LDL.LU R39, [R1+0xe4] ;  /* 0x0000e40001277983 */ /* 0x001ea20000300800 */
[----:B------:R-:W-:-:S03]  /*aa80*/  LOP3.LUT R2, R3, 0x30, RZ, 0x3c, !PT ;  /* 0x0000003003027812 */ /* 0x000fc600078e3cff */
[----:B------:R-:W-:Y:S04]  /*aa90*/  STS.U16 [R46+UR10+0x5100], R53 ;  /* 0x005100352e007988 */ /* 0x000fe8000800040a */
[----:B------:R-:W-:Y:S04]  /*aaa0*/  STS.U16 [R46+UR10+0x5500], R51 ;  /* 0x005500332e007988 */ /* 0x000fe8000800040a */
[----:B------:R-:W-:Y:S04]  /*aab0*/  STS.U16 [R46+UR10+0x5900], R47 ;  /* 0x0059002f2e007988 */ /* 0x000fe8000800040a */
[----:B------:R-:W-:Y:S04]  /*aac0*/  STS.U16 [R46+UR10+0x5d00], R34 ;  /* 0x005d00222e007988 */ /* 0x000fe8000800040a */
[----:B------:R-:W-:Y:S04]  /*aad0*/  STS.U16 [R2+UR10+0x4180], R35 ;  /* 0x0041802302007988 */ /* 0x000fe8000800040a */
[----:B------:R-:W-:Y:S04]  /*aae0*/  STS.U16 [R2+UR10+0x4580], R18 ;  /* 0x0045801202007988 */ /* 0x000fe8000800040a */
[----:B------:R-:W-:Y:S04]  /*aaf0*/  STS.U16 [R2+UR10+0x4980], R19 ;  /* 0x0049801302007988 */ /* 0x000fe8000800040a */
[----:B------:R0:W-:Y:S04]  /*ab00*/  STS.U16 [R2+UR10+0x4d80], R4 ;  /* 0x004d800402007988 */ /* 0x0001e8000800040a */
[----:B------:R-:W-:Y:S04]  /*ab10*/  STS.U16 [R2+UR10+0x5180], R30 ;  /* 0x0051801e02007988 */ /* 0x000fe8000800040a */
[----:B------:R-:W-:Y:S01]  /*ab20*/  STS.U16 [R2+UR10+0x5580], R31 ;  /* 0x0055801f02007988 */ /* 0x000fe2000800040a */
[----:B0-----:R-:W-:-:S03]  /*ab30*/  LOP3.LUT R4, R3, 0x40, RZ, 0x3c, !PT ;  /* 0x0000004003047812 */ /* 0x001fc600078e3cff */
[----:B------:R-:W-:Y:S04]  /*ab40*/  STS.U16 [R2+UR10+0x5980], R32 ;  /* 0x0059802002007988 */ /* 0x000fe8000800040a */
[----:B------:R0:W-:Y:S04]  /*ab50*/  STS.U16 [R2+UR10+0x5d80], R33 ;  /* 0x005d802102007988 */ /* 0x0001e8000800040a */
[----:B------:R-:W-:Y:S04]  /*ab60*/  STS.U16 [R4+UR10+0x4200], R16 ;  /* 0x0042001004007988 */ /* 0x000fe8000800040a */
[----:B------:R-:W-:Y:S01]  /*ab70*/  STS.U16 [R4+UR10+0x4600], R17 ;  /* 0x0046001104007988 */ /* 0x000fe2000800040a */
[----:B0-----:R-:W-:-:S03]  /*ab80*/  LOP3.LUT R2, R3, 0x50, RZ, 0x3c, !PT ;  /* 0x0000005003027812 */ /* 0x001fc600078e3cff */
[----:B------:R-:W-:Y:S04]  /*ab90*/  STS.U16 [R4+UR10+0x4a00], R14 ;  /* 0x004a000e04007988 */ /* 0x000fe8000800040a */
[----:B------:R-:W-:Y:S04]  /*aba0*/  STS.U16 [R4+UR10+0x4e00], R15 ;  /* 0x004e000f04007988 */ /* 0x000fe8000800040a */
[----:B------:R-:W-:Y:S04]  /*abb0*/  STS.U16 [R4+UR10+0x5200], R28 ;  /* 0x0052001c04007988 */ /* 0x000fe8000800040a */
[----:B---3--:R-:W-:Y:S04]  /*abc0*/  STS.U16 [R4+UR10+0x5600], R29 ;  /* 0x0056001d04007988 */ /* 0x008fe8000800040a */
[----:B----4-:R-:W-:Y:S04]  /*abd0*/  STS.U16 [R4+UR10+0x5a00], R5 ;  /* 0x005a000504007988 */ /* 0x010fe8000800040a */
[----:B------:R0:W-:Y:S04]  /*abe0*/  STS.U16 [R4+UR10+0x5e00], R20 ;  /* 0x005e001404007988 */ /* 0x0001e8000800040a */
[----:B------:R-:W-:Y:S01]  /*abf0*/  STS.U16 [R2+UR10+0x4280], R21 ;  /* 0x0042801502007988 */ /* 0x000fe2000800040a */
[----:B0-----:R-:W-:-:S03]  /*ac00*/  LOP3.LUT R4, R3, 0x60, RZ, 0x3c, !PT ;  /* 0x0000006003047812 */ /* 0x001fc600078e3cff */
[----:B------:R-:W-:Y:S04]  /*ac10*/  STS.U16 [R2+UR10+0x4680], R36 ;  /* 0x0046802402007988 */ /* 0x000fe8000800040a */
[----:B------:R-:W-:Y:S04]  /*ac20*/  STS.U16 [R2+UR10+0x4a80], R37 ;  /* 0x004a802502007988 */ /* 0x000fe8000800040a */
[----:B------:R-:W-:Y:S04]  /*ac30*/  STS.U16 [R2+UR10+0x4e80], R22 ;  /* 0x004e801602007988 */ /* 0x000fe8000800040a */
[----:B------:R-:W-:Y:S04]  /*ac40*/  STS.U16 [R2+UR10+0x5280], R23 ;  /* 0x0052801702007988 */ /* 0x000fe8000800040a */
[----:B------:R-:W-:Y:S04]  /*ac50*/  STS.U16 [R2+UR10+0x5680], R38 ;  /* 0x0056802602007988 */ /* 0x000fe8000800040a */
[----:B------:R-:W-:Y:S04]  /*ac60*/  STL [R1+0x6a0], R3 ;  /* 0x0006a00301007387 */ /* 0x000fe80000100800 */
[----:B------:R-:W-:Y:S04]  /*ac70*/  STL [R1+0x6a8], R44 ;  /* 0x0006a82c01007387 */ /* 0x000fe80000100800 */
[----:B--2---:R-:W-:Y:S04]  /*ac80*/  STS.U16 [R2+UR10+0x5a80], R39 ;  /* 0x005a802702007988 */ /* 0x004fe8000800040a */
[----:B------:R-:W-:Y:S04]  /*ac90*/  STS.U16 [R2+UR10+0x5e80], R40 ;  /* 0x005e802802007988 */ /* 0x000fe8000800040a */
[----:B------:R-:W-:Y:S04]  /*aca0*/  STS.U16 [R4+UR10+0x4300], R41 ;  /* 0x0043002904007988 */ /* 0x000fe8000800040a */
[----:B------:R0:W-:Y:S02]  /*acb0*/  STS.U16 [R4+UR10+0x4700], R45 ;  /* 0x0047002d04007988 */ /* 0x0001e4000800040a */
[----:B0-----:R-:W0:Y:S01]  /*acc0*/  S2R R45, SR_TID.X ;  /* 0x00000000002d7919 */ /* 0x001e220000002100 */
[----:B------:R-:W-:Y:S01]  /*acd0*/  LOP3.LUT R2, R3, 0x70, RZ, 0x3c, !PT ;  /* 0x0000007003027812 */ /* 0x000fe200078e3cff */
[----:B------:R-:W-:Y:S04]  /*ace0*/  STS.U16 [R4+UR10+0x4b00], R43 ;  /* 0x004b002b04007988 */ /* 0x000fe8000800040a */
[----:B------:R-:W-:Y:S04]  /*acf0*/  STS.U16 [R4+UR10+0x4f00], R42 ;  /* 0x004f002a04007988 */ /* 0x000fe8000800040a */
[----:B------:R-:W-:Y:S04]  /*ad00*/  STS.U16 [R4+UR10+0x5300], R27 ;  /* 0x0053001b04007988 */ /* 0x000fe8000800040a */
[----:B------:R-:W-:Y:S04]  /*ad10*/  STS.U16 [R4+UR10+0x5700], R26 ;  /* 0x0057001a04007988 */ /* 0x000fe8000800040a */
[----:B------:R-:W-:Y:S04]  /*ad20*/  STS.U16 [R4+UR10+0x5b00], R25 ;  /* 0x005b001904007988 */ /* 0x000fe8000800040a */
[----:B------:R-:W-:Y:S04]  /*ad30*/  STS.U16 [R4+UR10+0x5f00], R24 ;  /* 0x005f001804007988 */ /* 0x000fe8000800040a */
[----:B------:R-:W-:Y:S04]  /*ad40*/  STS.U16 [R2+UR10+0x4380], R13 ;  /* 0x0043800d02007988 */ /* 0x000fe8000800040a */
[----:B------:R0:W-:Y:S02]  /*ad50*/  STS.U16 [R2+UR10+0x4780], R12 ;  /* 0x0047800c02007988 */ /* 0x0001e4000800040a */
[----:B0-----:R-:W-:-:S04]  /*ad60*/  SHF.R.U32.HI R12, RZ, 0x6, R45 ;  /* 0x00000006ff0c7819 */ /* 0x001fc8000001162d */
[C---:B------:R-:W-:Y:S02]  /*ad70*/  SGXT.U32 R45, R12.reuse, 0x1 ;  /* 0x000000010c2d781a */ /* 0x040fe40000000000 */
[C---:B------:R-:W-:Y:S02]  /*ad80*/  SGXT.U32 R13, R12.reuse, 0x1 ;  /* 0x000000010c0d781a */ /* 0x040fe40000000000 */
[----:B------:R-:W-:Y:S02]  /*ad90*/  SGXT.U32 R43, R12, 0x1 ;  /* 0x000000010c2b781a */ /* 0x000fe40000000000 */
[----:B------:R-:W0:Y:S02]  /*ada0*/  S2R R12, SR_TID.X ;  /* 0x00000000000c7919 */ /* 0x000e240000002100 */
[----:B------:R-:W-:Y:S01]  /*adb0*/  LOP3.LUT R43, R43, 0x18, RZ, 0xfc, !PT ;  /* 0x000000182b2b7812 */ /* 0x000fe200078efcff */
[----:B------:R-:W-:Y:S04]  /*adc0*/  STS.U16 [R2+UR10+0x4b80], R11 ;  /* 0x004b800b02007988 */ /* 0x000fe8000800040a */
[----:B------:R1:W-:Y:S02]  /*add0*/  STS.U16 [R2+UR10+0x4f80], R10 ;  /* 0x004f800a02007988 */ /* 0x0003e4000800040a */
[----:B-1----:R-:W-:-:S02]  /*ade0*/  IMAD R10, R43, R48, RZ ;  /* 0x000000302b0a7224 */ /* 0x002fc400078e02ff */
[----:B------:R-:W1:Y:S01]  /*adf0*/  S2R R43, SR_TID.X ;  /* 0x00000000002b7919 */ /* 0x000e620000002100 */
[----:B------:R-:W-:Y:S02]  /*ae00*/  LOP3.LUT R13, R13, 0x1a, RZ, 0xfc, !PT ;  /* 0x0000001a0d0d7812 */ /* 0x000fe400078efcff */
[----:B------:R-:W-:Y:S01]  /*ae10*/  LOP3.LUT R45, R45, 0x1c, RZ, 0xfc, !PT ;  /* 0x0000001c2d2d7812 */ /* 0x000fe200078efcff */
[----:B------:R-:W-:Y:S04]  /*ae20*/  STS.U16 [R2+UR10+0x5380], R9 ;  /* 0x0053800902007988 */ /* 0x000fe8000800040a */
[----:B------:R-:W-:Y:S01]  /*ae30*/  STS.U16 [R2+UR10+0x5780], R8 ;  /* 0x0057800802007988 */ /* 0x000fe2000800040a */
[----:B------:R-:W-:Y:S01]  /*ae40*/  IMAD R4, R45, R48, RZ ;  /* 0x000000302d047224 */ /* 0x000fe200078e02ff */
[----:B0-----:R-:W-:-:S02]  /*ae50*/  SHF.R.U32.HI R12, RZ, 0x6, R12 ;  /* 0x00000006ff0c7819 */ /* 0x001fc4000001160c */
[----:B------:R0:W-:Y:S02]  /*ae60*/  STS.U16 [R2+UR10+0x5b80], R7 ;  /* 0x005b800702007988 */ /* 0x0001e4000800040a */
[C---:B------:R-:W-:Y:S01]  /*ae70*/  SGXT.U32 R45, R12.reuse, 0x1 ;  /* 0x000000010c2d781a */ /* 0x040fe20000000000 */
[----:B0-----:R-:W-:Y:S01]  /*ae80*/  IMAD R7, R13, R48, RZ ;  /* 0x000000300d077224 */ /* 0x001fe200078e02ff */
[C---:B------:R-:W-:Y:S02]  /*ae90*/  SGXT.U32 R13, R12.reuse, 0x1 ;  /* 0x000000010c0d781a */ /* 0x040fe40000000000 */
[----:B------:R-:W-:Y:S02]  /*aea0*/  SGXT.U32 R12, R12, 0x1 ;  /* 0x000000010c0c781a */ /* 0x000fe40000000000 */
[----:B------:R-:W-:Y:S02]  /*aeb0*/  LOP3.LUT R13, R13, 0x22, RZ, 0xfc, !PT ;  /* 0x000000220d0d7812 */ /* 0x000fe400078efcff */
[----:B------:R-:W-:-:S02]  /*aec0*/  LOP3.LUT R12, R12, 0x1e, RZ, 0xfc, !PT ;  /* 0x0000001e0c0c7812 */ /* 0x000fc400078efcff */
[----:B-1----:R-:W-:Y:S01]  /*aed0*/  SHF.R.U32.HI R43, RZ, 0x6, R43 ;  /* 0x00000006ff2b7819 */ /* 0x002fe2000001162b */
[-C--:B------:R-:W-:Y:S02]  /*aee0*/  IMAD R44, R13, R48.reuse, RZ ;  /* 0x000000300d2c7224 */ /* 0x080fe400078e02ff */
[----:B------:R-:W-:Y:S01]  /*aef0*/  IMAD R20, R12, R48, RZ ;  /* 0x000000300c147224 */ /* 0x000fe200078e02ff */
[C---:B------:R-:W-:Y:S02]  /*af00*/  SGXT.U32 R13, R43.reuse, 0x1 ;  /* 0x000000012b0d781a */ /* 0x040fe40000000000 */
[C---:B------:R-:W-:Y:S02]  /*af10*/  SGXT.U32 R12, R43.reuse, 0x1 ;  /* 0x000000012b0c781a */ /* 0x040fe40000000000 */
[----:B------:R-:W-:Y:S02]  /*af20*/  SGXT.U32 R42, R43, 0x1 ;  /* 0x000000012b2a781a */ /* 0x000fe40000000000 */
[----:B------:R-:W0:Y:S01]  /*af30*/  S2R R43, SR_TID.X ;  /* 0x00000000002b7919 */ /* 0x000e220000002100 */
[----:B------:R-:W-:-:S02]  /*af40*/  LOP3.LUT R12, R12, 0x26, RZ, 0xfc, !PT ;  /* 0x000000260c0c7812 */ /* 0x000fc400078efcff */
[----:B------:R-:W-:Y:S02]  /*af50*/  LOP3.LUT R42, R42, 0x24, RZ, 0xfc, !PT ;  /* 0x000000242a2a7812 */ /* 0x000fe400078efcff */
[----:B------:R-:W-:Y:S01]  /*af60*/  LOP3.LUT R13, R13, 0x28, RZ, 0xfc, !PT ;  /* 0x000000280d0d7812 */ /* 0x000fe200078efcff */
[-C--:B------:R-:W-:Y:S02]  /*af70*/  IMAD R38, R12, R48.reuse, RZ ;  /* 0x000000300c267224 */ /* 0x080fe400078e02ff */
[-C--:B------:R-:W-:Y:S02]  /*af80*/  IMAD R40, R42, R48.reuse, RZ ;  /* 0x000000302a287224 */ /* 0x080fe400078e02ff */
[----:B------:R-:W-:Y:S01]  /*af90*/  IMAD R37, R13, R48, RZ ;  /* 0x000000300d257224 */ /* 0x000fe200078e02ff */
[----:B0-----:R-:W-:-:S04]  /*afa0*/  SHF.R.U32.HI R43, RZ, 0x6, R43 ;  /* 0x00000006ff2b7819 */ /* 0x001fc8000001162b */
[C---:B------:R-:W-:Y:S02]  /*afb0*/  SGXT.U32 R13, R43.reuse, 0x1 ;  /* 0x000000012b0d781a */ /* 0x040fe40000000000 */
[C---:B------:R-:W-:Y:S02]  /*afc0*/  SGXT.U32 R12, R43.reuse, 0x1 ;  /* 0x000000012b0c781a */ /* 0x040fe40000000000 */
[----:B------:R-:W-:Y:S02]  /*afd0*/  SGXT.U32 R42, R43, 0x1 ;  /* 0x000000012b2a781a */ /* 0x000fe40000000000 */
[----:B------:R-:W0:Y:S01]  /*afe0*/  S2R R43, SR_TID.X ;  /* 0x00000000002b7919 */ /* 0x000e220000002100 */
[----:B------:R-:W-:Y:S02]  /*aff0*/  LOP3.LUT R12, R12, 0x2c, RZ, 0xfc, !PT ;  /* 0x0000002c0c0c7812 */ /* 0x000fe400078efcff */
[----:B------:R-:W-:Y:S02]  /*b000*/  LOP3.LUT R42, R42, 0x2a, RZ, 0xfc, !PT ;  /* 0x0000002a2a2a7812 */ /* 0x000fe400078efcff */
[----:B------:R-:W-:Y:S01]  /*b010*/  LOP3.LUT R13, R13, 0x2e, RZ, 0xfc, !PT ;  /* 0x0000002e0d0d7812 */ /* 0x000fe200078efcff */
[----:B------:R-:W-:-:S02]  /*b020*/  IMAD R34, R12, R48, RZ ;  /* 0x000000300c227224 */ /* 0x000fc400078e02ff */
        /* <DEDUP_REMOVED lines=41> */
[----:B------:R-:W-:-:S03]  /*b2c0*/  LOP3.LUT R27, R27, 0x42, RZ, 0xfc, !PT ;  /* 0x000000421b1b7812 */ /* 0x000fc600078efcff */
        /* <DEDUP_REMOVED lines=41> */
[----:B------:R1:W-:Y:S04]  /*b560*/  STS.U16 [R2+UR10+0x5f80], R6 ;  /* 0x005f800602007988 */ /* 0x0003e8000800040a */
[-C--:B------:R-:W-:Y:S01]  /*b570*/  IMAD R39, R27, R48.reuse, RZ ;  /* 0x000000301b277224 */ /* 0x080fe200078e02ff */
[----:B------:R-:W-:Y:S01]  /*b580*/  LOP3.LUT R45, R45, 0x20, RZ, 0xfc, !PT ;  /* 0x000000202d2d7812 */ /* 0x000fe200078efcff */
[----:B------:R-:W-:Y:S01]  /*b590*/  IMAD.SHL.U32 R52, R29, 0x2, RZ ;  /* 0x000000021d347824 */ /* 0x000fe200078e00ff */
[----:B------:R-:W-:Y:S01]  /*b5a0*/  LOP3.LUT R13, R13, 0x46, RZ, 0xfc, !PT ;  /* 0x000000460d0d7812 */ /* 0x000fe200078efcff */
[----:B------:R-:W-:Y:S01]  /*b5b0*/  IMAD.SHL.U32 R53, R30, 0x2, RZ ;  /* 0x000000021e357824 */ /* 0x000fe200078e00ff */
[----:B------:R-:W-:Y:S01]  /*b5c0*/  LOP3.LUT R42, R42, 0x54, RZ, 0xfc, !PT ;  /* 0x000000542a2a7812 */ /* 0x000fe200078efcff */
[-C--:B-1----:R-:W-:Y:S01]  /*b5d0*/  IMAD R2, R41, R48.reuse, RZ ;  /* 0x0000003029027224 */ /* 0x082fe200078e02ff */
[----:B------:R1:W-:Y:S06]  /*b5e0*/  MEMBAR.ALL.CTA ;  /* 0x0000000000007992 */ /* 0x0003ec0000008000 */
[----:B-1----:R-:W1:Y:S01]  /*b5f0*/  FENCE.VIEW.ASYNC.S ;  /* 0x00000000000073c6 */ /* 0x002e620000000000 */
[----:B------:R-:W-:Y:S01]  /*b600*/  IMAD R6, R26, R48, RZ ;  /* 0x000000301a067224 */ /* 0x000fe200078e02ff */
[----:B0-----:R-:W-:-:S04]  /*b610*/  SHF.R.U32.HI R43, RZ, 0x6, R43 ;  /* 0x00000006ff2b7819 */ /* 0x001fc8000001162b */
[C---:B------:R-:W-:Y:S02]  /*b620*/  SGXT.U32 R27, R43.reuse, 0x1 ;  /* 0x000000012b1b781a */ /* 0x040fe40000000000 */
[C---:B------:R-:W-:Y:S02]  /*b630*/  SGXT.U32 R26, R43.reuse, 0x1 ;  /* 0x000000012b1a781a */ /* 0x040fe40000000000 */
[----:B------:R-:W-:Y:S02]  /*b640*/  SGXT.U32 R41, R43, 0x1 ;  /* 0x000000012b29781a */ /* 0x000fe40000000000 */
[----:B------:R-:W0:Y:S01]  /*b650*/  S2R R43, SR_TID.X ;  /* 0x00000000002b7919 */ /* 0x000e220000002100 */
[----:B------:R-:W-:-:S05]  /*b660*/  LOP3.LUT R27, R27, 0x64, RZ, 0xfc, !PT ;  /* 0x000000641b1b7812 */ /* 0x000fca00078efcff */
[-C--:B------:R-:W-:Y:S01]  /*b670*/  IMAD R8, R27, R48.reuse, RZ ;  /* 0x000000301b087224 */ /* 0x080fe200078e02ff */
[----:B------:R-:W-:Y:S01]  /*b680*/  LOP3.LUT R41, R41, 0x60, RZ, 0xfc, !PT ;  /* 0x0000006029297812 */ /* 0x000fe200078efcff */
[----:B------:R-:W-:-:S04]  /*b690*/  IMAD R45, R45, R48, RZ ;  /* 0x000000302d2d7224 */ /* 0x000fc800078e02ff */
[----:B------:R-:W-:Y:S01]  /*b6a0*/  IMAD R22, R41, R48, RZ ;  /* 0x0000003029167224 */ /* 0x000fe200078e02ff */
[----:B------:R2:W-:Y:S01]  /*b6b0*/  STL [R1+0x6d8], R8 ;  /* 0x0006d80801007387 */ /* 0x0005e20000100800 */
[----:B0-----:R-:W-:-:S04]  /*b6c0*/  SHF.R.U32.HI R43, RZ, 0x6, R43 ;  /* 0x00000006ff2b7819 */ /* 0x001fc8000001162b */
[C---:B------:R-:W-:Y:S02]  /*b6d0*/  SGXT.U32 R27, R43.reuse, 0x1 ;  /* 0x000000012b1b781a */ /* 0x040fe40000000000 */
[----:B------:R-:W-:Y:S02]  /*b6e0*/  SGXT.U32 R43, R43, 0x1 ;  /* 0x000000012b2b781a */ /* 0x000fe40000000000 */
[----:B------:R-:W-:Y:S02]  /*b6f0*/  LOP3.LUT R27, R27, 0x66, RZ, 0xfc, !PT ;  /* 0x000000661b1b7812 */ /* 0x000fe400078efcff */
[----:B------:R-:W-:-:S03]  /*b700*/  LOP3.LUT R43, R43, 0x68, RZ, 0xfc, !PT ;  /* 0x000000682b2b7812 */ /* 0x000fc600078efcff */
[-C--:B------:R-:W-:Y:S02]  /*b710*/  IMAD R41, R27, R48.reuse, RZ ;  /* 0x000000301b297224 */ /* 0x080fe400078e02ff */
[----:B------:R-:W-:-:S03]  /*b720*/  IMAD R25, R43, R48, RZ ;  /* 0x000000302b197224 */ /* 0x000fc600078e02ff */
[----:B------:R0:W-:Y:S01]  /*b730*/  STL [R1+0x6b8], R41 ;  /* 0x0006b82901007387 */ /* 0x0001e20000100800 */
[----:B--2---:R-:W-:-:S03]  /*b740*/  IMAD.HI R8, R44, 0x2, RZ ;  /* 0x000000022c087827 */ /* 0x004fc600078e02ff */
[----:B------:R2:W-:Y:S01]  /*b750*/  STL [R1+0x6b0], R25 ;  /* 0x0006b01901007387 */ /* 0x0005e20000100800 */
[----:B0-----:R-:W-:Y:S02]  /*b760*/  IMAD.SHL.U32 R41, R44, 0x2, RZ ;  /* 0x000000022c297824 */ /* 0x001fe400078e00ff */
[----:B--2---:R-:W-:Y:S01]  /*b770*/  IMAD.HI R25, R45, 0x2, RZ ;  /* 0x000000022d197827 */ /* 0x004fe200078e02ff */
[----:B------:R-:W-:Y:S04]  /*b780*/  STL.64 [R1+0x690], R48 ;  /* 0x0006903001007387 */ /* 0x000fe80000100a00 */
[----:B------:R0:W-:Y:S01]  /*b790*/  STL [R1+0xb8], R25 ;  /* 0x0000b81901007387 */ /* 0x0001e20000100800 */
[----:B------:R-:W-:-:S03]  /*b7a0*/  LOP3.LUT R26, R26, 0x62, RZ, 0xfc, !PT ;  /* 0x000000621a1a7812 */ /* 0x000fc600078efcff */
[----:B------:R-:W-:Y:S04]  /*b7b0*/  STL [R1+0x68], R41 ;  /* 0x0000682901007387 */ /* 0x000fe80000100800 */
[----:B------:R2:W-:Y:S01]  /*b7c0*/  STL [R1+0xc0], R8 ;  /* 0x0000c00801007387 */ /* 0x0005e20000100800 */
[C---:B0-----:R-:W-:Y:S02]  /*b7d0*/  IMAD.SHL.U32 R25, R40.reuse, 0x2, RZ ;  /* 0x0000000228197824 */ /* 0x041fe400078e00ff */
[----:B------:R-:W-:-:S03]  /*b7e0*/  IMAD.HI R40, R40, 0x2, RZ ;  /* 0x0000000228287827 */ /* 0x000fc600078e02ff */
[----:B------:R0:W-:Y:S01]  /*b7f0*/  STL [R1+0x64], R25 ;  /* 0x0000641901007387 */ /* 0x0001e20000100800 */
[----:B--2---:R-:W-:-:S03]  /*b800*/  IMAD.SHL.U32 R8, R38, 0x2, RZ ;  /* 0x0000000226087824 */ /* 0x004fc600078e00ff */
[----:B------:R-:W-:Y:S01]  /*b810*/  STL [R1+0xc8], R40 ;  /* 0x0000c82801007387 */ /* 0x000fe20000100800 */
[----:B------:R-:W-:-:S03]  /*b820*/  IMAD R9, R26, R48, RZ ;  /* 0x000000301a097224 */ /* 0x000fc600078e02ff */
[----:B------:R2:W-:Y:S01]  /*b830*/  STL [R1+0xb0], R8 ;  /* 0x0000b00801007387 */ /* 0x0005e20000100800 */
[----:B0-----:R-:W-:-:S04]  /*b840*/  IMAD.HI R25, R38, 0x2, RZ ;  /* 0x0000000226197827 */ /* 0x001fc800078e02ff */
[----:B--2---:R-:W-:Y:S01]  /*b850*/  IMAD.HI R8, R37, 0x2, RZ ;  /* 0x0000000225087827 */ /* 0x004fe200078e02ff */
[----:B------:R0:W-:Y:S04]  /*b860*/  STL [R1+0xd0], R25 ;  /* 0x0000d01901007387 */ /* 0x0001e80000100800 */
[----:B------:R2:W-:Y:S01]  /*b870*/  STL.64 [R1+0x6e0], R8 ;  /* 0x0006e00801007387 */ /* 0x0005e20000100a00 */
[C---:B0-----:R-:W-:Y:S02]  /*b880*/  IMAD.SHL.U32 R25, R35.reuse, 0x2, RZ ;  /* 0x0000000223197824 */ /* 0x041fe400078e00ff */
[----:B--2---:R-:W-:-:S03]  /*b890*/  IMAD.HI R9, R35, 0x2, RZ ;  /* 0x0000000223097827 */ /* 0x004fc600078e02ff */
[----:B------:R0:W-:Y:S01]  /*b8a0*/  STL [R1+0xc4], R25 ;  /* 0x0000c41901007387 */ /* 0x0001e20000100800 */
[----:B------:R-:W-:-:S03]  /*b8b0*/  IMAD.SHL.U32 R8, R34, 0x2, RZ ;  /* 0x0000000222087824 */ /* 0x000fc600078e00ff */
[----:B------:R2:W-:Y:S04]  /*b8c0*/  STL [R1+0xe8], R9 ;  /* 0x0000e80901007387 */ /* 0x0005e80000100800 */
[----:B------:R3:W-:Y:S01]  /*b8d0*/  STL [R1+0xcc], R8 ;  /* 0x0000cc0801007387 */ /* 0x0007e20000100800 */
[----:B0-----:R-:W-:-:S04]  /*b8e0*/  IMAD.HI R25, R34, 0x2, RZ ;  /* 0x0000000222197827 */ /* 0x001fc800078e02ff */
[C---:B--2---:R-:W-:Y:S01]  /*b8f0*/  IMAD.SHL.U32 R9, R12.reuse, 0x2, RZ ;  /* 0x000000020c097824 */ /* 0x044fe200078e00ff */
[----:B------:R0:W-:Y:S01]  /*b900*/  STL [R1+0xf0], R25 ;  /* 0x0000f01901007387 */ /* 0x0001e20000100800 */
[----:B---3--:R-:W-:-:S03]  /*b910*/  IMAD.HI R8, R12, 0x2, RZ ;  /* 0x000000020c087827 */ /* 0x008fc600078e02ff */
[----:B------:R2:W-:Y:S04]  /*b920*/  STL [R1+0xd8], R9 ;  /* 0x0000d80901007387 */ /* 0x0005e80000100800 */
[----:B------:R3:W-:Y:S01]  /*b930*/  STL [R1+0xf8], R8 ;  /* 0x0000f80801007387 */ /* 0x0007e20000100800 */
[----:B0-----:R-:W-:-:S04]  /*b940*/  IMAD.HI R25, R33, 0x2, RZ ;  /* 0x0000000221197827 */ /* 0x001fc800078e02ff */
[C---:B--2---:R-:W-:Y:S01]  /*b950*/  IMAD.SHL.U32 R9, R32.reuse, 0x2, RZ ;  /* 0x0000000220097824 */ /* 0x044fe200078e00ff */
[----:B------:R0:W-:Y:S01]  /*b960*/  STL [R1+0x100], R25 ;  /* 0x0001001901007387 */ /* 0x0001e20000100800 */
[-C--:B------:R-:W-:Y:S02]  /*b970*/  IMAD R13, R13, R48.reuse, RZ ;  /* 0x000000300d0d7224 */ /* 0x080fe400078e02ff */
[----:B---3--:R-:W-:Y:S01]  /*b980*/  IMAD.HI R8, R32, 0x2, RZ ;  /* 0x0000000220087827 */ /* 0x008fe200078e02ff */
[----:B------:R2:W-:Y:S03]  /*b990*/  STL [R1+0xec], R9 ;  /* 0x0000ec0901007387 */ /* 0x0005e60000100800 */
[----:B------:R-:W-:Y:S02]  /*b9a0*/  IMAD R42, R42, R48, RZ ;  /* 0x000000302a2a7224 */ /* 0x000fe400078e02ff */
[----:B------:R-:W-:Y:S01]  /*b9b0*/  IMAD.SHL.U32 R48, R28, 0x2, RZ ;  /* 0x000000021c307824 */ /* 0x000fe200078e00ff */
[----:B------:R-:W-:Y:S01]  /*b9c0*/  STL [R1+0x108], R8 ;  /* 0x0001080801007387 */ /* 0x000fe20000100800 */
[----:B------:R-:W-:-:S02]  /*b9d0*/  IMAD.SHL.U32 R49, R3, 0x2, RZ ;  /* 0x0000000203317824 */ /* 0x000fc400078e00ff */
[C---:B------:R-:W-:Y:S01]  /*b9e0*/  IMAD.SHL.U32 R41, R31.reuse, 0x2, RZ ;  /* 0x000000021f297824 */ /* 0x040fe200078e00ff */
[----:B------:R-:W-:Y:S01]  /*b9f0*/  STL [R1+0x6a4], R52 ;  /* 0x0006a43401007387 */ /* 0x000fe20000100800 */
[----:B0-----:R-:W-:-:S04]  /*ba00*/  IMAD.HI R25, R31, 0x2, RZ ;  /* 0x000000021f197827 */ /* 0x001fc800078e02ff */
[----:B------:R-:W-:Y:S01]  /*ba10*/  IMAD.SHL.U32 R40, R19, 0x2, RZ ;  /* 0x0000000213287824 */ /* 0x000fe200078e00ff */
[----:B------:R-:W-:Y:S01]  /*ba20*/  STL [R1+0x6b4], R53 ;  /* 0x0006b43501007387 */ /* 0x000fe20000100800 */
[----:B------:R-:W-:-:S04]  /*ba30*/  IMAD.HI R44, R30, 0x2, RZ ;  /* 0x000000021e2c7827 */ /* 0x000fc800078e02ff */
[----:B------:R-:W-:Y:S01]  /*ba40*/  IMAD.HI R35, R28, 0x2, RZ ;  /* 0x000000021c237827 */ /* 0x000fe200078e02ff */
[----:B------:R-:W-:Y:S03]  /*ba50*/  STL [R1+0x69c], R48 ;  /* 0x00069c3001007387 */ /* 0x000fe60000100800 */
[----:B------:R-:W-:Y:S01]  /*ba60*/  IMAD.HI R31, R19, 0x2, RZ ;  /* 0x00000002131f7827 */ /* 0x000fe200078e02ff */
[----:B------:R-:W-:Y:S03]  /*ba70*/  STL [R1+0x6ac], R49 ;  /* 0x0006ac3101007387 */ /* 0x000fe60000100800 */
[C---:B------:R-:W-:Y:S02]  /*ba80*/  IMAD.SHL.U32 R34, R18.reuse, 0x2, RZ ;  /* 0x0000000212227824 */ /* 0x040fe400078e00ff */
[----:B------:R-:W-:Y:S01]  /*ba90*/  IMAD.HI R19, R18, 0x2, RZ ;  /* 0x0000000212137827 */ /* 0x000fe200078e02ff */
[----:B------:R-:W-:Y:S03]  /*baa0*/  STL.64 [R1+0x6c0], R40 ;  /* 0x0006c02801007387 */ /* 0x000fe60000100a00 */
[----:B------:R-:W-:-:S02]  /*bab0*/  IMAD.SHL.U32 R30, R17, 0x2, RZ ;  /* 0x00000002111e7824 */ /* 0x000fc400078e00ff */
[----:B------:R-:W-:Y:S02]  /*bac0*/  IMAD.SHL.U32 R12, R33, 0x2, RZ ;  /* 0x00000002210c7824 */ /* 0x000fe400078e00ff */
[C---:B------:R-:W-:Y:S02]  /*bad0*/  IMAD.SHL.U32 R18, R16.reuse, 0x2, RZ ;  /* 0x0000000210127824 */ /* 0x040fe400078e00ff */
[C---:B------:R-:W-:Y:S02]  /*bae0*/  IMAD.SHL.U32 R17, R13.reuse, 0x2, RZ ;  /* 0x000000020d117824 */ /* 0x040fe400078e00ff */
[----:B------:R-:W-:Y:S01]  /*baf0*/  IMAD.HI R33, R16, 0x2, RZ ;  /* 0x0000000210217827 */ /* 0x000fe200078e02ff */
[----:B------:R-:W-:Y:S03]  /*bb00*/  STL.64 [R1+0x6c8], R34 ;  /* 0x0006c82201007387 */ /* 0x000fe60000100a00 */
[----:B------:R-:W-:Y:S01]  /*bb10*/  IMAD.HI R13, R13, 0x2, RZ ;  /* 0x000000020d0d7827 */ /* 0x000fe200078e02ff */
[----:B------:R0:W-:Y:S03]  /*bb20*/  STL.64 [R1+0x6d0], R30 ;  /* 0x0006d01e01007387 */ /* 0x0001e60000100a00 */
[----:B------:R-:W-:-:S02]  /*bb30*/  IMAD.SHL.U32 R16, R24, 0x2, RZ ;  /* 0x0000000218107824 */ /* 0x000fc400078e00ff */
[----:B------:R-:W-:Y:S01]  /*bb40*/  IMAD.HI R24, R24, 0x2, RZ ;  /* 0x0000000218187827 */ /* 0x000fe200078e02ff */
[----:B------:R-:W-:Y:S04]  /*bb50*/  STL.64 [R1+0x6e8], R18 ;  /* 0x0006e81201007387 */ /* 0x000fe80000100a00 */
[----:B------:R-:W-:Y:S04]  /*bb60*/  STL.64 [R1+0x6f0], R12 ;  /* 0x0006f00c01007387 */ /* 0x000fe80000100a00 */
[----:B------:R3:W-:Y:S04]  /*bb70*/  STL.64 [R1+0x6f8], R16 ;  /* 0x0006f81001007387 */ /* 0x0007e80000100a00 */
[----:B------:R4:W-:Y:S04]  /*bb80*/  STL.64 [R1+0x700], R24 ;  /* 0x0007001801007387 */ /* 0x0009e80000100a00 */
[----:B--2---:R-:W2:Y:S04]  /*bb90*/  LDL.LU R9, [R1+0x68] ;  /* 0x0000680001097983 */ /* 0x004ea80000300800 */
[----:B0-----:R-:W2:Y:S04]  /*bba0*/  LDL.LU R30, [R1+0xb8] ;  /* 0x0000b800011e7983 */ /* 0x001ea80000300800 */
[----:B------:R-:W2:Y:S04]  /*bbb0*/  LDL.LU R31, [R1+0x64] ;  /* 0x00006400011f7983 */ /* 0x000ea80000300800 */
[----:B------:R-:W2:Y:S04]  /*bbc0*/  LDL.LU R34, [R1+0xc0] ;  /* 0x0000c00001227983 */ /* 0x000ea80000300800 */
[----:B------:R-:W2:Y:S01]  /*bbd0*/  LDL.LU R35, [R1+0xb0] ;  /* 0x0000b00001237983 */ /* 0x000ea20000300800 */
[----:B------:R-:W-:-:S02]  /*bbe0*/  IMAD.SHL.U32 R23, R10, 0x2, RZ ;  /* 0x000000020a177824 */ /* 0x000fc400078e00ff */
[----:B------:R-:W-:Y:S01]  /*bbf0*/  IMAD.HI R43, R10, 0x2, RZ ;  /* 0x000000020a2b7827 */ /* 0x000fe200078e02ff */
[----:B------:R-:W2:Y:S03]  /*bc00*/  LDL.LU R49, [R1+0xc4] ;  /* 0x0000c40001317983 */ /* 0x000ea60000300800 */
[----:B------:R-:W-:Y:S02]  /*bc10*/  IMAD.SHL.U32 R27, R7, 0x2, RZ ;  /* 0x00000002071b7824 */ /* 0x000fe400078e00ff */
[----:B------:R-:W-:Y:S01]  /*bc20*/  IMAD.SHL.U32 R26, R4, 0x2, RZ ;  /* 0x00000002041a7824 */ /* 0x000fe200078e00ff */
[----:B------:R-:W-:Y:S01]  /*bc30*/  IADD3 R52, P4, P5, R23, UR24, R50 ;  /* 0x0000001817347c10 */ /* 0x000fe2000fd9e032 */
[----:B------:R-:W-:Y:S01]  /*bc40*/  IMAD.HI R10, R7, 0x2, RZ ;  /* 0x00000002070a7827 */ /* 0x000fe200078e02ff */
[----:B------:R-:W2:Y:S03]  /*bc50*/  LDL.LU R48, [R1+0xcc] ;  /* 0x0000cc0001307983 */ /* 0x000ea60000300800 */
[----:B---3--:R-:W-:Y:S01]  /*bc60*/  IMAD.MOV.U32 R16, RZ, RZ, R43 ;  /* 0x000000ffff107224 */ /* 0x008fe200078e002b */
[----:B------:R-:W3:Y:S01]  /*bc70*/  LDL.LU R40, [R1+0xe8] ;  /* 0x0000e80001287983 */ /* 0x000ee20000300800 */
[----:B----4-:R-:W-:-:S02]  /*bc80*/  IMAD.MOV.U32 R25, RZ, RZ, R27 ;  /* 0x000000ffff197224 */ /* 0x010fc400078e001b */
[----:B------:R-:W-:Y:S02]  /*bc90*/  IMAD.SHL.U32 R7, R20, 0x2, RZ ;  /* 0x0000000214077824 */ /* 0x000fe400078e00ff */
[----:B------:R-:W-:Y:S01]  /*bca0*/  IMAD.HI R4, R4, 0x2, RZ ;  /* 0x0000000204047827 */ /* 0x000fe200078e02ff */
[----:B------:R-:W-:Y:S01]  /*bcb0*/  IADD3 R24, P0, P3, R25, UR24, R50 ;  /* 0x0000001819187c10 */ /* 0x000fe2000fb1e032 */
[----:B------:R-:W4:Y:S02]  /*bcc0*/  LDL.LU R41, [R1+0xd8] ;  /* 0x0000d80001297983 */ /* 0x000f240000300800 */
[----:B------:R-:W-:Y:S01]  /*bcd0*/  IMAD.HI R21, R20, 0x2, RZ ;  /* 0x0000000214157827 */ /* 0x000fe200078e02ff */
[----:B------:R-:W-:-:S03]  /*bce0*/  IADD3.X R53, PT, PT, R16, UR25, R0, P4, P5 ;  /* 0x0000001910357c10 */ /* 0x000fc6000a7ea400 */
[----:B------:R-:W-:Y:S02]  /*bcf0*/  IMAD.MOV.U32 R17, RZ, RZ, R26 ;  /* 0x000000ffff117224 */ /* 0x000fe400078e001a */
[----:B------:R-:W-:Y:S02]  /*bd00*/  IMAD.SHL.U32 R20, R45, 0x2, RZ ;  /* 0x000000022d147824 */ /* 0x000fe400078e00ff */
[----:B------:R-:W-:Y:S02]  /*bd10*/  IMAD.MOV.U32 R12, RZ, RZ, R10 ;  /* 0x000000ffff0c7224 */ /* 0x000fe400078e000a */
[----:B------:R-:W-:Y:S01]  /*bd20*/  IMAD.MOV.U32 R13, RZ, RZ, R7 ;  /* 0x000000ffff0d7224 */ /* 0x000fe200078e0007 */
[----:B------:R-:W-:Y:S01]  /*bd30*/  IADD3 R16, P4, P5, R17, UR24, R50 ;  /* 0x0000001811107c10 */ /* 0x000fe2000fd9e032 */
[----:B------:R-:W-:Y:S02]  /*bd40*/  IMAD.MOV.U32 R18, RZ, RZ, R4 ;  /* 0x000000ffff127224 */ /* 0x000fe400078e0004 */
[----:B------:R-:W-:Y:S01]  /*bd50*/  IMAD.MOV.U32 R19, RZ, RZ, R20 ;  /* 0x000000ffff137224 */ /* 0x000fe200078e0014 */
[----:B------:R-:W-:Y:S01]  /*bd60*/  IADD3.X R25, PT, PT, R12, UR25, R0, P0, P3 ;  /* 0x000000190c197c10 */ /* 0x000fe200087e6400 */
[----:B------:R-:W-:-:S02]  /*bd70*/  IMAD.SHL.U32 R20, R2, 0x2, RZ ;  /* 0x0000000202147824 */ /* 0x000fc400078e00ff */
[----:B------:R-:W-:Y:S01]  /*bd80*/  IMAD.HI R7, R2, 0x2, RZ ;  /* 0x0000000202077827 */ /* 0x000fe200078e02ff */
[----:B------:R-:W-:Y:S01]  /*bd90*/  IADD3 R12, P0, P3, R13, UR24, R50 ;  /* 0x000000180d0c7c10 */ /* 0x000fe2000fb1e032 */
[----:B------:R-:W3:Y:S02]  /*bda0*/  LDL.LU R2, [R1+0xf0] ;  /* 0x0000f00001027983 */ /* 0x000ee40000300800 */
[----:B------:R-:W-:Y:S01]  /*bdb0*/  IMAD.MOV.U32 R8, RZ, RZ, R21 ;  /* 0x000000ffff087224 */ /* 0x000fe200078e0015 */
[----:B------:R-:W-:Y:S01]  /*bdc0*/  IADD3.X R17, PT, PT, R18, UR25, R0, P4, P5 ;  /* 0x0000001912117c10 */ /* 0x000fe2000a7ea400 */
[C---:B------:R-:W-:Y:S01]  /*bdd0*/  IMAD.SHL.U32 R27, R36.reuse, 0x2, RZ ;  /* 0x00000002241b7824 */ /* 0x040fe200078e00ff */
[----:B------:R0:W-:Y:S01]  /*bde0*/  STL.64 [R1+0x38], R52 ;  /* 0x0000383401007387 */ /* 0x0001e20000100a00 */
[----:B------:R-:W-:Y:S01]  /*bdf0*/  IMAD.HI R45, R36, 0x2, RZ ;  /* 0x00000002242d7827 */ /* 0x000fe200078e02ff */
[----:B------:R-:W-:-:S03]  /*be00*/  IADD3 R18, P4, P5, R19, UR24, R50 ;  /* 0x0000001813127c10 */ /* 0x000fc6000fd9e032 */
[C---:B------:R-:W-:Y:S02]  /*be10*/  IMAD.SHL.U32 R36, R42.reuse, 0x2, RZ ;  /* 0x000000022a247824 */ /* 0x040fe400078e00ff */
[----:B------:R-:W-:Y:S01]  /*be20*/  IMAD.HI R43, R42, 0x2, RZ ;  /* 0x000000022a2b7827 */ /* 0x000fe200078e02ff */
[----:B------:R-:W-:-:S03]  /*be30*/  IADD3.X R13, PT, PT, R8, UR25, R0, P0, P3 ;  /* 0x00000019080d7c10 */ /* 0x000fc600087e6400 */
[C---:B------:R-:W-:Y:S01]  /*be40*/  IMAD.SHL.U32 R10, R47.reuse, 0x2, RZ ;  /* 0x000000022f0a7824 */ /* 0x040fe200078e00ff */
[----:B0-----:R-:W3:Y:S01]  /*be50*/  LDL.LU R53, [R1+0xf8] ;  /* 0x0000f80001357983 */ /* 0x001ee20000300800 */
[----:B------:R-:W-:-:S03]  /*be60*/  IMAD.HI R42, R47, 0x2, RZ ;  /* 0x000000022f2a7827 */ /* 0x000fc600078e02ff */
[----:B------:R-:W3:Y:S01]  /*be70*/  LDL.LU R52, [R1+0xec] ;  /* 0x0000ec0001347983 */ /* 0x000ee20000300800 */
[C---:B------:R-:W-:Y:S02]  /*be80*/  IMAD.SHL.U32 R4, R51.reuse, 0x2, RZ ;  /* 0x0000000233047824 */ /* 0x040fe400078e00ff */
[----:B------:R-:W-:Y:S01]  /*be90*/  IMAD.HI R21, R51, 0x2, RZ ;  /* 0x0000000233157827 */ /* 0x000fe200078e02ff */
[----:B------:R-:W3:Y:S04]  /*bea0*/  LDL.LU R47, [R1+0x100] ;  /* 0x00010000012f7983 */ /* 0x000ee80000300800 */
[----:B------:R-:W3:Y:S04]  /*beb0*/  LDL.LU R51, [R1+0x108] ;  /* 0x0001080001337983 */ /* 0x000ee80000300800 */
[----:B------:R0:W-:Y:S04]  /*bec0*/  STL.64 [R1+0x40], R24 ;  /* 0x0000401801007387 */ /* 0x0001e80000100a00 */
[----:B0-----:R-:W3:Y:S04]  /*bed0*/  LDL.LU.64 R24, [R1+0x700] ;  /* 0x0007000001187983 */ /* 0x001ee80000300a00 */
[----:B------:R0:W-:Y:S04]  /*bee0*/  STL.64 [R1+0x48], R16 ;  /* 0x0000481001007387 */ /* 0x0001e80000100a00 */
[----:B0-----:R-:W3:Y:S04]  /*bef0*/  LDL.LU.64 R16, [R1+0x6f8] ;  /* 0x0006f80001107983 */ /* 0x001ee80000300a00 */
[----:B------:R0:W-:Y:S04]  /*bf00*/  STL.64 [R1+0x50], R12 ;  /* 0x0000500c01007387 */ /* 0x0001e80000100a00 */
[----:B0-----:R-:W3:Y:S01]  /*bf10*/  LDL.LU.64 R12, [R1+0x6f0] ;  /* 0x0006f000010c7983 */ /* 0x001ee20000300a00 */
[----:B--2---:R-:W-:-:S02]  /*bf20*/  IADD3 R8, P0, P3, R9, UR24, R50 ;  /* 0x0000001809087c10 */ /* 0x004fc4000fb1e032 */
[----:B------:R-:W-:Y:S02]  /*bf30*/  IADD3.X R19, PT, PT, R30, UR25, R0, P4, P5 ;  /* 0x000000191e137c10 */ /* 0x000fe4000a7ea400 */
[----:B------:R-:W-:-:S03]  /*bf40*/  IADD3 R30, P4, P5, R31, UR24, R50 ;  /* 0x000000181f1e7c10 */ /* 0x000fc6000fd9e032 */
[----:B------:R0:W-:Y:S01]  /*bf50*/  STL.64 [R1+0x58], R18 ;  /* 0x0000581201007387 */ /* 0x0001e20000100a00 */
[----:B------:R-:W-:Y:S02]  /*bf60*/  IADD3.X R9, PT, PT, R34, UR25, R0, P0, P3 ;  /* 0x0000001922097c10 */ /* 0x000fe400087e6400 */
[----:B------:R-:W-:Y:S01]  /*bf70*/  IADD3 R34, P0, P3, R35, UR24, R50 ;  /* 0x0000001823227c10 */ /* 0x000fe2000fb1e032 */
[----:B0-----:R-:W2:Y:S04]  /*bf80*/  LDL.LU.64 R18, [R1+0x6e8] ;  /* 0x0006e80001127983 */ /* 0x001ea80000300a00 */
[----:B------:R-:W2:Y:S04]  /*bf90*/  LDL.LU R31, [R1+0xc8] ;  /* 0x0000c800011f7983 */ /* 0x000ea80000300800 */
[----:B------:R0:W-:Y:S04]  /*bfa0*/  STL.64 [R1+0x60], R8 ;  /* 0x0000600801007387 */ /* 0x0001e80000100a00 */
[----:B0-----:R-:W3:Y:S04]  /*bfb0*/  LDL.LU.64 R8, [R1+0x6e0] ;  /* 0x0006e00001087983 */ /* 0x001ee80000300a00 */
[----:B------:R-:W3:Y:S01]  /*bfc0*/  LDL.LU R35, [R1+0xd0] ;  /* 0x0000d00001237983 */ /* 0x000ee20000300800 */
[----:B------:R-:W-:-:S02]  /*bfd0*/  IMAD.SHL.U32 R38, R37, 0x2, RZ ;  /* 0x0000000225267824 */ /* 0x000fc400078e00ff */
[----:B------:R-:W-:Y:S01]  /*bfe0*/  IMAD.HI R46, R29, 0x2, RZ ;  /* 0x000000021d2e7827 */ /* 0x000fe200078e02ff */
[----:B------:R-:W-:Y:S02]  /*bff0*/  UIADD3 UR7, UPT, UPT, UR10, 0x8000, URZ ;  /* 0x000080000a077890 */ /* 0x000fe4000fffe0ff */
[----:B------:R-:W-:Y:S01]  /*c000*/  UIADD3 UR8, UPT, UPT, UR10, 0xc000, URZ ;  /* 0x0000c0000a087890 */ /* 0x000fe2000fffe0ff */
[----:B------:R-:W-:Y:S01]  /*c010*/  UMOV UR4, URZ ;  /* 0x000000ff00047c82 */ /* 0x000fe20008000000 */
[----:B------:R-:W-:Y:S01]  /*c020*/  UMOV UR5, URZ ;  /* 0x000000ff00057c82 */ /* 0x000fe20008000000 */
[----:B-1----:R-:W-:Y:S01]  /*c030*/  BAR.SYNC.DEFER_BLOCKING 0x0 ;  /* 0x0000000000007b1d */ /* 0x002fe20000010000 */
[----:B--2---:R-:W-:-:S05]  /*c040*/  IADD3.X R31, PT, PT, R31, UR25, R0, P4, P5 ;  /* 0x000000191f1f7c10 */ /* 0x004fca000a7ea400 */
[----:B------:R0:W-:Y:S01]  /*c050*/  STL.64 [R1+0x68], R30 ;  /* 0x0000681e01007387 */ /* 0x0001e20000100a00 */
[----:B---3--:R-:W-:Y:S02]  /*c060*/  IADD3.X R35, PT, PT, R35, UR25, R0, P0, P3 ;  /* 0x0000001923237c10 */ /* 0x008fe400087e6400 */
[----:B0-----:R-:W-:-:S03]  /*c070*/  IADD3 R30, P4, P5, R38, UR24, R50 ;  /* 0x00000018261e7c10 */ /* 0x001fc6000fd9e032 */
[----:B------:R0:W-:Y:S01]  /*c080*/  STL.64 [R1+0x70], R34 ;  /* 0x0000702201007387 */ /* 0x0001e20000100a00 */
[----:B------:R-:W-:Y:S02]  /*c090*/  IADD3.X R31, PT, PT, R8, UR25, R0, P4, P5 ;  /* 0x00000019081f7c10 */ /* 0x000fe4000a7ea400 */
[--C-:B------:R-:W-:Y:S01]  /*c0a0*/  IADD3 R48, P4, P5, R48, UR24, R50.reuse ;  /* 0x0000001830307c10 */ /* 0x100fe2000fd9e032 */
[----:B------:R-:W2:Y:S01]  /*c0b0*/  LDL.LU R8, [R1+0x6d8] ;  /* 0x0006d80001087983 */ /* 0x000ea20000300800 */
[----:B0-----:R-:W-:-:S04]  /*c0c0*/  IADD3 R34, P0, P3, R49, UR24, R50 ;  /* 0x0000001831227c10 */ /* 0x001fc8000fb1e032 */
[----:B------:R-:W-:Y:S02]  /*c0d0*/  IADD3.X R35, PT, PT, R40, UR25, R0, P0, P3 ;  /* 0x0000001928237c10 */ /* 0x000fe400087e6400 */
[----:B----4-:R-:W-:Y:S01]  /*c0e0*/  IADD3 R40, P0, P3, R41, UR24, R50 ;  /* 0x0000001829287c10 */ /* 0x010fe2000fb1e032 */
[----:B------:R0:W-:Y:S01]  /*c0f0*/  STL.64 [R1+0x78], R30 ;  /* 0x0000781e01007387 */ /* 0x0001e20000100a00 */
[--C-:B------:R-:W-:Y:S02]  /*c100*/  IADD3.X R49, PT, PT, R2, UR25, R0.reuse, P4, P5 ;  /* 0x0000001902317c10 */ /* 0x100fe4000a7ea400 */
[----:B------:R-:W-:Y:S01]  /*c110*/  IADD3.X R41, PT, PT, R53, UR25, R0, P0, P3 ;  /* 0x0000001935297c10 */ /* 0x000fe200087e6400 */
[----:B0-----:R-:W3:Y:S04]  /*c120*/  LDL.LU.64 R30, [R1+0x6d0] ;  /* 0x0006d000011e7983 */ /* 0x001ee80000300a00 */
[----:B------:R0:W-:Y:S04]  /*c130*/  STL.64 [R1+0x80], R34 ;  /* 0x0000802201007387 */ /* 0x0001e80000100a00 */
[----:B0-----:R-:W4:Y:S04]  /*c140*/  LDL.LU.64 R34, [R1+0x6c8] ;  /* 0x0006c80001227983 */ /* 0x001f280000300a00 */
[----:B------:R-:W-:Y:S04]  /*c150*/  STL.64 [R1+0x88], R48 ;  /* 0x0000883001007387 */ /* 0x000fe80000100a00 */
[----:B------:R0:W-:Y:S04]  /*c160*/  STL.64 [R1+0x90], R40 ;  /* 0x0000902801007387 */ /* 0x0001e80000100a00 */
[----:B0-----:R-:W2:Y:S01]  /*c170*/  LDL.LU.64 R40, [R1+0x6c0] ;  /* 0x0006c00001287983 */ /* 0x001ea20000300a00 */
[----:B------:R-:W-:-:S04]  /*c180*/  IADD3 R48, P4, P5, R12, UR24, R50 ;  /* 0x000000180c307c10 */ /* 0x000fc8000fd9e032 */
[----:B------:R-:W-:Y:S02]  /*c190*/  IADD3.X R49, PT, PT, R47, UR25, R0, P4, P5 ;  /* 0x000000192f317c10 */ /* 0x000fe4000a7ea400 */
[----:B------:R-:W-:-:S03]  /*c1a0*/  IADD3 R52, P0, P3, R52, UR24, R50 ;  /* 0x0000001834347c10 */ /* 0x000fc6000fb1e032 */
[----:B------:R2:W-:Y:S01]  /*c1b0*/  STL.64 [R1+0xa8], R48 ;  /* 0x0000a83001007387 */ /* 0x0005e20000100a00 */
[----:B------:R-:W-:Y:S02]  /*c1c0*/  IADD3.X R53, PT, PT, R51, UR25, R0, P0, P3 ;  /* 0x0000001933357c10 */ /* 0x000fe400087e6400 */
[----:B--2---:R-:W-:Y:S02]  /*c1d0*/  IADD3 R48, P4, P5, R41, UR24, R50 ;  /* 0x0000001829307c10 */ /* 0x004fe4000fd9e032 */
[----:B------:R-:W2:Y:S02]  /*c1e0*/  LDL.LU R41, [R1+0x6b8] ;  /* 0x0006b80001297983 */ /* 0x000ea40000300800 */
[----:B------:R-:W-:Y:S02]  /*c1f0*/  IADD3.X R49, PT, PT, R25, UR25, R0, P4, P5 ;  /* 0x0000001919317c10 */ /* 0x000fe4000a7ea400 */
[----:B------:R0:W-:Y:S04]  /*c200*/  STL.64 [R1+0xb0], R52 ;  /* 0x0000b03401007387 */ /* 0x0001e80000100a00 */
[----:B0-----:R-:W2:Y:S04]  /*c210*/  LDL.LU R53, [R1+0x6b4] ;  /* 0x0006b40001357983 */ /* 0x001ea80000300800 */
[----:B------:R-:W3:Y:S04]  /*c220*/  LDL.LU R25, [R1+0x6b0] ;  /* 0x0006b00001197983 */ /* 0x000ee80000300800 */
[----:B------:R0:W-:Y:S04]  /*c230*/  STL.64 [R1+0xb8], R48 ;  /* 0x0000b83001007387 */ /* 0x0001e80000100a00 */
[----:B0-----:R-:W3:Y:S01]  /*c240*/  LDL.LU R49, [R1+0x6ac] ;  /* 0x0006ac0001317983 */ /* 0x001ee20000300800 */
[----:B------:R-:W-:Y:S01]  /*c250*/  IMAD.HI R3, R3, 0x2, RZ ;  /* 0x0000000203037827 */ /* 0x000fe200078e02ff */
[----:B--2---:R-:W-:-:S04]  /*c260*/  IADD3 R52, P0, P3, R53, UR24, R50 ;  /* 0x0000001835347c10 */ /* 0x004fc8000fb1e032 */
[----:B------:R-:W-:Y:S02]  /*c270*/  IADD3.X R53, PT, PT, R44, UR25, R0, P0, P3 ;  /* 0x000000192c357c10 */ /* 0x000fe400087e6400 */
[----:B------:R-:W2:Y:S04]  /*c280*/  LDL.LU R44, [R1+0x6a8] ;  /* 0x0006a800012c7983 */ /* 0x000ea80000300800 */
[----:B------:R0:W-:Y:S01]  /*c290*/  STL.64 [R1+0xc0], R52 ;  /* 0x0000c03401007387 */ /* 0x0001e20000100a00 */
[----:B---3--:R-:W-:-:S03]  /*c2a0*/  IADD3 R48, P4, P5, R49, UR24, R50 ;  /* 0x0000001831307c10 */ /* 0x008fc6000fd9e032 */
[----:B0-----:R-:W3:Y:S01]  /*c2b0*/  LDL.LU R52, [R1+0x6a4] ;  /* 0x0006a40001347983 */ /* 0x001ee20000300800 */
[----:B------:R-:W-:-:S03]  /*c2c0*/  IADD3.X R49, PT, PT, R3, UR25, R0, P4, P5 ;  /* 0x0000001903317c10 */ /* 0x000fc6000a7ea400 */
[----:B------:R0:W5:Y:S04]  /*c2d0*/  LDL.LU R3, [R1+0x6a0] ;  /* 0x0006a00001037983 */ /* 0x0001680000300800 */
[----:B------:R1:W-:Y:S04]  /*c2e0*/  STL.64 [R1+0xc8], R48 ;  /* 0x0000c83001007387 */ /* 0x0003e80000100a00 */
[----:B-1----:R-:W2:Y:S01]  /*c2f0*/  LDL.LU R48, [R1+0x69c] ;  /* 0x00069c0001307983 */ /* 0x002ea20000300800 */
[----:B---3--:R-:W-:-:S04]  /*c300*/  IADD3 R52, P0, P3, R52, UR24, R50 ;  /* 0x0000001834347c10 */ /* 0x008fc8000fb1e032 */
[----:B------:R-:W-:Y:S02]  /*c310*/  IADD3.X R53, PT, PT, R46, UR25, R0, P0, P3 ;  /* 0x000000192e357c10 */ /* 0x000fe400087e6400 */
[----:B------:R-:W3:Y:S04]  /*c320*/  LDL.LU R46, [R1+0x698] ;  /* 0x00069800012e7983 */ /* 0x000ee80000300800 */
[----:B------:R-:W-:Y:S01]  /*c330*/  STL.64 [R1+0xd0], R52 ;  /* 0x0000d03401007387 */ /* 0x000fe20000100a00 */
[----:B--2---:R-:W-:-:S04]  /*c340*/  IADD3 R48, P4, P5, R48, UR24, R50 ;  /* 0x0000001830307c10 */ /* 0x004fc8000fd9e032 */
[----:B----4-:R-:W-:-:S05]  /*c350*/  IADD3.X R49, PT, PT, R35, UR25, R0, P4, P5 ;  /* 0x0000001923317c10 */ /* 0x010fca000a7ea400 */
[----:B------:R1:W-:Y:S04]  /*c360*/  STL.64 [R1+0xd8], R48 ;  /* 0x0000d83001007387 */ /* 0x0003e80000100a00 */
[----:B-1----:R-:W2:Y:S01]  /*c370*/  LDL.LU.64 R48, [R1+0x690] ;  /* 0x0006900001307983 */ /* 0x002ea20000300a00 */
[----:B------:R-:W-:Y:S02]  /*c380*/  IADD3 R52, P0, P3, R40, UR24, R50 ;  /* 0x0000001828347c10 */ /* 0x000fe4000fb1e032 */
[----:B------:R-:W1:Y:S02]  /*c390*/  S2R R40, SR_TID.X ;  /* 0x0000000000287919 */ /* 0x000e640000002100 */
[----:B------:R-:W-:Y:S02]  /*c3a0*/  IADD3.X R53, PT, PT, R31, UR25, R0, P0, P3 ;  /* 0x000000191f357c10 */ /* 0x000fe400087e6400 */
[----:B------:R-:W-:-:S02]  /*c3b0*/  IADD3 R34, P4, P5, R34, UR24, R50 ;  /* 0x0000001822227c10 */ /* 0x000fc4000fd9e032 */
[----:B------:R-:W-:Y:S02]  /*c3c0*/  IADD3 R30, P0, P3, R30, UR24, R50 ;  /* 0x000000181e1e7c10 */ /* 0x000fe4000fb1e032 */
[----:B------:R-:W-:Y:S01]  /*c3d0*/  IADD3.X R35, PT, PT, R19, UR25, R0, P4, P5 ;  /* 0x0000001913237c10 */ /* 0x000fe2000a7ea400 */
[----:B------:R4:W-:Y:S04]  /*c3e0*/  STL.64 [R1+0xe0], R52 ;  /* 0x0000e03401007387 */ /* 0x0009e80000100a00 */
[----:B----4-:R-:W4:Y:S01]  /*c3f0*/  LDL.LU.64 R52, [R1+0x688] ;  /* 0x0006880001347983 */ /* 0x010f220000300a00 */
[----:B-1----:R-:W-:-:S04]  /*c400*/  SHF.R.U32.HI R40, RZ, 0x6, R40 ;  /* 0x00000006ff287819 */ /* 0x002fc80000011628 */
[----:B------:R-:W-:-:S04]  /*c410*/  SGXT.U32 R31, R40, 0x1 ;  /* 0x00000001281f781a */ /* 0x000fc80000000000 */
[----:B------:R-:W-:Y:S02]  /*c420*/  LOP3.LUT R31, R31, 0x42, RZ, 0xfc, !PT ;  /* 0x000000421f1f7812 */ /* 0x000fe400078efcff */
[----:B------:R-:W-:-:S04]  /*c430*/  SGXT.U32 R40, R40, 0x1 ;  /* 0x000000012828781a */ /* 0x000fc80000000000 */
[----:B------:R-:W-:Y:S01]  /*c440*/  LOP3.LUT R40, R40, 0x6a, RZ, 0xfc, !PT ;  /* 0x0000006a28287812 */ /* 0x000fe200078efcff */
[----:B------:R1:W-:Y:S04]  /*c450*/  STL.64 [R1+0xe8], R34 ;  /* 0x0000e82201007387 */ /* 0x0003e80000100a00 */
[----:B-1----:R-:W3:Y:S01]  /*c460*/  LDL.LU.64 R34, [R1+0x680] ;  /* 0x0006800001227983 */ /* 0x002ee20000300a00 */
[----:B------:R-:W-:Y:S01]  /*c470*/  IADD3 R18, P4, P5, R18, UR24, R50 ;  /* 0x0000001812127c10 */ /* 0x000fe2000fd9e032 */
[----:B------:R-:W-:-:S03]  /*c480*/  IMAD.SHL.U32 R32, R11, 0x2, RZ ;  /* 0x000000020b207824 */ /* 0x000fc600078e00ff */
[----:B------:R-:W-:Y:S02]  /*c490*/  IADD3.X R19, PT, PT, R33, UR25, R0, P4, P5 ;  /* 0x0000001921137c10 */ /* 0x000fe4000a7ea400 */
[----:B------:R-:W-:Y:S01]  /*c4a0*/  IADD3 R16, P4, P5, R16, UR24, R50 ;  /* 0x0000001810107c10 */ /* 0x000fe2000fd9e032 */
[----:B------:R-:W-:-:S04]  /*c4b0*/  IMAD.HI R29, R11, 0x2, RZ ;  /* 0x000000020b1d7827 */ /* 0x000fc800078e02ff */
[C---:B------:R-:W-:Y:S02]  /*c4c0*/  IMAD.SHL.U32 R11, R15.reuse, 0x2, RZ ;  /* 0x000000020f0b7824 */ /* 0x040fe400078e00ff */
[----:B------:R-:W-:Y:S02]  /*c4d0*/  IMAD.SHL.U32 R28, R14, 0x2, RZ ;  /* 0x000000020e1c7824 */ /* 0x000fe400078e00ff */
[----:B------:R-:W-:-:S04]  /*c4e0*/  IMAD.HI R15, R15, 0x2, RZ ;  /* 0x000000020f0f7827 */ /* 0x000fc800078e02ff */
[----:B------:R-:W-:-:S04]  /*c4f0*/  IMAD.HI R37, R14, 0x2, RZ ;  /* 0x000000020e257827 */ /* 0x000fc800078e02ff */
[C---:B------:R-:W-:Y:S02]  /*c500*/  IMAD.SHL.U32 R14, R5.reuse, 0x2, RZ ;  /* 0x00000002050e7824 */ /* 0x040fe400078e00ff */
[----:B------:R-:W-:-:S04]  /*c510*/  IMAD.HI R5, R5, 0x2, RZ ;  /* 0x0000000205057827 */ /* 0x000fc800078e02ff */
[C---:B------:R-:W-:Y:S02]  /*c520*/  IMAD.SHL.U32 R26, R6.reuse, 0x2, RZ ;  /* 0x00000002061a7824 */ /* 0x040fe400078e00ff */
[----:B------:R-:W-:-:S04]  /*c530*/  IMAD.HI R23, R6, 0x2, RZ ;  /* 0x0000000206177827 */ /* 0x000fc800078e02ff */
[C---:B------:R-:W-:Y:S02]  /*c540*/  IMAD.SHL.U32 R6, R39.reuse, 0x2, RZ ;  /* 0x0000000227067824 */ /* 0x040fe400078e00ff */
[----:B------:R-:W-:-:S04]  /*c550*/  IMAD.HI R39, R39, 0x2, RZ ;  /* 0x0000000227277827 */ /* 0x000fc800078e02ff */
[----:B------:R-:W-:Y:S02]  /*c560*/  IMAD.SHL.U32 R38, R9, 0x2, RZ ;  /* 0x0000000209267824 */ /* 0x000fe400078e00ff */
[----:B--2---:R-:W-:-:S04]  /*c570*/  IMAD R31, R31, R48, RZ ;  /* 0x000000301f1f7224 */ /* 0x004fc800078e02ff */
[----:B------:R-:W-:-:S04]  /*c580*/  IMAD.HI R31, R31, 0x2, RZ ;  /* 0x000000021f1f7827 */ /* 0x000fc800078e02ff */
[----:B------:R-:W-:Y:S01]  /*c590*/  IMAD R2, R40, R48, RZ ;  /* 0x0000003028027224 */ /* 0x000fe200078e02ff */
[----:B------:R-:W-:Y:S01]  /*c5a0*/  IADD3.X R31, PT, PT, R31, UR25, R0, P0, P3 ;  /* 0x000000191f1f7c10 */ /* 0x000fe200087e6400 */
[----:B------:R-:W1:Y:S04]  /*c5b0*/  S2R R40, SR_TID.X ;  /* 0x0000000000287919 */ /* 0x000e680000002100 */
[----:B------:R2:W-:Y:S02]  /*c5c0*/  STL.64 [R1+0x340], R30 ;  /* 0x0003401e01007387 */ /* 0x0005e40000100a00 */
[----:B--2---:R-:W-:-:S04]  /*c5d0*/  IADD3 R30, P0, P3, R17, UR24, R50 ;  /* 0x00000018111e7c10 */ /* 0x004fc8000fb1e032 */
[----:B------:R-:W-:Y:S02]  /*c5e0*/  IADD3.X R31, PT, PT, R13, UR25, R0, P0, P3 ;  /* 0x000000190d1f7c10 */ /* 0x000fe400087e6400 */
[----:B------:R-:W2:Y:S01]  /*c5f0*/  S2R R13, SR_TID.X ;  /* 0x00000000000d7919 */ /* 0x000ea20000002100 */
[----:B-1----:R-:W-:-:S04]  /*c600*/  SHF.R.U32.HI R17, RZ, 0x6, R40 ;  /* 0x00000006ff117819 */ /* 0x002fc80000011628 */
[----:B------:R-:W-:Y:S01]  /*c610*/  SGXT.U32 R33, R17, 0x1 ;  /* 0x000000011121781a */ /* 0x000fe20000000000 */
[----:B------:R1:W-:Y:S01]  /*c620*/  STL.64 [R1+0x348], R18 ;  /* 0x0003481201007387 */ /* 0x0003e20000100a00 */
[----:B------:R-:W-:Y:S02]  /*c630*/  IADD3.X R17, PT, PT, R24, UR25, R0, P4, P5 ;  /* 0x0000001918117c10 */ /* 0x000fe4000a7ea400 */
[----:B------:R-:W-:Y:S02]  /*c640*/  LOP3.LUT R33, R33, 0x6c, RZ, 0xfc, !PT ;  /* 0x0000006c21217812 */ /* 0x000fe400078efcff */
[----:B------:R-:W-:Y:S01]  /*c650*/  IADD3 R32, P0, P3, R32, UR24, R50 ;  /* 0x0000001820207c10 */ /* 0x000fe2000fb1e032 */
[----:B------:R-:W-:Y:S02]  /*c660*/  IMAD.SHL.U32 R40, R2, 0x2, RZ ;  /* 0x0000000202287824 */ /* 0x000fe400078e00ff */
[----:B------:R-:W-:Y:S01]  /*c670*/  IMAD R2, R33, R48, RZ ;  /* 0x0000003021027224 */ /* 0x000fe200078e02ff */
[----:B-1----:R-:W3:Y:S04]  /*c680*/  LDL.LU.64 R18, [R1+0x678] ;  /* 0x0006780001127983 */ /* 0x002ee80000300a00 */
[----:B------:R1:W-:Y:S01]  /*c690*/  STL.64 [R1+0x350], R30 ;  /* 0x0003501e01007387 */ /* 0x0003e20000100a00 */
[----:B--2---:R-:W-:-:S02]  /*c6a0*/  SHF.R.U32.HI R13, RZ, 0x6, R13 ;  /* 0x00000006ff0d7819 */ /* 0x004fc4000001160d */
[----:B------:R-:W-:Y:S02]  /*c6b0*/  IADD3.X R33, PT, PT, R29, UR25, R0, P0, P3 ;  /* 0x000000191d217c10 */ /* 0x000fe400087e6400 */
[----:B------:R-:W-:Y:S02]  /*c6c0*/  SGXT.U32 R13, R13, 0x1 ;  /* 0x000000010d0d781a */ /* 0x000fe40000000000 */
[----:B------:R-:W-:Y:S01]  /*c6d0*/  IADD3 R28, P0, P3, R28, UR24, R50 ;  /* 0x000000181c1c7c10 */ /* 0x000fe2000fb1e032 */
[----:B-1----:R-:W2:Y:S04]  /*c6e0*/  LDL.LU.64 R30, [R1+0x670] ;  /* 0x00067000011e7983 */ /* 0x002ea80000300a00 */
[----:B------:R1:W-:Y:S01]  /*c6f0*/  STL.64 [R1+0x358], R16 ;  /* 0x0003581001007387 */ /* 0x0003e20000100a00 */
[----:B------:R-:W-:-:S02]  /*c700*/  LOP3.LUT R13, R13, 0x6e, RZ, 0xfc, !PT ;  /* 0x0000006e0d0d7812 */ /* 0x000fc400078efcff */
[----:B------:R-:W-:Y:S01]  /*c710*/  IADD3.X R29, PT, PT, R37, UR25, R0, P0, P3 ;  /* 0x00000019251d7c10 */ /* 0x000fe200087e6400 */
[----:B------:R0:W-:Y:S01]  /*c720*/  STL.64 [R1+0x360], R32 ;  /* 0x0003602001007387 */ /* 0x0001e20000100a00 */
[----:B-1----:R-:W-:-:S04]  /*c730*/  IADD3 R16, P5, P4, R11, UR24, R50 ;  /* 0x000000180b107c10 */ /* 0x002fc8000fcbe032 */
[----:B------:R-:W-:Y:S01]  /*c740*/  IADD3.X R17, PT, PT, R15, UR25, R0, P5, P4 ;  /* 0x000000190f117c10 */ /* 0x000fe2000afe8400 */
[----:B0-----:R-:W2:Y:S01]  /*c750*/  LDL.LU.64 R32, [R1+0x668] ;  /* 0x0006680001207983 */ /* 0x001ea20000300a00 */
[C---:B------:R-:W-:Y:S02]  /*c760*/  IMAD.SHL.U32 R24, R2.reuse, 0x2, RZ ;  /* 0x0000000202187824 */ /* 0x040fe400078e00ff */
[----:B------:R-:W-:Y:S01]  /*c770*/  IMAD.HI R11, R2, 0x2, RZ ;  /* 0x00000002020b7827 */ /* 0x000fe200078e02ff */
[----:B------:R0:W-:Y:S03]  /*c780*/  STL.64 [R1+0x368], R16 ;  /* 0x0003681001007387 */ /* 0x0001e60000100a00 */
[----:B------:R-:W-:Y:S02]  /*c790*/  IMAD R2, R13, R48, RZ ;  /* 0x000000300d027224 */ /* 0x000fe400078e02ff */
[----:B------:R-:W1:Y:S01]  /*c7a0*/  S2R R13, SR_TID.X ;  /* 0x00000000000d7919 */ /* 0x000e620000002100 */
[----:B0-----:R-:W2:Y:S04]  /*c7b0*/  LDL.LU.64 R16, [R1+0x660] ;  /* 0x0006600001107983 */ /* 0x001ea80000300a00 */
[----:B------:R0:W-:Y:S02]  /*c7c0*/  STL.64 [R1+0x370], R28 ;  /* 0x0003701c01007387 */ /* 0x0001e40000100a00 */
[----:B0-----:R-:W-:-:S04]  /*c7d0*/  IADD3 R28, P0, P3, R27, UR24, R50 ;  /* 0x000000181b1c7c10 */ /* 0x001fc8000fb1e032 */
[----:B------:R-:W-:Y:S02]  /*c7e0*/  IADD3.X R29, PT, PT, R45, UR25, R0, P0, P3 ;  /* 0x000000192d1d7c10 */ /* 0x000fe400087e6400 */
[----:B------:R-:W0:Y:S01]  /*c7f0*/  S2R R45, SR_TID.X ;  /* 0x00000000002d7919 */ /* 0x000e220000002100 */
[----:B------:R-:W-:Y:S02]  /*c800*/  IADD3 R14, P5, P4, R14, UR24, R50 ;  /* 0x000000180e0e7c10 */ /* 0x000fe4000fcbe032 */
[----:B-1----:R-:W-:Y:S02]  /*c810*/  SHF.R.U32.HI R37, RZ, 0x6, R13 ;  /* 0x00000006ff257819 */ /* 0x002fe4000001160d */
[----:B------:R-:W-:Y:S02]  /*c820*/  IADD3.X R15, PT, PT, R5, UR25, R0, P5, P4 ;  /* 0x00000019050f7c10 */ /* 0x000fe4000afe8400 */
[----:B------:R-:W-:Y:S02]  /*c830*/  SGXT.U32 R5, R37, 0x1 ;  /* 0x000000012505781a */ /* 0x000fe40000000000 */
[----:B------:R-:W-:-:S02]  /*c840*/  IADD3 R36, P5, P4, R36, UR24, R50 ;  /* 0x0000001824247c10 */ /* 0x000fc4000fcbe032 */
[----:B------:R-:W-:Y:S01]  /*c850*/  LOP3.LUT R5, R5, 0x70, RZ, 0xfc, !PT ;  /* 0x0000007005057812 */ /* 0x000fe200078efcff */
[----:B------:R1:W-:Y:S01]  /*c860*/  STL.64 [R1+0x378], R14 ;  /* 0x0003780e01007387 */ /* 0x0003e20000100a00 */
[----:B------:R-:W-:Y:S01]  /*c870*/  IADD3.X R37, PT, PT, R43, UR25, R0, P5, P4 ;  /* 0x000000192b257c10 */ /* 0x000fe2000afe8400 */
[C---:B------:R-:W-:Y:S02]  /*c880*/  IMAD.SHL.U32 R13, R2.reuse, 0x2, RZ ;  /* 0x00000002020d7824 */ /* 0x040fe400078e00ff */
[----:B------:R-:W-:-:S04]  /*c890*/  IMAD.HI R27, R2, 0x2, RZ ;  /* 0x00000002021b7827 */ /* 0x000fc800078e02ff */
[----:B------:R-:W-:Y:S01]  /*c8a0*/  IMAD R2, R5, R48, RZ ;  /* 0x0000003005027224 */ /* 0x000fe200078e02ff */
[----:B-1----:R-:W2:Y:S01]  /*c8b0*/  LDL.LU.64 R14, [R1+0x658] ;  /* 0x00065800010e7983 */ /* 0x002ea20000300a00 */
[----:B0-----:R-:W-:-:S04]  /*c8c0*/  SHF.R.U32.HI R45, RZ, 0x6, R45 ;  /* 0x00000006ff2d7819 */ /* 0x001fc8000001162d */
[----:B------:R-:W-:Y:S01]  /*c8d0*/  SGXT.U32 R45, R45, 0x1 ;  /* 0x000000012d2d781a */ /* 0x000fe20000000000 */
[----:B------:R0:W-:Y:S03]  /*c8e0*/  STL.64 [R1+0x380], R28 ;  /* 0x0003801c01007387 */ /* 0x0001e60000100a00 */
[----:B------:R-:W-:Y:S01]  /*c8f0*/  LOP3.LUT R45, R45, 0x72, RZ, 0xfc, !PT ;  /* 0x000000722d2d7812 */ /* 0x000fe200078efcff */
[----:B------:R-:W-:Y:S01]  /*c900*/  IMAD.HI R43, R2, 0x2, RZ ;  /* 0x00000002022b7827 */ /* 0x000fe200078e02ff */
[----:B0-----:R-:W2:Y:S04]  /*c910*/  LDL.LU.64 R28, [R1+0x650] ;  /* 0x00065000011c7983 */ /* 0x001ea80000300a00 */
[----:B------:R0:W-:Y:S02]  /*c920*/  STL.64 [R1+0x388], R36 ;  /* 0x0003882401007387 */ /* 0x0001e40000100a00 */
[----:B0-----:R-:W-:Y:S01]  /*c930*/  IADD3 R36, P5, P4, R10, UR24, R50 ;  /* 0x000000180a247c10 */ /* 0x001fe2000fcbe032 */
[----:B------:R-:W-:-:S02]  /*c940*/  IMAD.SHL.U32 R10, R2, 0x2, RZ ;  /* 0x00000002020a7824 */ /* 0x000fc400078e00ff */
[----:B------:R-:W-:Y:S02]  /*c950*/  IMAD R2, R45, R48, RZ ;  /* 0x000000302d027224 */ /* 0x000fe400078e02ff */
[----:B------:R-:W0:Y:S01]  /*c960*/  S2R R45, SR_TID.X ;  /* 0x00000000002d7919 */ /* 0x000e220000002100 */
[----:B------:R-:W-:Y:S02]  /*c970*/  IADD3 R4, P0, P3, R4, UR24, R50 ;  /* 0x0000001804047c10 */ /* 0x000fe4000fb1e032 */
[--C-:B------:R-:W-:Y:S02]  /*c980*/  IADD3.X R37, PT, PT, R42, UR25, R0.reuse, P5, P4 ;  /* 0x000000192a257c10 */ /* 0x100fe4000afe8400 */
[----:B------:R-:W-:-:S05]  /*c990*/  IADD3.X R5, PT, PT, R21, UR25, R0, P0, P3 ;  /* 0x0000001915057c10 */ /* 0x000fca00087e6400 */
[----:B------:R1:W-:Y:S04]  /*c9a0*/  STL.64 [R1+0x390], R4 ;  /* 0x0003900401007387 */ /* 0x0003e80000100a00 */
[----:B-1----:R1:W5:Y:S04]  /*c9b0*/  LDL.LU.64 R4, [R1+0x648] ;  /* 0x0006480001047983 */ /* 0x0023680000300a00 */
[----:B------:R1:W-:Y:S01]  /*c9c0*/  STL.64 [R1+0x398], R36 ;  /* 0x0003982401007387 */ /* 0x0003e20000100a00 */
[----:B0-----:R-:W-:Y:S02]  /*c9d0*/  SHF.R.U32.HI R45, RZ, 0x6, R45 ;  /* 0x00000006ff2d7819 */ /* 0x001fe4000001162d */
[----:B-1----:R-:W-:-:S04]  /*c9e0*/  IADD3 R36, P5, P4, R26, UR24, R50 ;  /* 0x000000181a247c10 */ /* 0x002fc8000fcbe032 */
[----:B------:R-:W-:Y:S02]  /*c9f0*/  IADD3.X R37, PT, PT, R23, UR25, R0, P5, P4 ;  /* 0x0000001917257c10 */ /* 0x000fe4000afe8400 */
[C---:B------:R-:W-:Y:S02]  /*ca00*/  SGXT.U32 R23, R45.reuse, 0x1 ;  /* 0x000000012d17781a */ /* 0x040fe40000000000 */
[----:B------:R-:W-:-:S04]  /*ca10*/  SGXT.U32 R45, R45, 0x1 ;  /* 0x000000012d2d781a */ /* 0x000fc80000000000 */
[----:B------:R-:W-:Y:S01]  /*ca20*/  LOP3.LUT R45, R45, 0x74, RZ, 0xfc, !PT ;  /* 0x000000742d2d7812 */ /* 0x000fe200078efcff */
[C---:B------:R-:W-:Y:S02]  /*ca30*/  IMAD.SHL.U32 R26, R2.reuse, 0x2, RZ ;  /* 0x00000002021a7824 */ /* 0x040fe400078e00ff */
[----:B------:R-:W-:-:S04]  /*ca40*/  IMAD.HI R42, R2, 0x2, RZ ;  /* 0x00000002022a7827 */ /* 0x000fc800078e02ff */
[----:B------:R-:W-:Y:S02]  /*ca50*/  IMAD R2, R45, R48, RZ ;  /* 0x000000302d027224 */ /* 0x000fe400078e02ff */
[----:B------:R-:W0:Y:S01]  /*ca60*/  S2R R45, SR_TID.X ;  /* 0x00000000002d7919 */ /* 0x000e220000002100 */
[----:B------:R-:W-:-:S04]  /*ca70*/  IADD3 R20, P0, P3, R20, UR24, R50 ;  /* 0x0000001814147c10 */ /* 0x000fc8000fb1e032 */
[----:B------:R-:W-:Y:S02]  /*ca80*/  IADD3.X R21, PT, PT, R7, UR25, R0, P0, P3 ;  /* 0x0000001907157c10 */ /* 0x000fe400087e6400 */
[----:B------:R-:W-:Y:S01]  /*ca90*/  IADD3 R6, P0, P3, R6, UR24, R50 ;  /* 0x0000001806067c10 */ /* 0x000fe2000fb1e032 */
[----:B------:R-:W-:-:S03]  /*caa0*/  IMAD.HI R9, R9, 0x2, RZ ;  /* 0x0000000209097827 */ /* 0x000fc600078e02ff */
[----:B------:R-:W-:Y:S02]  /*cab0*/  IADD3.X R7, PT, PT, R39, UR25, R0, P0, P3 ;  /* 0x0000001927077c10 */ /* 0x000fe400087e6400 */
[----:B------:R-:W-:-:S04]  /*cac0*/  IADD3 R38, P0, P3, R38, UR24, R50 ;  /* 0x0000001826267c10 */ /* 0x000fc8000fb1e032 */
[----:B------:R-:W-:Y:S02]  /*cad0*/  IADD3.X R39, PT, PT, R9, UR25, R0, P0, P3 ;  /* 0x0000001909277c10 */ /* 0x000fe400087e6400 */
[----:B0-----:R-:W-:-:S04]  /*cae0*/  SHF.R.U32.HI R45, RZ, 0x6, R45 ;  /* 0x00000006ff2d7819 */ /* 0x001fc8000001162d */
[----:B------:R-:W-:Y:S02]  /*caf0*/  SGXT.U32 R9, R45, 0x1 ;  /* 0x000000012d09781a */ /* 0x000fe40000000000 */
[----:B------:R-:W0:Y:S01]  /*cb00*/  S2R R45, SR_TID.X ;  /* 0x00000000002d7919 */ /* 0x000e220000002100 */
[----:B------:R-:W-:Y:S01]  /*cb10*/  LOP3.LUT R23, R23, 0x60, RZ, 0xfc, !PT ;  /* 0x0000006017177812 */ /* 0x000fe200078efcff */
[----:B------:R-:W-:-:S04]  /*cb20*/  IMAD.SHL.U32 R22, R22, 0x2, RZ ;  /* 0x0000000216167824 */ /* 0x000fc800078e00ff */
[----:B------:R-:W-:Y:S01]  /*cb30*/  IMAD R23, R23, R48, RZ ;  /* 0x0000003017177224 */ /* 0x000fe200078e02ff */
[----:B------:R-:W-:-:S03]  /*cb40*/  IADD3 R22, P5, P4, R22, UR24, R50 ;  /* 0x0000001816167c10 */ /* 0x000fc6000fcbe032 */
[----:B------:R-:W-:Y:S01]  /*cb50*/  IMAD.HI R23, R23, 0x2, RZ ;  /* 0x0000000217177827 */ /* 0x000fe200078e02ff */
[----:B------:R1:W-:Y:S04]  /*cb60*/  STL.64 [R1+0x3a0], R20 ;  /* 0x0003a01401007387 */ /* 0x0003e80000100a00 */
[----:B------:R-:W-:Y:S01]  /*cb70*/  IADD3.X R23, PT, PT, R23, UR25, R0, P5, P4 ;  /* 0x0000001917177c10 */ /* 0x000fe2000afe8400 */
[----:B------:R-:W-:Y:S01]  /*cb80*/  IMAD.SHL.U32 R47, R41, 0x2, RZ ;  /* 0x00000002292f7824 */ /* 0x000fe200078e00ff */
[----:B-1----:R1:W5:Y:S04]  /*cb90*/  LDL.LU.64 R20, [R1+0x640] ;  /* 0x0006400001147983 */ /* 0x0023680000300a00 */
[----:B------:R0:W-:Y:S01]  /*cba0*/  STL.64 [R1+0x3a8], R36 ;  /* 0x0003a82401007387 */ /* 0x0001e20000100a00 */
[----:B------:R-:W-:Y:S01]  /*cbb0*/  IMAD.SHL.U32 R12, R8, 0x2, RZ ;  /* 0x00000002080c7824 */ /* 0x000fe200078e00ff */
[----:B------:R-:W-:-:S02]  /*cbc0*/  LOP3.LUT R9, R9, 0x76, RZ, 0xfc, !PT ;  /* 0x0000007609097812 */ /* 0x000fc400078efcff */
[----:B0-----:R1:W5:Y:S04]  /*cbd0*/  LDL.LU.64 R36, [R1+0x638] ;  /* 0x0006380001247983 */ /* 0x0013680000300a00 */
[----:B------:R0:W-:Y:S01]  /*cbe0*/  STL.64 [R1+0x3b0], R6 ;  /* 0x0003b00601007387 */ /* 0x0001e20000100a00 */
[----:B------:R-:W-:-:S03]  /*cbf0*/  IMAD.HI R8, R8, 0x2, RZ ;  /* 0x0000000208087827 */ /* 0x000fc600078e02ff */
[----:B0-----:R1:W5:Y:S04]  /*cc00*/  LDL.LU.64 R6, [R1+0x630] ;  /* 0x0006300001067983 */ /* 0x0013680000300a00 */
[----:B------:R-:W-:Y:S04]  /*cc10*/  STL.64 [R1+0x3b8], R22 ;  /* 0x0003b81601007387 */ /* 0x000fe80000100a00 */
[----:B------:R0:W-:Y:S01]  /*cc20*/  STL.64 [R1+0x3c0], R38 ;  /* 0x0003c02601007387 */ /* 0x0001e20000100a00 */
[----:B------:R-:W-:Y:S01]  /*cc30*/  IMAD.SHL.U32 R51, R25, 0x2, RZ ;  /* 0x0000000219337824 */ /* 0x000fe200078e00ff */
[----:B0-----:R-:W-:-:S02]  /*cc40*/  IADD3 R38, P0, P3, R47, UR24, R50 ;  /* 0x000000182f267c10 */ /* 0x001fc4000fb1e032 */
[----:B------:R-:W-:Y:S02]  /*cc50*/  SHF.R.U32.HI R47, RZ, 0x6, R45 ;  /* 0x00000006ff2f7819 */ /* 0x000fe4000001162d */
[----:B------:R-:W-:Y:S02]  /*cc60*/  IADD3 R22, P5, P4, R12, UR24, R50 ;  /* 0x000000180c167c10 */ /* 0x000fe4000fcbe032 */
[----:B------:R-:W-:Y:S01]  /*cc70*/  SGXT.U32 R45, R47, 0x1 ;  /* 0x000000012f2d781a */ /* 0x000fe20000000000 */
[----:B------:R-:W-:Y:S02]  /*cc80*/  IMAD.SHL.U32 R12, R2, 0x2, RZ ;  /* 0x00000002020c7824 */ /* 0x000fe400078e00ff */
[----:B------:R-:W-:Y:S01]  /*cc90*/  IMAD R2, R9, R48, RZ ;  /* 0x0000003009027224 */ /* 0x000fe200078e02ff */
[----:B------:R-:W-:Y:S02]  /*cca0*/  LOP3.LUT R45, R45, 0x78, RZ, 0xfc, !PT ;  /* 0x000000782d2d7812 */ /* 0x000fe400078efcff */
[----:B------:R-:W-:-:S02]  /*ccb0*/  IADD3.X R23, PT, PT, R8, UR25, R0, P5, P4 ;  /* 0x0000001908177c10 */ /* 0x000fc4000afe8400 */
[----:B------:R-:W-:Y:S01]  /*ccc0*/  IADD3 R8, P5, P4, R51, UR24, R50 ;  /* 0x0000001833087c10 */ /* 0x000fe2000fcbe032 */
[----:B------:R-:W-:Y:S01]  /*ccd0*/  IMAD.SHL.U32 R51, R2, 0x2, RZ ;  /* 0x0000000202337824 */ /* 0x000fe200078e00ff */
[----:B------:R-:W-:Y:S01]  /*cce0*/  SGXT.U32 R47, R47, 0x1 ;  /* 0x000000012f2f781a */ /* 0x000fe20000000000 */
[----:B------:R-:W-:Y:S02]  /*ccf0*/  IMAD R2, R45, R48, RZ ;  /* 0x000000302d027224 */ /* 0x000fe400078e02ff */
[----:B------:R-:W0:Y:S01]  /*cd00*/  S2R R45, SR_TID.X ;  /* 0x00000000002d7919 */ /* 0x000e220000002100 */
[----:B------:R-:W-:Y:S01]  /*cd10*/  LOP3.LUT R47, R47, 0x6a, RZ, 0xfc, !PT ;  /* 0x0000006a2f2f7812 */ /* 0x000fe200078efcff */
[----:B------:R-:W-:-:S04]  /*cd20*/  IMAD.HI R41, R41, 0x2, RZ ;  /* 0x0000000229297827 */ /* 0x000fc800078e02ff */
[----:B------:R-:W-:Y:S02]  /*cd30*/  IMAD R47, R47, R48, RZ ;  /* 0x000000302f2f7224 */ /* 0x000fe400078e02ff */
[----:B------:R-:W-:Y:S01]  /*cd40*/  IMAD.HI R25, R25, 0x2, RZ ;  /* 0x0000000219197827 */ /* 0x000fe200078e02ff */
[----:B------:R-:W-:Y:S02]  /*cd50*/  IADD3.X R39, PT, PT, R41, UR25, R0, P0, P3 ;  /* 0x0000001929277c10 */ /* 0x000fe400087e6400 */
[----:B------:R-:W-:Y:S01]  /*cd60*/  IADD3 R40, P0, P3, R40, UR24, R50 ;  /* 0x0000001828287c10 */ /* 0x000fe2000fb1e032 */
[----:B------:R-:W-:Y:S01]  /*cd70*/  IMAD.HI R47, R47, 0x2, RZ ;  /* 0x000000022f2f7827 */ /* 0x000fe200078e02ff */
[--C-:B------:R-:W-:Y:S01]  /*cd80*/  IADD3.X R9, PT, PT, R25, UR25, R0.reuse, P5, P4 ;  /* 0x0000001919097c10 */ /* 0x100fe2000afe8400 */
[----:B------:R1:W-:Y:S03]  /*cd90*/  STL.64 [R1+0x3c8], R22 ;  /* 0x0003c81601007387 */ /* 0x0003e60000100a00 */
[----:B------:R-:W-:-:S02]  /*cda0*/  IADD3.X R41, PT, PT, R47, UR25, R0, P0, P3 ;  /* 0x000000192f297c10 */ /* 0x000fc400087e6400 */
[----:B------:R-:W-:Y:S01]  /*cdb0*/  IADD3 R24, P5, P4, R24, UR24, R50 ;  /* 0x0000001818187c10 */ /* 0x000fe2000fcbe032 */
[----:B-1----:R1:W5:Y:S04]  /*cdc0*/  LDL.LU.64 R22, [R1+0x628] ;  /* 0x0006280001167983 */ /* 0x0023680000300a00 */
[----:B------:R0:W-:Y:S01]  /*cdd0*/  STL.64 [R1+0x3d0], R38 ;  /* 0x0003d02601007387 */ /* 0x0001e20000100a00 */
[----:B------:R-:W-:-:S03]  /*cde0*/  IADD3.X R25, PT, PT, R11, UR25, R0, P5, P4 ;  /* 0x000000190b197c10 */ /* 0x000fc6000afe8400 */
[----:B0-----:R1:W5:Y:S04]  /*cdf0*/  LDL.LU.64 R38, [R1+0x620] ;  /* 0x0006200001267983 */ /* 0x0013680000300a00 */
[----:B------:R0:W-:Y:S04]  /*ce00*/  STL.64 [R1+0x3d8], R8 ;  /* 0x0003d80801007387 */ /* 0x0001e80000100a00 */
[----:B0-----:R1:W5:Y:S04]  /*ce10*/  LDL.LU.64 R8, [R1+0x618] ;  /* 0x0006180001087983 */ /* 0x0013680000300a00 */
[----:B------:R0:W-:Y:S04]  /*ce20*/  STL.64 [R1+0x3e0], R40 ;  /* 0x0003e02801007387 */ /* 0x0001e80000100a00 */
[----:B------:R1:W-:Y:S01]  /*ce30*/  STL.64 [R1+0x3e8], R24 ;  /* 0x0003e81801007387 */ /* 0x0003e20000100a00 */
[----:B0-----:R-:W-:-:S04]  /*ce40*/  IADD3 R40, P0, P3, R13, UR24, R50 ;  /* 0x000000180d287c10 */ /* 0x001fc8000fb1e032 */
[----:B------:R-:W-:Y:S01]  /*ce50*/  IADD3.X R41, PT, PT, R27, UR25, R0, P0, P3 ;  /* 0x000000191b297c10 */ /* 0x000fe200087e6400 */
[----:B-1----:R0:W5:Y:S01]  /*ce60*/  LDL.LU.64 R24, [R1+0x610] ;  /* 0x0006100001187983 */ /* 0x0021620000300a00 */
[----:B------:R-:W-:-:S03]  /*ce70*/  SHF.R.U32.HI R13, RZ, 0x6, R45 ;  /* 0x00000006ff0d7819 */ /* 0x000fc6000001162d */
[----:B------:R1:W-:Y:S04]  /*ce80*/  STL.64 [R1+0x3f0], R40 ;  /* 0x0003f02801007387 */ /* 0x0003e80000100a00 */
[----:B-1----:R0:W5:Y:S04]  /*ce90*/  LDL.LU.64 R40, [R1+0x608] ;  /* 0x0006080001287983 */ /* 0x0021680000300a00 */
[----:B------:R-:W4:Y:S01]  /*cea0*/  LDL R45, [R1+0x570] ;  /* 0x00057000012d7983 */ /* 0x000f220000100800 */
[----:B------:R-:W-:-:S04]  /*ceb0*/  IADD3 R10, P5, P4, R10, UR24, R50 ;  /* 0x000000180a0a7c10 */ /* 0x000fc8000fcbe032 */
[----:B------:R-:W-:Y:S02]  /*cec0*/  IADD3.X R11, PT, PT, R43, UR25, R0, P5, P4 ;  /* 0x000000192b0b7c10 */ /* 0x000fe4000afe8400 */
[----:B------:R-:W1:Y:S01]  /*ced0*/  S2R R43, SR_TID.X ;  /* 0x00000000002b7919 */ /* 0x000e620000002100 */
[----:B------:R-:W-:-:S04]  /*cee0*/  SGXT.U32 R13, R13, 0x1 ;  /* 0x000000010d0d781a */ /* 0x000fc80000000000 */
[----:B------:R-:W-:Y:S01]  /*cef0*/  LOP3.LUT R13, R13, 0x7a, RZ, 0xfc, !PT ;  /* 0x0000007a0d0d7812 */ /* 0x000fe200078efcff */
[----:B------:R-:W-:Y:S01]  /*cf00*/  IMAD.SHL.U32 R47, R2, 0x2, RZ ;  /* 0x00000002022f7824 */ /* 0x000fe200078e00ff */
[----:B------:R-:W-:-:S03]  /*cf10*/  IADD3 R26, P0, P3, R26, UR24, R50 ;  /* 0x000000181a1a7c10 */ /* 0x000fc6000fb1e032 */
[----:B------:R-:W-:Y:S01]  /*cf20*/  IMAD R2, R13, R48, RZ ;  /* 0x000000300d027224 */ /* 0x000fe200078e02ff */
[----:B------:R-:W-:Y:S02]  /*cf30*/  IADD3.X R27, PT, PT, R42, UR25, R0, P0, P3 ;  /* 0x000000192a1b7c10 */ /* 0x000fe400087e6400 */
[----:B------:R-:W-:Y:S01]  /*cf40*/  IADD3 R42, P0, P3, R51, UR24, R50 ;  /* 0x00000018332a7c10 */ /* 0x000fe2000fb1e032 */
[----:B------:R-:W-:Y:S02]  /*cf50*/  IMAD.SHL.U32 R51, R2, 0x2, RZ ;  /* 0x0000000202337824 */ /* 0x000fe400078e00ff */
[----:B------:R-:W0:Y:S01]  /*cf60*/  S2R R2, SR_TID.X ;  /* 0x0000000000027919 */ /* 0x000e220000002100 */
[----:B-1----:R-:W-:-:S04]  /*cf70*/  SHF.R.U32.HI R13, RZ, 0x6, R43 ;  /* 0x00000006ff0d7819 */ /* 0x002fc8000001162b */
[C---:B------:R-:W-:Y:S02]  /*cf80*/  SGXT.U32 R43, R13.reuse, 0x1 ;  /* 0x000000010d2b781a */ /* 0x040fe40000000000 */
[----:B------:R-:W-:-:S04]  /*cf90*/  SGXT.U32 R13, R13, 0x1 ;  /* 0x000000010d0d781a */ /* 0x000fc80000000000 */
[----:B------:R-:W-:-:S05]  /*cfa0*/  LOP3.LUT R13, R13, 0x74, RZ, 0xfc, !PT ;  /* 0x000000740d0d7812 */ /* 0x000fca00078efcff */
[----:B------:R-:W-:Y:S01]  /*cfb0*/  IMAD R13, R13, R48, RZ ;  /* 0x000000300d0d7224 */ /* 0x000fe200078e02ff */
[----:B------:R-:W-:-:S03]  /*cfc0*/  IADD3 R12, P5, P4, R12, UR24, R50 ;  /* 0x000000180c0c7c10 */ /* 0x000fc6000fcbe032 */
[----:B------:R-:W-:Y:S01]  /*cfd0*/  IMAD.HI R13, R13, 0x2, RZ ;  /* 0x000000020d0d7827 */ /* 0x000fe200078e02ff */
[----:B------:R-:W-:Y:S01]  /*cfe0*/  LOP3.LUT R43, R43, 0x76, RZ, 0xfc, !PT ;  /* 0x000000762b2b7812 */ /* 0x000fe200078efcff */
[----:B------:R1:W-:Y:S03]  /*cff0*/  STL.64 [R1+0x3f8], R10 ;  /* 0x0003f80a01007387 */ /* 0x0003e60000100a00 */
[----:B------:R-:W-:Y:S01]  /*d000*/  IADD3.X R13, PT, PT, R13, UR25, R0, P5, P4 ;  /* 0x000000190d0d7c10 */ /* 0x000fe2000afe8400 */
[----:B------:R-:W-:Y:S01]  /*d010*/  IMAD R43, R43, R48, RZ ;  /* 0x000000302b2b7224 */ /* 0x000fe200078e02ff */
[----:B-1----:R1:W5:Y:S04]  /*d020*/  LDL.LU.64 R10, [R1+0x600] ;  /* 0x00060000010a7983 */ /* 0x0023680000300a00 */
[----:B------:R0:W-:Y:S01]  /*d030*/  STL.64 [R1+0x400], R26 ;  /* 0x0004001a01007387 */ /* 0x0001e20000100a00 */
[----:B------:R-:W-:Y:S01]  /*d040*/  IMAD.HI R43, R43, 0x2, RZ ;  /* 0x000000022b2b7827 */ /* 0x000fe200078e02ff */
[----:B------:R-:W-:-:S02]  /*d050*/  SHF.R.U32.HI R44, RZ, 0x6, R44 ;  /* 0x00000006ff2c7819 */ /* 0x000fc4000001162c */
[----:B0-----:R1:W5:Y:S04]  /*d060*/  LDL.LU.64 R26, [R1+0x5f8] ;  /* 0x0005f800011a7983 */ /* 0x0013680000300a00 */
[----:B------:R0:W-:Y:S01]  /*d070*/  STL.64 [R1+0x408], R12 ;  /* 0x0004080c01007387 */ /* 0x0001e20000100a00 */
[----:B------:R-:W-:Y:S02]  /*d080*/  IADD3.X R43, PT, PT, R43, UR25, R0, P0, P3 ;  /* 0x000000192b2b7c10 */ /* 0x000fe400087e6400 */
[----:B0-----:R-:W-:Y:S02]  /*d090*/  IADD3 R12, P5, P4, R47, UR24, R50 ;  /* 0x000000182f0c7c10 */ /* 0x001fe4000fcbe032 */
[----:B------:R-:W-:-:S04]  /*d0a0*/  SHF.R.U32.HI R47, RZ, 0x6, R2 ;  /* 0x00000006ff2f7819 */ /* 0x000fc80000011602 */
[C---:B------:R-:W-:Y:S01]  /*d0b0*/  SGXT.U32 R13, R47.reuse, 0x1 ;  /* 0x000000012f0d781a */ /* 0x040fe20000000000 */
[----:B------:R0:W-:Y:S01]  /*d0c0*/  STL.64 [R1+0x410], R42 ;  /* 0x0004102a01007387 */ /* 0x0001e20000100a00 */
[----:B------:R-:W-:Y:S02]  /*d0d0*/  SGXT.U32 R2, R47, 0x1 ;  /* 0x000000012f02781a */ /* 0x000fe40000000000 */
[----:B------:R-:W-:Y:S02]  /*d0e0*/  LOP3.LUT R13, R13, 0x78, RZ, 0xfc, !PT ;  /* 0x000000780d0d7812 */ /* 0x000fe400078efcff */
[----:B------:R-:W-:-:S03]  /*d0f0*/  SGXT.U32 R47, R47, 0x1 ;  /* 0x000000012f2f781a */ /* 0x000fc60000000000 */
[-C--:B------:R-:W-:Y:S01]  /*d100*/  IMAD R13, R13, R48.reuse, RZ ;  /* 0x000000300d0d7224 */ /* 0x080fe200078e02ff */
[----:B------:R-:W-:Y:S02]  /*d110*/  LOP3.LUT R47, R47, 0x7c, RZ, 0xfc, !PT ;  /* 0x0000007c2f2f7812 */ /* 0x000fe400078efcff */
[----:B0-----:R-:W-:Y:S01]  /*d120*/  SGXT.U32 R43, R44, 0x1 ;  /* 0x000000012c2b781a */ /* 0x001fe20000000000 */
[----:B------:R-:W-:Y:S01]  /*d130*/  IMAD.HI R13, R13, 0x2, RZ ;  /* 0x000000020d0d7827 */ /* 0x000fe200078e02ff */
[----:B------:R-:W-:Y:S02]  /*d140*/  LOP3.LUT R2, R2, 0x7e, RZ, 0xfc, !PT ;  /* 0x0000007e02027812 */ /* 0x000fe400078efcff */
[----:B------:R-:W-:Y:S01]  /*d150*/  LOP3.LUT R43, R43, 0x7a, RZ, 0xfc, !PT ;  /* 0x0000007a2b2b7812 */ /* 0x000fe200078efcff */
[-C--:B------:R-:W-:Y:S01]  /*d160*/  IMAD R47, R47, R48.reuse, RZ ;  /* 0x000000302f2f7224 */ /* 0x080fe200078e02ff */
[----:B------:R-:W-:Y:S01]  /*d170*/  IADD3 R42, P0, P3, R51, UR24, R50 ;  /* 0x00000018332a7c10 */ /* 0x000fe2000fb1e032 */
[----:B------:R-:W-:-:S02]  /*d180*/  IMAD R2, R2, R48, RZ ;  /* 0x0000003002027224 */ /* 0x000fc400078e02ff */
[----:B------:R-:W-:Y:S01]  /*d190*/  IMAD R43, R43, R48, RZ ;  /* 0x000000302b2b7224 */ /* 0x000fe200078e02ff */
[--C-:B------:R-:W-:Y:S01]  /*d1a0*/  IADD3.X R13, PT, PT, R13, UR25, R0.reuse, P5, P4 ;  /* 0x000000190d0d7c10 */ /* 0x100fe2000afe8400 */
[----:B------:R-:W-:Y:S02]  /*d1b0*/  IMAD.SHL.U32 R51, R47, 0x2, RZ ;  /* 0x000000022f337824 */ /* 0x000fe400078e00ff */
[----:B------:R-:W-:Y:S02]  /*d1c0*/  IMAD.HI R43, R43, 0x2, RZ ;  /* 0x000000022b2b7827 */ /* 0x000fe400078e02ff */
[----:B------:R0:W-:Y:S02]  /*d1d0*/  STL.64 [R1+0x418], R12 ;  /* 0x0004180c01007387 */ /* 0x0001e40000100a00 */
[----:B------:R-:W-:Y:S02]  /*d1e0*/  IMAD.SHL.U32 R44, R2, 0x2, RZ ;  /* 0x00000002022c7824 */ /* 0x000fe400078e00ff */
[----:B------:R-:W-:Y:S01]  /*d1f0*/  IMAD.HI R47, R47, 0x2, RZ ;  /* 0x000000022f2f7827 */ /* 0x000fe200078e02ff */
[----:B------:R-:W-:-:S03]  /*d200*/  IADD3.X R43, PT, PT, R43, UR25, R0, P0, P3 ;  /* 0x000000192b2b7c10 */ /* 0x000fc600087e6400 */
[----:B------:R-:W-:Y:S01]  /*d210*/  IMAD.HI R2, R2, 0x2, RZ ;  /* 0x0000000202027827 */ /* 0x000fe200078e02ff */
[--C-:B0-----:R-:W-:Y:S02]  /*d220*/  IADD3 R12, P5, P4, R51, UR24, R50.reuse ;  /* 0x00000018330c7c10 */ /* 0x101fe4000fcbe032 */
[----:B------:R-:W-:Y:S02]  /*d230*/  IADD3 R50, P0, P3, R44, UR24, R50 ;  /* 0x000000182c327c10 */ /* 0x000fe4000fb1e032 */
[--C-:B------:R-:W-:Y:S01]  /*d240*/  IADD3.X R13, PT, PT, R47, UR25, R0.reuse, P5, P4 ;  /* 0x000000192f0d7c10 */ /* 0x100fe2000afe8400 */
[----:B------:R0:W-:Y:S01]  /*d250*/  STL.64 [R1+0x420], R42 ;  /* 0x0004202a01007387 */ /* 0x0001e20000100a00 */
[----:B------:R-:W-:Y:S02]  /*d260*/  IADD3.X R51, PT, PT, R2, UR25, R0, P0, P3 ;  /* 0x0000001902337c10 */ /* 0x000fe400087e6400 */
[----:B--2---:R-:W-:Y:S02]  /*d270*/  IADD3 R28, P5, PT, R28, UR24, RZ ;  /* 0x000000181c1c7c10 */ /* 0x004fe4000ffbe0ff */
[----:B------:R-:W-:Y:S01]  /*d280*/  IADD3 R44, P0, PT, R15, UR24, RZ ;  /* 0x000000180f2c7c10 */ /* 0x000fe2000ff1e0ff */
[----:B0-----:R1:W5:Y:S04]  /*d290*/  LDL.LU.64 R42, [R1+0x5f0] ;  /* 0x0005f000012a7983 */ /* 0x0013680000300a00 */
[----:B------:R0:W-:Y:S01]  /*d2a0*/  STL.64 [R1+0x430], R12 ;  /* 0x0004300c01007387 */ /* 0x0001e20000100a00 */
[----:B------:R-:W-:-:S03]  /*d2b0*/  IADD3 R14, P3, PT, R14, UR24, RZ ;  /* 0x000000180e0e7c10 */ /* 0x000fc6000ff7e0ff */
[----:B0-----:R1:W5:Y:S04]  /*d2c0*/  LDL.LU.64 R12, [R1+0x5e8] ;  /* 0x0005e800010c7983 */ /* 0x0013680000300a00 */
[----:B------:R0:W-:Y:S01]  /*d2d0*/  STL.64 [R1+0x428], R50 ;  /* 0x0004283201007387 */ /* 0x0001e20000100a00 */
[----:B---3--:R-:W-:Y:S02]  /*d2e0*/  IADD3.X R15, PT, PT, R35, UR25, RZ, P3, !PT ;  /* 0x00000019230f7c10 */ /* 0x008fe40009ffe4ff */
[----:B0-----:R-:W-:Y:S02]  /*d2f0*/  IADD3 R50, P4, PT, R29, UR24, RZ ;  /* 0x000000181d327c10 */ /* 0x001fe4000ff9e0ff */
[----:B------:R-:W-:Y:S02]  /*d300*/  IADD3.X R29, PT, PT, R33, UR25, RZ, P5, !PT ;  /* 0x00000019211d7c10 */ /* 0x000fe4000affe4ff */
[----:B------:R-:W-:-:S02]  /*d310*/  IADD3.X R51, PT, PT, R17, UR25, RZ, P4, !PT ;  /* 0x0000001911337c10 */ /* 0x000fc4000a7fe4ff */
[----:B------:R-:W-:Y:S01]  /*d320*/  IADD3 R16, P4, PT, R16, UR24, RZ ;  /* 0x0000001810107c10 */ /* 0x000fe2000ff9e0ff */
[----:B------:R0:W-:Y:S01]  /*d330*/  STL.64 [R1], R28 ;  /* 0x0000001c01007387 */ /* 0x0001e20000100a00 */
[----:B------:R-:W-:Y:S02]  /*d340*/  IADD3 R32, P5, PT, R32, UR24, RZ ;  /* 0x0000001820207c10 */ /* 0x000fe4000ffbe0ff */
[----:B------:R-:W-:Y:S02]  /*d350*/  IADD3.X R17, PT, PT, R31, UR25, RZ, P4, !PT ;  /* 0x000000191f117c10 */ /* 0x000fe4000a7fe4ff */
[----:B------:R-:W-:Y:S01]  /*d360*/  IADD3.X R33, PT, PT, R49, UR25, RZ, P5, !PT ;  /* 0x0000001931217c10 */ /* 0x000fe2000affe4ff */
[----:B0-----:R1:W5:Y:S01]  /*d370*/  LDL.LU.64 R28, [R1+0x5e0] ;  /* 0x0005e000011c7983 */ /* 0x0013620000300a00 */
[----:B------:R-:W-:-:S04]  /*d380*/  IADD3 R34, P3, PT, R34, UR24, RZ ;  /* 0x0000001822227c10 */ /* 0x000fc8000ff7e0ff */
[----:B----4-:R-:W-:Y:S02]  /*d390*/  IADD3.X R35, PT, PT, R53, UR25, RZ, P3, !PT ;  /* 0x0000001935237c10 */ /* 0x010fe40009ffe4ff */
[----:B------:R-:W-:-:S04]  /*d3a0*/  SHF.R.S32.HI R0, RZ, 0x1f, R45 ;  /* 0x0000001fff007819 */ /* 0x000fc8000001142d */
[----:B------:R-:W-:Y:S02]  /*d3b0*/  LEA.HI R0, R0, R45, RZ, 0x7 ;  /* 0x0000002d00007211 */ /* 0x000fe400078f38ff */
[----:B------:R-:W-:-:S05]  /*d3c0*/  IADD3.X R45, PT, PT, R19, UR25, RZ, P0, !PT ;  /* 0x00000019132d7c10 */ /* 0x000fca00087fe4ff */
[----:B------:R0:W-:Y:S01]  /*d3d0*/  STL.64 [R1+0x8], R44 ;  /* 0x0000082c01007387 */ /* 0x0001e20000100a00 */
[----:B------:R-:W-:-:S03]  /*d3e0*/  IADD3 R18, P0, PT, R18, UR24, RZ ;  /* 0x0000001812127c10 */ /* 0x000fc6000ff1e0ff */
[----:B0-----:R1:W5:Y:S04]  /*d3f0*/  LDL.LU.64 R44, [R1+0x5d8] ;  /* 0x0005d800012c7983 */ /* 0x0013680000300a00 */
[----:B------:R0:W-:Y:S01]  /*d400*/  STL.64 [R1+0x10], R14 ;  /* 0x0000100e01007387 */ /* 0x0001e20000100a00 */
[----:B------:R-:W-:-:S03]  /*d410*/  IADD3.X R19, PT, PT, R46, UR25, RZ, P0, !PT ;  /* 0x000000192e137c10 */ /* 0x000fc600087fe4ff */
[----:B0-----:R1:W5:Y:S04]  /*d420*/  LDL.LU.64 R14, [R1+0x5d0] ;  /* 0x0005d000010e7983 */ /* 0x0013680000300a00 */
[----:B------:R1:W5:Y:S04]  /*d430*/  LDL.LU R31, [R1+0x5c8] ;  /* 0x0005c800011f7983 */ /* 0x0003680000300800 */
[----:B------:R0:W-:Y:S04]  /*d440*/  STL.64 [R1+0x18], R16 ;  /* 0x0000181001007387 */ /* 0x0001e80000100a00 */
[----:B0-----:R1:W5:Y:S04]  /*d450*/  LDL.LU.64 R16, [R1+0x5c0] ;  /* 0x0005c00001107983 */ /* 0x0013680000300a00 */
[----:B------:R-:W2:Y:S04]  /*d460*/  LDL.LU R49, [R1+0x5b8] ;  /* 0x0005b80001317983 */ /* 0x000ea80000300800 */
[----:B------:R0:W-:Y:S04]  /*d470*/  STL.64 [R1+0x20], R32 ;  /* 0x0000202001007387 */ /* 0x0001e80000100a00 */
[----:B0-----:R1:W5:Y:S04]  /*d480*/  LDL.LU.64 R32, [R1+0x5b0] ;  /* 0x0005b00001207983 */ /* 0x0013680000300a00 */
[----:B------:R-:W3:Y:S04]  /*d490*/  LDL.LU R46, [R1+0x5a8] ;  /* 0x0005a800012e7983 */ /* 0x000ee80000300800 */
[----:B------:R0:W-:Y:S04]  /*d4a0*/  STL.64 [R1+0x28], R18 ;  /* 0x0000281201007387 */ /* 0x0001e80000100a00 */
[----:B0-----:R1:W5:Y:S04]  /*d4b0*/  LDL.LU.64 R18, [R1+0x5a0] ;  /* 0x0005a00001127983 */ /* 0x0013680000300a00 */
[----:B------:R1:W5:Y:S04]  /*d4c0*/  LDL.LU R53, [R1+0x598] ;  /* 0x0005980001357983 */ /* 0x0003680000300800 */
[----:B------:R0:W-:Y:S04]  /*d4d0*/  STL.64 [R1+0x30], R34 ;  /* 0x0000302201007387 */ /* 0x0001e80000100a00 */
[----:B0-----:R1:W5:Y:S01]  /*d4e0*/  LDL.LU.64 R34, [R1+0x590] ;  /* 0x0005900001227983 */ /* 0x0013620000300a00 */
[----:B------:R-:W-:Y:S01]  /*d4f0*/  USHF.R.U32.HI UR7, URZ, 0x4, UR7 ;  /* 0x00000004ff077899 */ /* 0x000fe20008011607 */
[----:B------:R-:W-:Y:S01]  /*d500*/  SHF.R.S32.HI R0, RZ, 0x7, R0 ;  /* 0x00000007ff007819 */ /* 0x000fe20000011400 */
[----:B------:R-:W-:-:S02]  /*d510*/  USHF.R.U32.HI UR8, URZ, 0x4, UR8 ;  /* 0x00000004ff087899 */ /* 0x000fc40008011608 */
[----:B------:R-:W-:Y:S01]  /*d520*/  USGXT.U32 UR16, UR7, 0xe ;  /* 0x0000000e0710789a */ /* 0x000fe20008000000 */
[----:B------:R-:W-:Y:S01]  /*d530*/  VIMNMX R47, PT, PT, R0, 0x1, !PT ;  /* 0x00000001002f7848 */ /* 0x000fe20007fe0100 */
[----:B------:R-:W-:Y:S02]  /*d540*/  USGXT.U32 UR14, UR8, 0xe ;  /* 0x0000000e080e789a */ /* 0x000fe40008000000 */
[----:B------:R-:W-:Y:S02]  /*d550*/  UIADD3 UR24, UP1, UPT, UR16, 0x80, URZ ;  /* 0x0000008010187890 */ /* 0x000fe4000ff3e0ff */
[----:B------:R-:W-:Y:S01]  /*d560*/  UIADD3 UR26, UP2, UPT, UR14, 0x2, URZ ;  /* 0x000000020e1a7890 */ /* 0x000fe2000ff5e0ff */
[----:B------:R-:W-:Y:S01]  /*d570*/  VIADD R47, R47, 0xffffffff ;  /* 0xffffffff2f2f7836 */ /* 0x000fe20000000000 */
[----:B------:R-:W-:Y:S02]  /*d580*/  UIADD3.X UR25, UPT, UPT, UR4, 0x40004040, URZ, UP1, !UPT ;  /* 0x4000404004197890 */ /* 0x000fe40008ffe4ff */
[----:B------:R-:W-:Y:S01]  /*d590*/  UIADD3.X UR27, UPT, UPT, UR5, 0x40004040, URZ, UP2, !UPT ;  /* 0x40004040051b7890 */ /* 0x000fe200097fe4ff */
[----:B------:R-:W-:Y:S01]  /*d5a0*/  IMAD.SHL.U32 R0, R48, 0x80, RZ ;  /* 0x0000008030007824 */ /* 0x000fe200078e00ff */
[----:B------:R-:W-:Y:S01]  /*d5b0*/  ISETP.NE.U32.AND P3, PT, R47, RZ, PT ;  /* 0x000000ff2f00720c */ /* 0x000fe20003f65070 */
[----:B--2---:R-:W-:-:S02]  /*d5c0*/  IMAD.SHL.U32 R2, R49, 0x80, RZ ;  /* 0x0000008031027824 */ /* 0x004fc400078e00ff */
[----:B---3--:R-:W-:-:S05]  /*d5d0*/  VIADD R49, R46, 0x7f ;  /* 0x0000007f2e317836 */ /* 0x008fca0000000000 */
[----:B------:R-:W-:-:S13]  /*d5e0*/  ISETP.LT.OR P0, PT, R49, 0x80, P1 ;  /* 0x000000803100780c */ /* 0x000fda0000f01670 */
[----:B-1----:R-:W-:Y:S05]  /*d5f0*/  @P0 BRA `(.L_x_6) ;  /* 0x0000000000d40947 */ /* 0x002fea0003800000 */
[----:B------:R-:W-:Y:S02]  /*d600*/  USHF.R.U32.HI UR18, URZ, 0x4, UR10 ;  /* 0x00000004ff127899 */ /* 0x000fe4000801160a */
[----:B------:R-:W-:Y:S02]  /*d610*/  UIADD3 UR7, UPT, UPT, UR10, 0x4000, URZ ;  /* 0x000040000a077890 */ /* 0x000fe4000fffe0ff */
[----:B------:R-:W-:Y:S02]  /*d620*/  USGXT.U32 UR18, UR18, 0xe ;  /* 0x0000000e1212789a */ /* 0x000fe40008000000 */
[----:B------:R-:W-:Y:S02]  /*d630*/  USHF.R.U32.HI UR7, URZ, 0x4, UR7 ;  /* 0x00000004ff077899 */ /* 0x000fe40008011607 */
[----:B------:R-:W-:Y:S02]  /*d640*/  UIADD3 UR38, UP1, UPT, UR18, 0x80, URZ ;  /* 0x0000008012267890 */ /* 0x000fe4000ff3e0ff */
[----:B------:R-:W-:Y:S01]  /*d650*/  USGXT.U32 UR20, UR7, 0xe ;  /* 0x0000000e0714789a */ /* 0x000fe20008000000 */
[----:B------:R-:W-:Y:S01]  /*d660*/  UMOV UR5, URZ ;  /* 0x000000ff00057c82 */ /* 0x000fe20008000000 */
[----:B------:R-:W-:Y:S01]  /*d670*/  UMOV UR8, URZ ;  /* 0x000000ff00087c82 */ /* 0x000fe20008000000 */
[----:B------:R-:W-:-:S02]  /*d680*/  UIADD3.X UR39, UPT, UPT, UR5, 0x40004040, URZ, UP1, !UPT ;  /* 0x4000404005277890 */ /* 0x000fc40008ffe4ff */
[----:B------:R-:W-:Y:S02]  /*d690*/  UIADD3 UR46, UP1, UPT, UR20, 0x2, URZ ;  /* 0x00000002142e7890 */ /* 0x000fe4000ff3e0ff */
[----:B------:R-:W-:Y:S02]  /*d6a0*/  UIADD3.64 UR48, UPT, UPT, UR38, 0x80, URZ ;  /* 0x0000008026307897 */ /* 0x000fe4000fffe0ff */
[----:B------:R-:W-:Y:S02]  /*d6b0*/  UIADD3.X UR47, UPT, UPT, UR8, 0x40004040, URZ, UP1, !UPT ;  /* 0x40004040082f7890 */ /* 0x000fe40008ffe4ff */
[----:B------:R-:W-:Y:S02]  /*d6c0*/  UIADD3.64 UR52, UPT, UPT, UR38, 0x100, URZ ;  /* 0x0000010026347897 */ /* 0x000fe4000fffe0ff */
[----:B------:R-:W-:Y:S02]  /*d6d0*/  UIADD3.64 UR50, UPT, UPT, UR46, 0x2, URZ ;  /* 0x000000022e327897 */ /* 0x000fe4000fffe0ff */
[----:B------:R-:W-:-:S02]  /*d6e0*/  UIADD3.64 UR54, UPT, UPT, UR46, 0x4, URZ ;  /* 0x000000042e367897 */ /* 0x000fc4000fffe0ff */
[----:B------:R-:W-:Y:S02]  /*d6f0*/  UIADD3.64 UR56, UPT, UPT, UR38, 0x180, URZ ;  /* 0x0000018026387897 */ /* 0x000fe4000fffe0ff */
[----:B------:R-:W-:Y:S02]  /*d700*/  UIADD3.64 UR58, UPT, UPT, UR46, 0x1fe, URZ ;  /* 0x000001fe2e3a7897 */ /* 0x000fe4000fffe0ff */
[----:B------:R-:W-:Y:S02]  /*d710*/  UIADD3.64 UR60, UPT, UPT, UR38, 0x200, URZ ;  /* 0x00000200263c7897 */ /* 0x000fe4000fffe0ff */
[----:B------:R-:W-:Y:S02]  /*d720*/  UIADD3.64 UR62, UPT, UPT, UR46, 0x200, URZ ;  /* 0x000002002e3e7897 */ /* 0x000fe4000fffe0ff */
[----:B------:R-:W-:Y:S02]  /*d730*/  UIADD3.64 UR64, UPT, UPT, UR38, 0x280, URZ ;  /* 0x0000028026407897 */ /* 0x000fe4000fffe0ff */
[----:B------:R-:W-:Y:S01]  /*d740*/  UIADD3.64 UR66, UPT, UPT, UR46, 0x202, URZ ;  /* 0x000002022e427897 */ /* 0x000fe2000fffe0ff */
[----:B------:R-:W-:Y:S01]  /*d750*/  UMOV UR32, 0x0 ;  /* 0x0000000000207882 */ /* 0x000fe20000000000 */
[----:B------:R-:W-:Y:S01]  /*d760*/  UMOV UR33, 0x4108010 ;  /* 0x0410801000217882 */ /* 0x000fe20000000000 */
[----:B------:R-:W-:Y:S01]  /*d770*/  UIADD3.64 UR68, UPT, UPT, UR38, 0x300, URZ ;  /* 0x0000030026447897 */ /* 0x000fe2000fffe0ff */
[----:B------:R-:W-:Y:S01]  /*d780*/  UMOV UR19, 0x40004040 ;  /* 0x4000404000137882 */ /* 0x000fe20000000000 */
[----:B------:R-:W-:Y:S01]  /*d790*/  UIADD3.64 UR70, UPT, UPT, UR46, 0x204, URZ ;  /* 0x000002042e467897 */ /* 0x000fe2000fffe0ff */
[----:B------:R-:W-:Y:S01]  /*d7a0*/  UMOV UR21, 0x40004040 ;  /* 0x4000404000157882 */ /* 0x000fe20000000000 */
[----:B------:R-:W-:Y:S01]  /*d7b0*/  UMOV UR30, 0x0 ;  /* 0x00000000001e7882 */ /* 0x000fe20000000000 */
[----:B------:R-:W-:Y:S01]  /*d7c0*/  UMOV UR31, 0x4108010 ;  /* 0x04108010001f7882 */ /* 0x000fe20000000000 */
[----:B------:R-:W-:Y:S01]  /*d7d0*/  UMOV UR28, 0x0 ;  /* 0x00000000001c7882 */ /* 0x000fe20000000000 */
[----:B------:R-:W-:Y:S01]  /*d7e0*/  UMOV UR29, 0x4108010 ;  /* 0x04108010001d7882 */ /* 0x000fe20000000000 */
[----:B------:R0:W-:Y:S01]  /*d7f0*/  UTCHMMA gdesc[UR18], gdesc[UR20], tmem[UR9], tmem[UR32], idesc[UR33], !UPT ;  /* 0x00ff2014120075ea */ /* 0x0001e2000f800009 */
[----:B------:R-:W-:Y:S01]  /*d800*/  UMOV UR36, 0x0 ;  /* 0x0000000000247882 */ /* 0x000fe20000000000 */
[----:B------:R-:W-:Y:S01]  /*d810*/  UMOV UR37, 0x4108010 ;  /* 0x0410801000257882 */ /* 0x000fe20000000000 */
[----:B------:R0:W-:Y:S01]  /*d820*/  UTCHMMA gdesc[UR38], gdesc[UR46], tmem[UR9], tmem[UR30], idesc[UR31], UPT ;  /* 0x00ff1e2e260075ea */ /* 0x0001e2000b800009 */
        /* <DEDUP_REMOVED lines=8> */
[----:B------:R-:W-:Y:S01]  /*d8b0*/  UMOV UR7, URZ ;  /* 0x000000ff00077c82 */ /* 0x000fe20008000000 */
[----:B------:R0:W-:Y:S01]  /*d8c0*/  UTCHMMA gdesc[UR56], gdesc[UR58], tmem[UR9], tmem[UR34], idesc[UR35], UPT ;  /* 0x00ff223a380075ea */ /* 0x0001e2000b800009 */
[----:B------:R-:W-:Y:S01]  /*d8d0*/  UMOV UR44, 0x0 ;  /* 0x00000000002c7882 */ /* 0x000fe20000000000 */
[----:B------:R-:W-:Y:S01]  /*d8e0*/  UMOV UR45, 0x4108010 ;  /* 0x04108010002d7882 */ /* 0x000fe20000000000 */
[----:B------:R0:W-:Y:S01]  /*d8f0*/  UTCHMMA gdesc[UR60], gdesc[UR62], tmem[UR9], tmem[UR42], idesc[UR43], UPT ;  /* 0x00ff2a3e3c0075ea */ /* 0x0001e2000b800009 */
[----:B------:R-:W-:Y:S01]  /*d900*/  UMOV UR6, UR6 ;  /* 0x0000000600067c82 */ /* 0x000fe20008000000 */
[----:B------:R0:W-:Y:S01]  /*d910*/  UTCHMMA gdesc[UR64], gdesc[UR66], tmem[UR9], tmem[UR40], idesc[UR41], UPT ;  /* 0x00ff2842400075ea */ /* 0x0001e2000b800009 */
[----:B------:R0:W-:Y:S01]  /*d920*/  UTCHMMA gdesc[UR68], gdesc[UR70], tmem[UR9], tmem[UR44], idesc[UR45], UPT ;  /* 0x00ff2c46440075ea */ /* 0x0001e2000b800009 */
[----:B------:R0:W-:Y:S01]  /*d930*/  UTCBAR [UR6], URZ ;  /* 0x000000ff060073e9 */ /* 0x0001e200080000ff */
[----:B------:R-:W-:Y:S01]  /*d940*/  NOP ;  /* 0x0000000000007918 */ /* 0x000fe20000000000 */
.L_x_6:
[----:B------:R-:W-:Y:S05]  /*d950*/  @!P3 BRA `(.L_x_7) ;  /* 0x0000007000c8b947 */ /* 0x000fea0003800000 */
[----:B------:R-:W-:Y:S01]  /*d960*/  VIADD R46, R46, 0xffffff80 ;  /* 0xffffff802e2e7836 */ /* 0x000fe20000000000 */
[----:B------:R1:W-:Y:S01]  /*d970*/  STL [R1+0x440], R47 ;  /* 0x0004402f01007387 */ /* 0x0003e20000100800 */
[----:B0-----:R-:W-:Y:S02]  /*d980*/  UIADD3.64 UR20, UPT, UPT, UR24, 0x80, URZ ;  /* 0x0000008018147897 */ /* 0x001fe4000fffe0ff */
[----:B------:R-:W-:Y:S01]  /*d990*/  UIADD3.64 UR28, UPT, UPT, UR26, 0x2, URZ ;  /* 0x000000021a1c7897 */ /* 0x000fe2000fffe0ff */
[----:B------:R-:W-:Y:S01]  /*d9a0*/  R2UR UR13, R46 ;  /* 0x000000002e0d72ca */ /* 0x000fe200000e0000 */
[----:B------:R-:W-:Y:S01]  /*d9b0*/  STL.64 [R1+0x1d8], R50 ;  /* 0x0001d83201007387 */ /* 0x000fe20000100a00 */
[----:B------:R-:W-:Y:S02]  /*d9c0*/  UIADD3.64 UR30, UPT, UPT, UR24, 0x100, URZ ;  /* 0x00000100181e7897 */ /* 0x000fe4000fffe0ff */
[----:B------:R-:W-:Y:S01]  /*d9d0*/  UIADD3.64 UR32, UPT, UPT, UR26, 0x4, URZ ;  /* 0x000000041a207897 */ /* 0x000fe2000fffe0ff */
[----:B-1----:R-:W2:Y:S01]  /*d9e0*/  LDL.LU.64 R46, [R1] ;  /* 0x00000000012e7983 */ /* 0x002ea20000300a00 */
[----:B------:R-:W-:-:S02]  /*d9f0*/  UIADD3.64 UR34, UPT, UPT, UR24, 0x180, URZ ;  /* 0x0000018018227897 */ /* 0x000fc4000fffe0ff */
[----:B------:R-:W-:Y:S01]  /*da00*/  UIADD3.64 UR36, UPT, UPT, UR26, 0x1fe, URZ ;  /* 0x000001fe1a247897 */ /* 0x000fe2000fffe0ff */
[----:B------:R-:W3:Y:S01]  /*da10*/  LDL.LU.64 R48, [R1+0x8] ;  /* 0x0000080001307983 */ /* 0x000ee20000300a00 */
[----:B------:R-:W-:Y:S02]  /*da20*/  UIADD3.64 UR38, UPT, UPT, UR24, 0x200, URZ ;  /* 0x0000020018267897 */ /* 0x000fe4000fffe0ff */
[----:B------:R-:W-:Y:S02]  /*da30*/  UIADD3.64 UR40, UPT, UPT, UR26, 0x200, URZ ;  /* 0x000002001a287897 */ /* 0x000fe4000fffe0ff */
[----:B------:R-:W-:Y:S02]  /*da40*/  UIADD3.64 UR42, UPT, UPT, UR24, 0x280, URZ ;  /* 0x00000280182a7897 */ /* 0x000fe4000fffe0ff */
[----:B------:R-:W-:Y:S02]  /*da50*/  UIADD3.64 UR44, UPT, UPT, UR26, 0x202, URZ ;  /* 0x000002021a2c7897 */ /* 0x000fe4000fffe0ff */
[----:B------:R-:W-:-:S02]  /*da60*/  UIADD3.64 UR46, UPT, UPT, UR24, 0x300, URZ ;  /* 0x00000300182e7897 */ /* 0x000fc4000fffe0ff */
[----:B------:R-:W-:Y:S01]  /*da70*/  UIADD3.64 UR48, UPT, UPT, UR26, 0x204, URZ ;  /* 0x000002041a307897 */ /* 0x000fe2000fffe0ff */
[----:B--2---:R0:W-:Y:S04]  /*da80*/  STL.64 [R1+0x1d0], R46 ;  /* 0x0001d02e01007387 */ /* 0x0041e80000100a00 */
[----:B0-----:R-:W2:Y:S04]  /*da90*/  LDL.LU.64 R46, [R1+0x10] ;  /* 0x00001000012e7983 */ /* 0x001ea80000300a00 */
[----:B---3--:R0:W-:Y:S04]  /*daa0*/  STL.64 [R1+0x1c8], R48 ;  /* 0x0001c83001007387 */ /* 0x0081e80000100a00 */
[----:B0-----:R-:W3:Y:S04]  /*dab0*/  LDL.LU.64 R48, [R1+0x18] ;  /* 0x0000180001307983 */ /* 0x001ee80000300a00 */
        /* <DEDUP_REMOVED lines=105> */
[----:B0-----:R0:W5:Y:S04]  /*e150*/  LDL.LU.64 R46, [R1+0x420] ;  /* 0x00042000012e7983 */ /* 0x0011680000300a00 */
[----:B---3--:R1:W-:Y:S04]  /*e160*/  STL.64 [R1], R48 ;  /* 0x0000003001007387 */ /* 0x0083e80000100a00 */
[----:B-1----:R0:W5:Y:S04]  /*e170*/  LDL.LU.64 R48, [R1+0x430] ;  /* 0x0004300001307983 */ /* 0x0021680000300a00 */
[----:B------:R0:W5:Y:S01]  /*e180*/  LDL.LU.64 R50, [R1+0x428] ;  /* 0x0004280001327983 */ /* 0x0001620000300a00 */
[----:B------:R-:W-:Y:S01]  /*e190*/  UMOV UR8, 0x1 ;  /* 0x0000000100087882 */ /* 0x000fe20000000000 */
[----:B------:R-:W-:-:S05]  /*e1a0*/  UMOV UR5, URZ ;  /* 0x000000ff00057c82 */ /* 0x000fca0008000000 */
.L_x_10:
[----:B-1---5:R1:W-:Y:S01]  /*e1b0*/  STL [R1+0x590], R3 ;  /* 0x0005900301007387 */ /* 0x0223e20000100800 */
[----:B------:R-:W-:-:S03]  /*e1c0*/  USHF.L.U32 UR4, UR4, 0x1f, URZ ;  /* 0x0000001f04047899 */ /* 0x000fc600080006ff */
[----:B------:R2:W-:Y:S03]  /*e1d0*/  STL [R1+0x58c], R2 ;  /* 0x00058c0201007387 */ /* 0x0005e60000100800 */
[----:B-1----:R-:W-:Y:S01]  /*e1e0*/  IMAD.U32 R3, RZ, RZ, UR4 ;  /* 0x00000004ff037e24 */ /* 0x002fe2000f8e00ff */
[----:B--2---:R-:W1:Y:S03]  /*e1f0*/  S2R R2, SR_TID.X ;  /* 0x0000000000027919 */ /* 0x004e660000002100 */
[----:B------:R2:W3:Y:S01]  /*e200*/  SYNCS.PHASECHK.TRANS64.TRYWAIT P0, [UR12], R3 ;  /* 0x00000003ff0075a7 */ /* 0x0004e2000800110c */
[----:B------:R2:W-:Y:S04]  /*e210*/  STL [R1+0x340], R3 ;  /* 0x0003400301007387 */ /* 0x0005e80000100800 */
[----:B--2---:R2:W5:Y:S01]  /*e220*/  LDL.LU R3, [R1+0x590] ;  /* 0x0005900001037983 */ /* 0x0045620000300800 */
[----:B-1----:R-:W-:-:S04]  /*e230*/  SHF.R.U32.HI R2, RZ, 0x6, R2 ;  /* 0x00000006ff027819 */ /* 0x002fc80000011602 */
[----:B------:R-:W-:-:S04]  /*e240*/  SGXT.U32 R2, R2, 0x1 ;  /* 0x000000010202781a */ /* 0x000fc80000000000 */
[----:B------:R-:W-:Y:S02]  /*e250*/  ISETP.GE.AND P3, PT, R2, UR13, PT ;  /* 0x0000000d02007c0c */ /* 0x000fe4000bf66270 */
[----:B------:R2:W5:Y:S01]  /*e260*/  LDL.LU R2, [R1+0x58c] ;  /* 0x00058c0001027983 */ /* 0x0005620000300800 */
[----:B------:R-:W-:Y:S01]  /*e270*/  IMAD.WIDE R48, R0, 0x2, R48 ;  /* 0x0000000200307825 */ /* 0x000fe200078e0230 */
[----:B---3--:R-:W-:Y:S09]  /*e280*/  @!P0 BRA `(.L_x_8) ;  /* 0x0000007c00688947 */ /* 0x008ff20003800000 */
.L_x_16:
[----:B------:R1:W-:Y:S04]  /*e290*/  STL.64 [R1+0xa00], R48 ;  /* 0x000a003001007387 */ /* 0x0003e80000100a00 */
[----:B-1----:R-:W3:Y:S04]  /*e2a0*/  LDL.LU.64 R48, [R1+0x18] ;  /* 0x0000180001307983 */ /* 0x002ee80000300a00 */
[----:B------:R-:W-:Y:S04]  /*e2b0*/  STL [R1+0x9cc], R50 ;  /* 0x0009cc3201007387 */ /* 0x000fe80000100800 */
[----:B------:R-:W-:Y:S04]  /*e2c0*/  STL [R1+0x9f0], R50 ;  /* 0x0009f03201007387 */ /* 0x000fe80000100800 */
[----:B------:R1:W-:Y:S04]  /*e2d0*/  STL [R1+0x9c8], R51 ;  /* 0x0009c83301007387 */ /* 0x0003e80000100800 */
[----:B-1----:R-:W4:Y:S04]  /*e2e0*/  LDL.LU.64 R50, [R1+0x10] ;  /* 0x0000100001327983 */ /* 0x002f280000300a00 */
[----:B------:R-:W-:Y:S04]  /*e2f0*/  STL [R1+0x994], R52 ;  /* 0x0009943401007387 */ /* 0x000fe80000100800 */
[----:B------:R-:W-:Y:S04]  /*e300*/  STL [R1+0x9d8], R52 ;  /* 0x0009d83401007387 */ /* 0x000fe80000100800 */
[----:B------:R-:W-:Y:S04]  /*e310*/  STL [R1+0x970], R6 ;  /* 0x0009700601007387 */ /* 0x000fe80000100800 */
[----:B------:R-:W-:Y:S04]  /*e320*/  STL [R1+0x96c], R7 ;  /* 0x00096c0701007387 */ /* 0x000fe80000100800 */
[----:B------:R1:W-:Y:S04]  /*e330*/  STL.64 [R1+0xa48], R6 ;  /* 0x000a480601007387 */ /* 0x0003e80000100a00 */
[----:B-12---:R-:W2:Y:S04]  /*e340*/  LDL.LU.64 R6, [R1+0x40] ;  /* 0x0000400001067983 */ /* 0x006ea80000300a00 */
[----:B-----5:R-:W-:Y:S04]  /*e350*/  STL [R1+0x968], R2 ;  /* 0x0009680201007387 */ /* 0x020fe80000100800 */
[----:B------:R-:W-:Y:S04]  /*e360*/  STL [R1+0x964], R8 ;  /* 0x0009640801007387 */ /* 0x000fe80000100800 */
[----:B------:R-:W-:Y:S04]  /*e370*/  STL [R1+0x960], R9 ;  /* 0x0009600901007387 */ /* 0x000fe80000100800 */
[----:B------:R1:W-:Y:S04]  /*e380*/  STL.64 [R1+0xa28], R8 ;  /* 0x000a280801007387 */ /* 0x0003e80000100a00 */
[----:B-1----:R-:W2:Y:S04]  /*e390*/  LDL.LU.64 R8, [R1+0x70] ;  /* 0x0000700001087983 */ /* 0x002ea80000300a00 */
[----:B------:R-:W-:Y:S04]  /*e3a0*/  STL [R1+0x95c], R10 ;  /* 0x00095c0a01007387 */ /* 0x000fe80000100800 */
[----:B------:R-:W-:Y:S04]  /*e3b0*/  STL [R1+0xb88], R10 ;  /* 0x000b880a01007387 */ /* 0x000fe80000100800 */
[----:B------:R-:W-:Y:S04]  /*e3c0*/  STL [R1+0x958], R11 ;  /* 0x0009580b01007387 */ /* 0x000fe80000100800 */
[----:B------:R1:W-:Y:S04]  /*e3d0*/  STL [R1+0xb64], R11 ;  /* 0x000b640b01007387 */ /* 0x0003e80000100800 */
[----:B-1----:R-:W2:Y:S04]  /*e3e0*/  LDL.LU.64 R10, [R1+0x20] ;  /* 0x00002000010a7983 */ /* 0x002ea80000300a00 */
[----:B------:R-:W-:Y:S04]  /*e3f0*/  STL [R1+0x954], R12 ;  /* 0x0009540c01007387 */ /* 0x000fe80000100800 */
[----:B------:R-:W-:Y:S04]  /*e400*/  STL [R1+0xb60], R12 ;  /* 0x000b600c01007387 */ /* 0x000fe80000100800 */
[----:B------:R-:W-:Y:S04]  /*e410*/  STL [R1+0x950], R13 ;  /* 0x0009500d01007387 */ /* 0x000fe80000100800 */
[----:B------:R1:W-:Y:S04]  /*e420*/  STL [R1+0xb10], R13 ;  /* 0x000b100d01007387 */ /* 0x0003e80000100800 */
[----:B-1----:R-:W3:Y:S04]  /*e430*/  LDL.LU.64 R12, [R1] ;  /* 0x00000000010c7983 */ /* 0x002ee80000300a00 */
[----:B------:R-:W-:Y:S04]  /*e440*/  STL [R1+0x94c], R14 ;  /* 0x00094c0e01007387 */ /* 0x000fe80000100800 */
[----:B------:R-:W-:Y:S04]  /*e450*/  STL [R1+0x948], R15 ;  /* 0x0009480f01007387 */ /* 0x000fe80000100800 */
[----:B------:R-:W-:Y:S04]  /*e460*/  STL.64 [R1+0xaf0], R14 ;  /* 0x000af00e01007387 */ /* 0x000fe80000100a00 */
        /* <DEDUP_REMOVED lines=11> */
[----:B------:R1:W-:Y:S04]  /*e520*/  STL.64 [R1+0xa18], R22 ;  /* 0x000a181601007387 */ /* 0x0003e80000100a00 */
[----:B-1----:R-:W3:Y:S04]  /*e530*/  LDL.LU.64 R22, [R1+0x58] ;  /* 0x0000580001167983 */ /* 0x002ee80000300a00 */
[----:B------:R-:W-:Y:S04]  /*e540*/  STL [R1+0x924], R24 ;  /* 0x0009241801007387 */ /* 0x000fe80000100800 */
[----:B------:R-:W-:Y:S04]  /*e550*/  STL [R1+0xb00], R24 ;  /* 0x000b001801007387 */ /* 0x000fe80000100800 */
[----:B------:R-:W-:Y:S04]  /*e560*/  STL [R1+0x920], R25 ;  /* 0x0009201901007387 */ /* 0x000fe80000100800 */
[----:B------:R-:W-:Y:S04]  /*e570*/  STL [R1+0xb78], R25 ;  /* 0x000b781901007387 */ /* 0x000fe80000100800 */
[----:B------:R-:W-:Y:S04]  /*e580*/  STL [R1+0x91c], R26 ;  /* 0x00091c1a01007387 */ /* 0x000fe80000100800 */
        /* <DEDUP_REMOVED lines=21> */
[----:B-1----:R-:W3:Y:S01]  /*e6e0*/  LDL.LU.64 R38, [R1+0x38] ;  /* 0x0000380001267983 */ /* 0x002ee20000300a00 */
[----:B------:R-:W-:-:S03]  /*e6f0*/  IMAD.WIDE R46, R0, 0x2, R46 ;  /* 0x00000002002e7825 */ /* 0x000fc600078e022e */
        /* <DEDUP_REMOVED lines=10> */
[----:B------:R-:W-:Y:S04]  /*e7a0*/  STL.64 [R1+0x8b8], R4 ;  /* 0x0008b80401007387 */ /* 0x000fe80000100a00 */
[----:B------:R-:W-:Y:S04]  /*e7b0*/  STL.64 [R1+0xac8], R4 ;  /* 0x000ac80401007387 */ /* 0x000fe80000100a00 */
[----:B------:R-:W-:Y:S04]  /*e7c0*/  STL [R1+0x6d0], R3 ;  /* 0x0006d00301007387 */ /* 0x000fe80000100800 */
[----:B------:R-:W-:Y:S04]  /*e7d0*/  STL [R1+0x8b0], R3 ;  /* 0x0008b00301007387 */ /* 0x000fe80000100800 */
[----:B------:R-:W-:Y:S04]  /*e7e0*/  STL [R1+0x974], R3 ;  /* 0x0009740301007387 */ /* 0x000fe80000100800 */
[----:B------:R-:W-:Y:S04]  /*e7f0*/  STL.64 [R1+0xa70], R2 ;  /* 0x000a700201007387 */ /* 0x000fe80000100a00 */
[----:B------:R-:W-:Y:S01]  /*e800*/  STL [R1+0x58c], R53 ;  /* 0x00058c3501007387 */ /* 0x000fe20000100800 */
[----:B----4-:R-:W-:-:S03]  /*e810*/  IMAD.WIDE R50, R0, 0x2, R50 ;  /* 0x0000000200327825 */ /* 0x010fc600078e0232 */
[----:B------:R-:W-:Y:S04]  /*e820*/  STL [R1+0x978], R53 ;  /* 0x0009783501007387 */ /* 0x000fe80000100800 */
[----:B------:R-:W-:Y:S04]  /*e830*/  STL.64 [R1+0xa80], R52 ;  /* 0x000a803401007387 */ /* 0x000fe80000100a00 */
[----:B------:R1:W-:Y:S01]  /*e840*/  STL.64 [R1+0xa10], R46 ;  /* 0x000a102e01007387 */ /* 0x0003e20000100a00 */
[----:B--2---:R-:W-:-:S03]  /*e850*/  IMAD.WIDE R10, R0, 0x2, R10 ;  /* 0x00000002000a7825 */ /* 0x004fc600078e020a */
[----:B-1----:R-:W2:Y:S01]  /*e860*/  LDL.LU.64 R46, [R1+0x50] ;  /* 0x00005000012e7983 */ /* 0x002ea20000300a00 */
[----:B---3--:R-:W-:-:S04]  /*e870*/  IMAD.WIDE R48, R0, 0x2, R48 ;  /* 0x0000000200307825 */ /* 0x008fc800078e0230 */
[----:B------:R-:W-:-:S05]  /*e880*/  IMAD.WIDE R12, R0, 0x2, R12 ;  /* 0x00000002000c7825 */ /* 0x000fca00078e020c */
[----:B------:R-:W-:Y:S04]  /*e890*/  STL.64 [R1], R12 ;  /* 0x0000000c01007387 */ /* 0x000fe80000100a00 */
[----:B------:R-:W3:Y:S04]  /*e8a0*/  LDL.LU.64 R4, [R1+0x80] ;  /* 0x0000800001047983 */ /* 0x000ee80000300a00 */
[----:B------:R-:W4:Y:S04]  /*e8b0*/  LDL.LU.64 R36, [R1+0xa8] ;  /* 0x0000a80001247983 */ /* 0x000f280000300a00 */
[----:B------:R-:W-:Y:S04]  /*e8c0*/  STL.64 [R1+0x20], R10 ;  /* 0x0000200a01007387 */ /* 0x000fe80000100a00 */
[----:B------:R-:W-:Y:S04]  /*e8d0*/  STL.64 [R1+0x10], R50 ;  /* 0x0000103201007387 */ /* 0x000fe80000100a00 */
[----:B------:R1:W-:Y:S04]  /*e8e0*/  STL.64 [R1+0xa20], R50 ;  /* 0x000a203201007387 */ /* 0x0003e80000100a00 */
[----:B-1----:R-:W4:Y:S01]  /*e8f0*/  LDL.LU.64 R50, [R1+0x60] ;  /* 0x0000600001327983 */ /* 0x002f220000300a00 */
[----:B------:R-:W-:-:S03]  /*e900*/  IMAD.WIDE R6, R0, 0x2, R6 ;  /* 0x0000000200067825 */ /* 0x000fc600078e0206 */
[----:B------:R-:W-:Y:S04]  /*e910*/  STL.64 [R1+0x18], R48 ;  /* 0x0000183001007387 */ /* 0x000fe80000100a00 */
[----:B------:R1:W-:Y:S04]  /*e920*/  STL.64 [R1+0xa30], R48 ;  /* 0x000a303001007387 */ /* 0x0003e80000100a00 */
[----:B-1----:R-:W4:Y:S04]  /*e930*/  LDL.LU.64 R48, [R1+0x78] ;  /* 0x0000780001307983 */ /* 0x002f280000300a00 */
[----:B------:R-:W4:Y:S04]  /*e940*/  LDL.LU.64 R2, [R1+0xe8] ;  /* 0x0000e80001027983 */ /* 0x000f280000300a00 */
[----:B------:R-:W4:Y:S04]  /*e950*/  LDL.LU.64 R34, [R1+0xe0] ;  /* 0x0000e00001227983 */ /* 0x000f280000300a00 */
[----:B------:R-:W4:Y:S04]  /*e960*/  LDL.LU.64 R20, [R1+0xc0] ;  /* 0x0000c00001147983 */ /* 0x000f280000300a00 */
[----:B------:R1:W-:Y:S01]  /*e970*/  STL.64 [R1+0x40], R6 ;  /* 0x0000400601007387 */ /* 0x0003e20000100a00 */
[----:B------:R-:W-:-:S04]  /*e980*/  IMAD.WIDE R22, R0, 0x2, R22 ;  /* 0x0000000200167825 */ /* 0x000fc800078e0216 */
[C---:B------:R-:W-:Y:S01]  /*e990*/  IMAD.WIDE R8, R0.reuse, 0x2, R8 ;  /* 0x0000000200087825 */ /* 0x040fe200078e0208 */
[----:B-1----:R-:W4:Y:S03]  /*e9a0*/  LDL.LU.64 R6, [R1+0xb0] ;  /* 0x0000b00001067983 */ /* 0x002f260000300a00 */
[----:B------:R-:W-:-:S05]  /*e9b0*/  IMAD.WIDE R38, R0, 0x2, R38 ;  /* 0x0000000200267825 */ /* 0x000fca00078e0226 */
[----:B------:R-:W-:Y:S04]  /*e9c0*/  STL.64 [R1+0x38], R38 ;  /* 0x0000382601007387 */ /* 0x000fe80000100a00 */
[----:B------:R1:W-:Y:S04]  /*e9d0*/  STL.64 [R1+0xa38], R38 ;  /* 0x000a382601007387 */ /* 0x0003e80000100a00 */
[----:B-1----:R-:W4:Y:S01]  /*e9e0*/  LDL.LU.64 R38, [R1+0x90] ;  /* 0x0000900001267983 */ /* 0x002f220000300a00 */
[----:B--2---:R-:W-:-:S05]  /*e9f0*/  IMAD.WIDE R46, R0, 0x2, R46 ;  /* 0x00000002002e7825 */ /* 0x004fca00078e022e */
[----:B------:R-:W-:Y:S04]  /*ea00*/  STL.64 [R1+0x50], R46 ;  /* 0x0000502e01007387 */ /* 0x000fe80000100a00 */
[----:B------:R1:W-:Y:S04]  /*ea10*/  STL.64 [R1+0xa58], R46 ;  /* 0x000a582e01007387 */ /* 0x0003e80000100a00 */
[----:B-1----:R-:W2:Y:S04]  /*ea20*/  LDL.LU.64 R46, [R1+0xc8] ;  /* 0x0000c800012e7983 */ /* 0x002ea80000300a00 */
[----:B------:R-:W-:Y:S04]  /*ea30*/  STL.64 [R1+0x58], R22 ;  /* 0x0000581601007387 */ /* 0x000fe80000100a00 */
[----:B------:R1:W-:Y:S01]  /*ea40*/  STL.64 [R1+0xa60], R22 ;  /* 0x000a601601007387 */ /* 0x0003e20000100a00 */
[----:B---3--:R-:W-:-:S03]  /*ea50*/  IMAD.WIDE R4, R0, 0x2, R4 ;  /* 0x0000000200047825 */ /* 0x008fc600078e0204 */
[----:B-1----:R-:W3:Y:S01]  /*ea60*/  LDL.LU.64 R22, [R1+0xd0] ;  /* 0x0000d00001167983 */ /* 0x002ee20000300a00 */
[----:B----4-:R-:W-:-:S05]  /*ea70*/  IMAD.WIDE R50, R0, 0x2, R50 ;  /* 0x0000000200327825 */ /* 0x010fca00078e0232 */
[----:B------:R-:W-:Y:S04]  /*ea80*/  STL.64 [R1+0x60], R50 ;  /* 0x0000603201007387 */ /* 0x000fe80000100a00 */
[----:B------:R-:W-:Y:S04]  /*ea90*/  STL.64 [R1+0xa88], R50 ;  /* 0x000a883201007387 */ /* 0x000fe80000100a00 */
[----:B------:R-:W-:Y:S04]  /*eaa0*/  STL.64 [R1+0x70], R8 ;  /* 0x0000700801007387 */ /* 0x000fe80000100a00 */
[----:B------:R-:W-:Y:S04]  /*eab0*/  STL.64 [R1+0xa90], R8 ;  /* 0x000a900801007387 */ /* 0x000fe80000100a00 */
[----:B------:R-:W4:Y:S04]  /*eac0*/  LDL.LU.64 R10, [R1+0x120] ;  /* 0x00012000010a7983 */ /* 0x000f280000300a00 */
[----:B------:R1:W-:Y:S04]  /*ead0*/  STL.64 [R1+0x80], R4 ;  /* 0x0000800401007387 */ /* 0x0003e80000100a00 */
[----:B-1----:R-:W4:Y:S04]  /*eae0*/  LDL.LU.64 R4, [R1+0x160] ;  /* 0x0001600001047983 */ /* 0x002f280000300a00 */
[----:B------:R-:W4:Y:S04]  /*eaf0*/  LDL.LU.64 R30, [R1+0x158] ;  /* 0x00015800011e7983 */ /* 0x000f280000300a00 */
[----:B------:R-:W4:Y:S04]  /*eb00*/  LDL.LU.64 R32, [R1+0x130] ;  /* 0x0001300001207983 */ /* 0x000f280000300a00 */
[----:B------:R-:W4:Y:S04]  /*eb10*/  LDL.LU.64 R16, [R1+0x128] ;  /* 0x0001280001107983 */ /* 0x000f280000300a00 */
[----:B------:R-:W4:Y:S04]  /*eb20*/  LDL.LU.64 R8, [R1+0x110] ;  /* 0x0001100001087983 */ /* 0x000f280000300a00 */
[----:B------:R-:W4:Y:S04]  /*eb30*/  LDL.LU.64 R50, [R1+0x108] ;  /* 0x0001080001327983 */ /* 0x000f280000300a00 */
[----:B------:R-:W4:Y:S04]  /*eb40*/  LDL.LU.64 R52, [R1+0x100] ;  /* 0x0001000001347983 */ /* 0x000f280000300a00 */
[----:B------:R-:W4:Y:S01]  /*eb50*/  LDL.LU.64 R18, [R1+0xf0] ;  /* 0x0000f00001127983 */ /* 0x000f220000300a00 */
[----:B------:R-:W-:-:S04]  /*eb60*/  IMAD.WIDE R48, R0, 0x2, R48 ;  /* 0x0000000200307825 */ /* 0x000fc800078e0230 */
[C---:B------:R-:W-:Y:S01]  /*eb70*/  IMAD.WIDE R36, R0.reuse, 0x2, R36 ;  /* 0x0000000200247825 */ /* 0x040fe200078e0224 */
[----:B------:R-:W-:Y:S04]  /*eb80*/  STL.64 [R1+0x78], R48 ;  /* 0x0000783001007387 */ /* 0x000fe80000100a00 */
[----:B------:R1:W-:Y:S01]  /*eb90*/  STL.64 [R1+0xaa8], R48 ;  /* 0x000aa83001007387 */ /* 0x0003e20000100a00 */
[----:B------:R-:W-:-:S04]  /*eba0*/  IMAD.WIDE R6, R0, 0x2, R6 ;  /* 0x0000000200067825 */ /* 0x000fc800078e0206 */
[C---:B------:R-:W-:Y:S01]  /*ebb0*/  IMAD.WIDE R20, R0.reuse, 0x2, R20 ;  /* 0x0000000200147825 */ /* 0x040fe200078e0214 */
[----:B-1----:R-:W4:Y:S03]  /*ebc0*/  LDL.LU.64 R48, [R1+0x140] ;  /* 0x0001400001307983 */ /* 0x002f260000300a00 */
[----:B------:R-:W-:-:S04]  /*ebd0*/  IMAD.WIDE R34, R0, 0x2, R34 ;  /* 0x0000000200227825 */ /* 0x000fc800078e0222 */
[----:B------:R-:W-:-:S04]  /*ebe0*/  IMAD.WIDE R2, R0, 0x2, R2 ;  /* 0x0000000200027825 */ /* 0x000fc800078e0202 */
[----:B------:R-:W-:-:S05]  /*ebf0*/  IMAD.WIDE R38, R0, 0x2, R38 ;  /* 0x0000000200267825 */ /* 0x000fca00078e0226 */
[----:B------:R-:W-:Y:S04]  /*ec00*/  STL.64 [R1+0x90], R38 ;  /* 0x0000902601007387 */ /* 0x000fe80000100a00 */
[----:B------:R1:W-:Y:S04]  /*ec10*/  STL.64 [R1+0xab0], R38 ;  /* 0x000ab02601007387 */ /* 0x0003e80000100a00 */
[----:B-1----:R-:W4:Y:S04]  /*ec20*/  LDL.LU.64 R38, [R1+0x148] ;  /* 0x0001480001267983 */ /* 0x002f280000300a00 */
[----:B------:R-:W-:Y:S04]  /*ec30*/  STL.64 [R1+0xa8], R36 ;  /* 0x0000a82401007387 */ /* 0x000fe80000100a00 */
[----:B------:R1:W-:Y:S04]  /*ec40*/  STL.64 [R1+0xab8], R36 ;  /* 0x000ab82401007387 */ /* 0x0003e80000100a00 */
[----:B-1----:R-:W4:Y:S04]  /*ec50*/  LDL.LU.64 R36, [R1+0x150] ;  /* 0x0001500001247983 */ /* 0x002f280000300a00 */
[----:B------:R-:W-:Y:S04]  /*ec60*/  STL.64 [R1+0xb0], R6 ;  /* 0x0000b00601007387 */ /* 0x000fe80000100a00 */
[----:B------:R1:W-:Y:S04]  /*ec70*/  STL.64 [R1+0xad0], R6 ;  /* 0x000ad00601007387 */ /* 0x0003e80000100a00 */
[----:B-1----:R-:W4:Y:S04]  /*ec80*/  LDL.LU.64 R6, [R1+0x168] ;  /* 0x0001680001067983 */ /* 0x002f280000300a00 */
[----:B------:R-:W-:Y:S04]  /*ec90*/  STL.64 [R1+0xc0], R20 ;  /* 0x0000c01401007387 */ /* 0x000fe80000100a00 */
[----:B------:R-:W-:Y:S01]  /*eca0*/  STL.64 [R1+0xad8], R20 ;  /* 0x000ad81401007387 */ /* 0x000fe20000100a00 */
[----:B--2---:R-:W-:-:S05]  /*ecb0*/  IMAD.WIDE R46, R0, 0x2, R46 ;  /* 0x00000002002e7825 */ /* 0x004fca00078e022e */
[----:B------:R-:W-:Y:S04]  /*ecc0*/  STL.64 [R1+0xc8], R46 ;  /* 0x0000c82e01007387 */ /* 0x000fe80000100a00 */
[----:B------:R-:W-:Y:S01]  /*ecd0*/  STL.64 [R1+0xae0], R46 ;  /* 0x000ae02e01007387 */ /* 0x000fe20000100a00 */
[----:B---3--:R-:W-:-:S05]  /*ece0*/  IMAD.WIDE R22, R0, 0x2, R22 ;  /* 0x0000000200167825 */ /* 0x008fca00078e0216 */
[----:B------:R-:W-:Y:S04]  /*ecf0*/  STL.64 [R1+0xd0], R22 ;  /* 0x0000d01601007387 */ /* 0x000fe80000100a00 */
[----:B------:R-:W-:Y:S04]  /*ed00*/  STL.64 [R1+0xae8], R22 ;  /* 0x000ae81601007387 */ /* 0x000fe80000100a00 */
[----:B------:R-:W-:Y:S04]  /*ed10*/  STL.64 [R1+0xe0], R34 ;  /* 0x0000e02201007387 */ /* 0x000fe80000100a00 */
[----:B------:R-:W-:Y:S04]  /*ed20*/  STL.64 [R1+0xb18], R34 ;  /* 0x000b182201007387 */ /* 0x000fe80000100a00 */
[----:B------:R-:W-:Y:S04]  /*ed30*/  STL.64 [R1+0xe8], R2 ;  /* 0x0000e80201007387 */ /* 0x000fe80000100a00 */
[----:B------:R-:W-:Y:S01]  /*ed40*/  STL.64 [R1+0xb20], R2 ;  /* 0x000b200201007387 */ /* 0x000fe20000100a00 */
[----:B----4-:R-:W-:-:S04]  /*ed50*/  IMAD.WIDE R10, R0, 0x2, R10 ;  /* 0x00000002000a7825 */ /* 0x010fc800078e020a */
[----:B------:R-:W-:-:S04]  /*ed60*/  IMAD.WIDE R50, R0, 0x2, R50 ;  /* 0x0000000200327825 */ /* 0x000fc800078e0232 */
[----:B------:R-:W-:-:S04]  /*ed70*/  IMAD.WIDE R52, R0, 0x2, R52 ;  /* 0x0000000200347825 */ /* 0x000fc800078e0234 */
[----:B------:R-:W-:-:S05]  /*ed80*/  IMAD.WIDE R18, R0, 0x2, R18 ;  /* 0x0000000200127825 */ /* 0x000fca00078e0212 */
[----:B------:R-:W-:Y:S04]  /*ed90*/  STL.64 [R1+0xf0], R18 ;  /* 0x0000f01201007387 */ /* 0x000fe80000100a00 */
[----:B------:R-:W-:Y:S04]  /*eda0*/  STL.64 [R1+0xb30], R18 ;  /* 0x000b301201007387 */ /* 0x000fe80000100a00 */
[----:B------:R-:W-:Y:S04]  /*edb0*/  STL.64 [R1+0x100], R52 ;  /* 0x0001003401007387 */ /* 0x000fe80000100a00 */
[----:B------:R-:W-:Y:S04]  /*edc0*/  STL.64 [R1+0xb40], R52 ;  /* 0x000b403401007387 */ /* 0x000fe80000100a00 */
[----:B------:R-:W-:Y:S04]  /*edd0*/  STL.64 [R1+0x108], R50 ;  /* 0x0001083201007387 */ /* 0x000fe80000100a00 */
[----:B------:R1:W-:Y:S04]  /*ede0*/  STL.64 [R1+0xb48], R50 ;  /* 0x000b483201007387 */ /* 0x0003e80000100a00 */
[----:B------:R-:W2:Y:S04]  /*edf0*/  LDL.LU.64 R40, [R1+0x1f0] ;  /* 0x0001f00001287983 */ /* 0x000ea80000300a00 */
[----:B------:R-:W3:Y:S04]  /*ee00*/  LDL.LU.64 R12, [R1+0x1e0] ;  /* 0x0001e000010c7983 */ /* 0x000ee80000300a00 */
[----:B------:R-:W4:Y:S04]  /*ee10*/  LDL.LU.64 R26, [R1+0x1d8] ;  /* 0x0001d800011a7983 */ /* 0x000f280000300a00 */
[----:B------:R-:W-:Y:S04]  /*ee20*/  STL.64 [R1+0x120], R10 ;  /* 0x0001200a01007387 */ /* 0x000fe80000100a00 */
[----:B------:R-:W2:Y:S04]  /*ee30*/  LDL.LU.64 R42, [R1+0x1d0] ;  /* 0x0001d000012a7983 */ /* 0x000ea80000300a00 */
[----:B-1----:R-:W2:Y:S04]  /*ee40*/  LDL.LU.64 R50, [R1+0x1c8] ;  /* 0x0001c80001327983 */ /* 0x002ea80000300a00 */
[----:B------:R-:W2:Y:S04]  /*ee50*/  LDL.LU.64 R52, [R1+0x1c0] ;  /* 0x0001c00001347983 */ /* 0x000ea80000300a00 */
[----:B------:R-:W2:Y:S01]  /*ee60*/  LDL.LU.64 R18, [R1+0x1b8] ;  /* 0x0001b80001127983 */ /* 0x000ea20000300a00 */
[----:B------:R-:W-:-:S03]  /*ee70*/  IMAD.WIDE R8, R0, 0x2, R8 ;  /* 0x0000000200087825 */ /* 0x000fc600078e0208 */
[----:B------:R-:W2:Y:S04]  /*ee80*/  LDL.LU.64 R2, [R1+0x1b0] ;  /* 0x0001b00001027983 */ /* 0x000ea80000300a00 */
[----:B------:R-:W2:Y:S04]  /*ee90*/  LDL.LU.64 R34, [R1+0x1a8] ;  /* 0x0001a80001227983 */ /* 0x000ea80000300a00 */
[----:B------:R-:W2:Y:S01]  /*eea0*/  LDL.LU.64 R44, [R1+0x198] ;  /* 0x00019800012c7983 */ /* 0x000ea20000300a00 */
[----:B------:R-:W-:-:S03]  /*eeb0*/  IMAD.WIDE R16, R0, 0x2, R16 ;  /* 0x0000000200107825 */ /* 0x000fc600078e0210 */
[----:B------:R-:W2:Y:S04]  /*eec0*/  LDL.LU.64 R28, [R1+0x190] ;  /* 0x00019000011c7983 */ /* 0x000ea80000300a00 */
[----:B------:R-:W2:Y:S04]  /*eed0*/  LDL.LU.64 R14, [R1+0x188] ;  /* 0x00018800010e7983 */ /* 0x000ea80000300a00 */
[----:B------:R-:W2:Y:S04]  /*eee0*/  LDL.LU.64 R22, [R1+0x180] ;  /* 0x0001800001167983 */ /* 0x000ea80000300a00 */
[----:B------:R-:W2:Y:S04]  /*eef0*/  LDL.LU.64 R46, [R1+0x178] ;  /* 0x00017800012e7983 */ /* 0x000ea80000300a00 */
[----:B------:R-:W2:Y:S04]  /*ef00*/  LDL.LU.64 R20, [R1+0x170] ;  /* 0x0001700001147983 */ /* 0x000ea80000300a00 */
[----:B------:R-:W-:Y:S04]  /*ef10*/  STL.64 [R1+0x110], R8 ;  /* 0x0001100801007387 */ /* 0x000fe80000100a00 */
[----:B------:R1:W-:Y:S04]  /*ef20*/  STL.64 [R1+0xb68], R8 ;  /* 0x000b680801007387 */ /* 0x0003e80000100a00 */
[----:B-1----:R-:W2:Y:S04]  /*ef30*/  LDL.LU.64 R8, [R1+0x1e8] ;  /* 0x0001e80001087983 */ /* 0x002ea80000300a00 */
[----:B------:R-:W-:Y:S04]  /*ef40*/  STL.64 [R1+0x128], R16 ;  /* 0x0001281001007387 */ /* 0x000fe80000100a00 */
[----:B------:R1:W-:Y:S04]  /*ef50*/  STL.64 [R1+0xb80], R16 ;  /* 0x000b801001007387 */ /* 0x0003e80000100a00 */
[----:B-1----:R-:W2:Y:S01]  /*ef60*/  LDL.LU.64 R16, [R1+0x1f8] ;  /* 0x0001f80001107983 */ /* 0x002ea20000300a00 */
[----:B------:R-:W-:Y:S01]  /*ef70*/  PRMT R25, RZ, 0x7610, R25 ;  /* 0x00007610ff197816 */ /* 0x000fe20000000019 */
[----:B------:R-:W1:Y:S02]  /*ef80*/  S2R R10, SR_TID.X ;  /* 0x00000000000a7919 */ /* 0x000e640000002100 */
[----:B-1----:R-:W-:-:S04]  /*ef90*/  SHF.R.U32.HI R10, RZ, 0x6, R10 ;  /* 0x00000006ff0a7819 */ /* 0x002fc8000001160a */
[----:B------:R-:W-:Y:S02]  /*efa0*/  SGXT.U32 R11, R10, 0x1 ;  /* 0x000000010a0b781a */ /* 0x000fe40000000000 */
[----:B------:R-:W1:Y:S02]  /*efb0*/  S2R R10, SR_TID.X ;  /* 0x00000000000a7919 */ /* 0x000e640000002100 */
[----:B------:R-:W-:Y:S01]  /*efc0*/  LOP3.LUT R11, R11, 0x2, RZ, 0xfc, !PT ;  /* 0x000000020b0b7812 */ /* 0x000fe200078efcff */
[----:B--2---:R-:W-:-:S05]  /*efd0*/  IMAD.WIDE R16, R0, 0x2, R16 ;  /* 0x0000000200107825 */ /* 0x004fca00078e0210 */
[----:B------:R-:W2:Y:S01]  /*efe0*/  @!P3 LDG.E.U16 R25, desc[UR22][R16.64] ;  /* 0x000000161019b981 */ /* 0x000ea2000c1e1500 */
[----:B-1----:R-:W-:Y:S02]  /*eff0*/  SHF.R.U32.HI R10, RZ, 0x6, R10 ;  /* 0x00000006ff0a7819 */ /* 0x002fe4000001160a */
[----:B------:R-:W-:Y:S02]  /*f000*/  ISETP.GE.AND P4, PT, R11, UR13, PT ;  /* 0x0000000d0b007c0c */ /* 0x000fe4000bf86270 */
[----:B------:R-:W-:Y:S02]  /*f010*/  SGXT.U32 R11, R10, 0x1 ;  /* 0x000000010a0b781a */ /* 0x000fe40000000000 */
[----:B------:R-:W1:Y:S01]  /*f020*/  S2R R10, SR_TID.X ;  /* 0x00000000000a7919 */ /* 0x000e620000002100 */
[----:B------:R-:W-:-:S04]  /*f030*/  IMAD.WIDE R32, R0, 0x2, R32 ;  /* 0x0000000200207825 */ /* 0x000fc800078e0220 */
[C---:B------:R-:W-:Y:S01]  /*f040*/  IMAD.WIDE R48, R0.reuse, 0x2, R48 ;  /* 0x0000000200307825 */ /* 0x040fe200078e0230 */
[----:B------:R-:W-:Y:S03]  /*f050*/  STL.64 [R1+0x130], R32 ;  /* 0x0001302001007387 */ /* 0x000fe60000100a00 */
        /* <DEDUP_REMOVED lines=8> */
[----:B------:R-:W-:Y:S01]  /*f0e0*/  IMAD.WIDE R6, R0, 0x2, R6 ;  /* 0x0000000200067825 */ /* 0x000fe200078e0206 */
[----:B------:R-:W-:-:S03]  /*f0f0*/  LOP3.LUT R11, R11, 0x4, RZ, 0xfc, !PT ;  /* 0x000000040b0b7812 */ /* 0x000fc600078efcff */
[C---:B------:R-:W-:Y:S01]  /*f100*/  IMAD.WIDE R20, R0.reuse, 0x2, R20 ;  /* 0x0000000200147825 */ /* 0x040fe200078e0214 */
[----:B------:R-:W-:Y:S03]  /*f110*/  STL.64 [R1+0x160], R4 ;  /* 0x0001600401007387 */ /* 0x000fe60000100a00 */
[C---:B------:R-:W-:Y:S01]  /*f120*/  IMAD.WIDE R46, R0.reuse, 0x2, R46 ;  /* 0x00000002002e7825 */ /* 0x040fe200078e022e */
[----:B------:R-:W-:Y:S03]  /*f130*/  STL.64 [R1+0x168], R6 ;  /* 0x0001680601007387 */ /* 0x000fe60000100a00 */
[C---:B------:R-:W-:Y:S01]  /*f140*/  IMAD.WIDE R22, R0.reuse, 0x2, R22 ;  /* 0x0000000200167825 */ /* 0x040fe200078e0216 */
[----:B------:R-:W-:Y:S03]  /*f150*/  STL.64 [R1+0x170], R20 ;  /* 0x0001701401007387 */ /* 0x000fe60000100a00 */
[----:B------:R-:W-:Y:S01]  /*f160*/  IMAD.WIDE R14, R0, 0x2, R14 ;  /* 0x00000002000e7825 */ /* 0x000fe200078e020e */
[----:B------:R-:W-:Y:S01]  /*f170*/  STL.64 [R1+0x178], R46 ;  /* 0x0001782e01007387 */ /* 0x000fe20000100a00 */
[----:B------:R-:W-:-:S02]  /*f180*/  ISETP.GE.AND P5, PT, R11, UR13, PT ;  /* 0x0000000d0b007c0c */ /* 0x000fc4000bfa6270 */
[C---:B------:R-:W-:Y:S01]  /*f190*/  IMAD.WIDE R28, R0.reuse, 0x2, R28 ;  /* 0x00000002001c7825 */ /* 0x040fe200078e021c */
[----:B------:R-:W-:Y:S01]  /*f1a0*/  STL.64 [R1+0x180], R22 ;  /* 0x0001801601007387 */ /* 0x000fe20000100a00 */
[----:B-1----:R-:W-:Y:S02]  /*f1b0*/  SHF.R.U32.HI R11, RZ, 0x6, R10 ;  /* 0x00000006ff0b7819 */ /* 0x002fe4000001160a */
        /* <DEDUP_REMOVED lines=8> */
[----:B------:R-:W-:-:S02]  /*f240*/  SGXT.U32 R10, R11, 0x1 ;  /* 0x000000010b0a781a */ /* 0x000fc40000000000 */
[C---:B------:R-:W-:Y:S01]  /*f250*/  IMAD.WIDE R52, R0.reuse, 0x2, R52 ;  /* 0x0000000200347825 */ /* 0x040fe200078e0234 */
[----:B------:R-:W-:Y:S03]  /*f260*/  STL.64 [R1+0x1b0], R2 ;  /* 0x0001b00201007387 */ /* 0x000fe60000100a00 */
[C---:B------:R-:W-:Y:S01]  /*f270*/  IMAD.WIDE R50, R0.reuse, 0x2, R50 ;  /* 0x0000000200327825 */ /* 0x040fe200078e0232 */
[----:B------:R-:W-:Y:S03]  /*f280*/  STL.64 [R1+0x1b8], R18 ;  /* 0x0001b81201007387 */ /* 0x000fe60000100a00 */
[C---:B------:R-:W-:Y:S01]  /*f290*/  IMAD.WIDE R42, R0.reuse, 0x2, R42 ;  /* 0x00000002002a7825 */ /* 0x040fe200078e022a */
[----:B------:R-:W-:Y:S03]  /*f2a0*/  STL.64 [R1+0x1c0], R52 ;  /* 0x0001c03401007387 */ /* 0x000fe60000100a00 */
[----:B----4-:R-:W-:Y:S01]  /*f2b0*/  IMAD.WIDE R26, R0, 0x2, R26 ;  /* 0x00000002001a7825 */ /* 0x010fe200078e021a */
[----:B------:R-:W-:Y:S01]  /*f2c0*/  STL.64 [R1+0x1c8], R50 ;  /* 0x0001c83201007387 */ /* 0x000fe20000100a00 */
[----:B------:R-:W-:-:S02]  /*f2d0*/  LOP3.LUT R10, R10, 0x6, RZ, 0xfc, !PT ;  /* 0x000000060a0a7812 */ /* 0x000fc400078efcff */
[C---:B---3--:R-:W-:Y:S01]  /*f2e0*/  IMAD.WIDE R12, R0.reuse, 0x2, R12 ;  /* 0x00000002000c7825 */ /* 0x048fe200078e020c */
[----:B------:R-:W-:Y:S03]  /*f2f0*/  STL.64 [R1+0x1d0], R42 ;  /* 0x0001d02a01007387 */ /* 0x000fe60000100a00 */
[C---:B------:R-:W-:Y:S01]  /*f300*/  IMAD.WIDE R8, R0.reuse, 0x2, R8 ;  /* 0x0000000200087825 */ /* 0x040fe200078e0208 */
[----:B------:R-:W-:Y:S03]  /*f310*/  STL.64 [R1+0x1d8], R26 ;  /* 0x0001d81a01007387 */ /* 0x000fe60000100a00 */
[----:B------:R-:W-:Y:S01]  /*f320*/  IMAD.WIDE R40, R0, 0x2, R40 ;  /* 0x0000000200287825 */ /* 0x000fe200078e0228 */
[----:B------:R-:W-:Y:S01]  /*f330*/  STL.64 [R1+0x1e0], R12 ;  /* 0x0001e00c01007387 */ /* 0x000fe20000100a00 */
[----:B------:R-:W-:-:S03]  /*f340*/  ISETP.GE.AND P6, PT, R10, UR13, PT ;  /* 0x0000000d0a007c0c */ /* 0x000fc6000bfc6270 */
[----:B------:R-:W-:Y:S04]  /*f350*/  STL.64 [R1+0x1e8], R8 ;  /* 0x0001e80801007387 */ /* 0x000fe80000100a00 */
[----:B------:R1:W-:Y:S04]  /*f360*/  STL.64 [R1+0x1f8], R16 ;  /* 0x0001f81001007387 */ /* 0x0003e80000100a00 */
[----:B------:R-:W3:Y:S04]  /*f370*/  LDL.LU R10, [R1+0xb88] ;  /* 0x000b8800010a7983 */ /* 0x000ee80000300800 */
[----:B------:R-:W-:Y:S04]  /*f380*/  STL.64 [R1+0x1f0], R40 ;  /* 0x0001f02801007387 */ /* 0x000fe80000100a00 */
[----:B-1----:R-:W4:Y:S04]  /*f390*/  LDL.LU.64 R16, [R1+0xb80] ;  /* 0x000b800001107983 */ /* 0x002f280000300a00 */
[----:B--2---:R1:W-:Y:S04]  /*f3a0*/  STL [R1+0x420], R25 ;  /* 0x0004201901007387 */ /* 0x0043e80000100800 */
[----:B-1----:R-:W2:Y:S01]  /*f3b0*/  LDL.LU R25, [R1+0xb78] ;  /* 0x000b780001197983 */ /* 0x002ea20000300800 */
[----:B---3--:R-:W-:-:S06]  /*f3c0*/  PRMT R10, RZ, 0x7610, R10 ;  /* 0x00007610ff0a7816 */ /* 0x008fcc000000000a */
[----:B------:R-:W3:Y:S04]  /*f3d0*/  @!P4 LDG.E.U16 R10, desc[UR22][R40.64] ;  /* 0x00000016280ac981 */ /* 0x000ee8000c1e1500 */
[----:B------:R-:W4:Y:S01]  /*f3e0*/  LDL.LU.64 R40, [R1+0xb70] ;  /* 0x000b700001287983 */ /* 0x000f220000300a00 */
[----:B--2---:R-:W-:-:S06]  /*f3f0*/  PRMT R25, RZ, 0x7610, R25 ;  /* 0x00007610ff197816 */ /* 0x004fcc0000000019 */
[----:B------:R-:W2:Y:S01]  /*f400*/  @!P5 LDG.E.U16 R25, desc[UR22][R8.64] ;  /* 0x000000160819d981 */ /* 0x000ea2000c1e1500 */
[----:B------:R-:W-:Y:S01]  /*f410*/  SGXT.U32 R11, R11, 0x1 ;  /* 0x000000010b0b781a */ /* 0x000fe20000000000 */
[----:B------:R-:W1:Y:S03]  /*f420*/  S2R R24, SR_TID.X ;  /* 0x0000000000187919 */ /* 0x000e660000002100 */
[----:B------:R-:W-:-:S04]  /*f430*/  LOP3.LUT R11, R11, 0x8, RZ, 0xfc, !PT ;  /* 0x000000080b0b7812 */ /* 0x000fc800078efcff */
[----:B------:R-:W-:Y:S02]  /*f440*/  ISETP.GE.AND P0, PT, R11, UR13, PT ;  /* 0x0000000d0b007c0c */ /* 0x000fe4000bf06270 */
[----:B------:R-:W0:Y:S01]  /*f450*/  S2R R11, SR_TID.X ;  /* 0x00000000000b7919 */ /* 0x000e220000002100 */
[----:B-1----:R-:W-:-:S04]  /*f460*/  SHF.R.U32.HI R24, RZ, 0x6, R24 ;  /* 0x00000006ff187819 */ /* 0x002fc80000011618 */
[----:B------:R-:W-:Y:S02]  /*f470*/  SGXT.U32 R24, R24, 0x1 ;  /* 0x000000011818781a */ /* 0x000fe40000000000 */
[----:B0-----:R-:W-:Y:S02]  /*f480*/  SHF.R.U32.HI R11, RZ, 0x6, R11 ;  /* 0x00000006ff0b7819 */ /* 0x001fe4000001160b */
[----:B------:R-:W-:-:S04]  /*f490*/  LOP3.LUT R24, R24, 0xa, RZ, 0xfc, !PT ;  /* 0x0000000a18187812 */ /* 0x000fc800078efcff */
[----:B------:R-:W-:Y:S02]  /*f4a0*/  ISETP.GE.AND P3, PT, R24, UR13, PT ;  /* 0x0000000d18007c0c */ /* 0x000fe4000bf66270 */
[----:B------:R-:W-:Y:S02]  /*f4b0*/  SGXT.U32 R24, R11, 0x1 ;  /* 0x000000010b18781a */ /* 0x000fe40000000000 */
[----:B------:R-:W0:Y:S02]  /*f4c0*/  S2R R11, SR_TID.X ;  /* 0x00000000000b7919 */ /* 0x000e240000002100 */
[----:B0-----:R-:W-:-:S04]  /*f4d0*/  SHF.R.U32.HI R11, RZ, 0x6, R11 ;  /* 0x00000006ff0b7819 */ /* 0x001fc8000001160b */
[----:B------:R-:W-:-:S04]  /*f4e0*/  SGXT.U32 R11, R11, 0x1 ;  /* 0x000000010b0b781a */ /* 0x000fc80000000000 */
[----:B------:R-:W-:-:S04]  /*f4f0*/  LOP3.LUT R11, R11, 0xe, RZ, 0xfc, !PT ;  /* 0x0000000e0b0b7812 */ /* 0x000fc800078efcff */
[----:B------:R-:W-:Y:S01]  /*f500*/  ISETP.GE.AND P5, PT, R11, UR13, PT ;  /* 0x0000000d0b007c0c */ /* 0x000fe2000bfa6270 */
[----:B---3--:R-:W-:Y:S04]  /*f510*/  STL [R1+0x97c], R10 ;  /* 0x00097c0a01007387 */ /* 0x008fe80000100800 */
[----:B------:R-:W3:Y:S01]  /*f520*/  LDL.LU.64 R8, [R1+0xb68] ;  /* 0x000b680001087983 */ /* 0x000ee20000300a00 */
[----:B----4-:R-:W-:-:S06]  /*f530*/  PRMT R41, RZ, 0x7610, R41 ;  /* 0x00007610ff297816 */ /* 0x010fcc0000000029 */
[----:B------:R0:W4:Y:S04]  /*f540*/  @!P6 LDG.E.U16 R41, desc[UR22][R12.64] ;  /* 0x000000160c29e981 */ /* 0x000128000c1e1500 */
[----:B--2---:R-:W-:Y:S04]  /*f550*/  STL [R1+0x980], R25 ;  /* 0x0009801901007387 */ /* 0x004fe80000100800 */
[----:B------:R-:W2:Y:S01]  /*f560*/  LDL.LU R11, [R1+0xb64] ;  /* 0x000b6400010b7983 */ /* 0x000ea20000300800 */
[----:B------:R-:W-:-:S04]  /*f570*/  LOP3.LUT R24, R24, 0xc, RZ, 0xfc, !PT ;  /* 0x0000000c18187812 */ /* 0x000fc800078efcff */
[----:B------:R-:W-:Y:S02]  /*f580*/  ISETP.GE.AND P4, PT, R24, UR13, PT ;  /* 0x0000000d18007c0c */ /* 0x000fe4000bf86270 */
[----:B------:R-:W1:Y:S01]  /*f590*/  S2R R24, SR_TID.X ;  /* 0x0000000000187919 */ /* 0x000e620000002100 */
[----:B------:R-:W-:-:S06]  /*f5a0*/  PRMT R40, RZ, 0x7610, R40 ;  /* 0x00007610ff287816 */ /* 0x000fcc0000000028 */
[----:B------:R0:W3:Y:S01]  /*f5b0*/  @!P0 LDG.E.U16 R40, desc[UR22][R26.64] ;  /* 0x000000161a288981 */ /* 0x0000e2000c1e1500 */
[----:B-1----:R-:W-:-:S04]  /*f5c0*/  SHF.R.U32.HI R24, RZ, 0x6, R24 ;  /* 0x00000006ff187819 */ /* 0x002fc80000011618 */
[----:B0-----:R-:W-:-:S04]  /*f5d0*/  SGXT.U32 R12, R24, 0x1 ;  /* 0x00000001180c781a */ /* 0x001fc80000000000 */
[----:B------:R-:W-:-:S04]  /*f5e0*/  LOP3.LUT R12, R12, 0x10, RZ, 0xfc, !PT ;  /* 0x000000100c0c7812 */ /* 0x000fc800078efcff */
[----:B------:R-:W-:Y:S01]  /*f5f0*/  ISETP.GE.AND P6, PT, R12, UR13, PT ;  /* 0x0000000d0c007c0c */ /* 0x000fe2000bfc6270 */
[----:B----4-:R-:W-:Y:S04]  /*f600*/  STL [R1+0x984], R41 ;  /* 0x0009842901007387 */ /* 0x010fe80000100800 */
[----:B------:R-:W4:Y:S04]  /*f610*/  LDL.LU R12, [R1+0xb60] ;  /* 0x000b6000010c7983 */ /* 0x000f280000300800 */
[----:B------:R-:W3:Y:S01]  /*f620*/  LDL.LU.64 R26, [R1+0xb58] ;  /* 0x000b5800011a7983 */ /* 0x000ee20000300a00 */
[----:B--2---:R-:W-:-:S06]  /*f630*/  PRMT R11, RZ, 0x7610, R11 ;  /* 0x00007610ff0b7816 */ /* 0x004fcc000000000b */
[----:B------:R0:W2:Y:S04]  /*f640*/  @!P3 LDG.E.U16 R11, desc[UR22][R42.64] ;  /* 0x000000162a0bb981 */ /* 0x0000a8000c1e1500 */
[----:B------:R-:W0:Y:S01]  /*f650*/  LDL.LU.64 R42, [R1+0xb50] ;  /* 0x000b5000012a7983 */ /* 0x000e220000300a00 */
[----:B---3--:R-:W-:-:S06]  /*f660*/  PRMT R26, RZ, 0x7610, R26 ;  /* 0x00007610ff1a7816 */ /* 0x008fcc000000001a */
[----:B------:R-:W3:Y:S01]  /*f670*/  @!P4 LDG.E.U16 R26, desc[UR22][R50.64] ;  /* 0x00000016321ac981 */ /* 0x000ee2000c1e1500 */
[----:B------:R-:W-:-:S06]  /*f680*/  PRMT R27, RZ, 0x7610, R27 ;  /* 0x00007610ff1b7816 */ /* 0x000fcc000000001b */
[----:B------:R-:W4:Y:S01]  /*f690*/  @!P6 LDG.E.U16 R27, desc[UR22][R18.64] ;  /* 0x00000016121be981 */ /* 0x000f22000c1e1500 */
[----:B0-----:R-:W-:-:S06]  /*f6a0*/  PRMT R42, RZ, 0x7610, R42 ;  /* 0x00007610ff2a7816 */ /* 0x001fcc000000002a */
[----:B------:R-:W4:Y:S01]  /*f6b0*/  @!P5 LDG.E.U16 R42, desc[UR22][R52.64] ;  /* 0x00000016342ad981 */ /* 0x000f22000c1e1500 */
[----:B------:R-:W0:Y:S01]  /*f6c0*/  S2R R13, SR_TID.X ;  /* 0x00000000000d7919 */ /* 0x000e220000002100 */
[----:B------:R-:W-:-:S04]  /*f6d0*/  SGXT.U32 R24, R24, 0x1 ;  /* 0x000000011818781a */ /* 0x000fc80000000000 */
[----:B------:R-:W-:-:S04]  /*f6e0*/  LOP3.LUT R24, R24, 0x12, RZ, 0xfc, !PT ;  /* 0x0000001218187812 */ /* 0x000fc800078efcff */
[----:B------:R-:W-:Y:S02]  /*f6f0*/  ISETP.GE.AND P0, PT, R24, UR13, PT ;  /* 0x0000000d18007c0c */ /* 0x000fe4000bf06270 */
[----:B0-----:R-:W-:-:S04]  /*f700*/  SHF.R.U32.HI R13, RZ, 0x6, R13 ;  /* 0x00000006ff0d7819 */ /* 0x001fc8000001160d */
[----:B------:R-:W-:Y:S02]  /*f710*/  SGXT.U32 R24, R13, 0x1 ;  /* 0x000000010d18781a */ /* 0x000fe40000000000 */
[----:B------:R-:W0:Y:S02]  /*f720*/  S2R R13, SR_TID.X ;  /* 0x00000000000d7919 */ /* 0x000e240000002100 */
[----:B------:R-:W-:-:S04]  /*f730*/  LOP3.LUT R24, R24, 0x14, RZ, 0xfc, !PT ;  /* 0x0000001418187812 */ /* 0x000fc800078efcff */
[----:B------:R-:W-:Y:S02]  /*f740*/  ISETP.GE.AND P3, PT, R24, UR13, PT ;  /* 0x0000000d18007c0c */ /* 0x000fe4000bf66270 */
[----:B0-----:R-:W-:-:S04]  /*f750*/  SHF.R.U32.HI R13, RZ, 0x6, R13 ;  /* 0x00000006ff0d7819 */ /* 0x001fc8000001160d */
[----:B------:R-:W-:Y:S02]  /*f760*/  SGXT.U32 R24, R13, 0x1 ;  /* 0x000000010d18781a */ /* 0x000fe40000000000 */
[----:B------:R-:W0:Y:S02]  /*f770*/  S2R R13, SR_TID.X ;  /* 0x00000000000d7919 */ /* 0x000e240000002100 */
[----:B------:R-:W-:Y:S01]  /*f780*/  LOP3.LUT R24, R24, 0x16, RZ, 0xfc, !PT ;  /* 0x0000001618187812 */ /* 0x000fe200078efcff */
[----:B--2---:R-:W-:Y:S03]  /*f790*/  STL [R1+0x988], R11 ;  /* 0x0009880b01007387 */ /* 0x004fe60000100800 */
[----:B------:R-:W-:Y:S01]  /*f7a0*/  ISETP.GE.AND P4, PT, R24, UR13, PT ;  /* 0x0000000d18007c0c */ /* 0x000fe2000bf86270 */
[----:B------:R-:W2:Y:S04]  /*f7b0*/  LDL.LU.64 R50, [R1+0xb48] ;  /* 0x000b480001327983 */ /* 0x000ea80000300a00 */
[----:B---3--:R-:W-:Y:S04]  /*f7c0*/  STL [R1+0x98c], R26 ;  /* 0x00098c1a01007387 */ /* 0x008fe80000100800 */
[----:B------:R-:W3:Y:S01]  /*f7d0*/  LDL.LU.64 R52, [R1+0xb40] ;  /* 0x000b400001347983 */ /* 0x000ee20000300a00 */
[----:B0-----:R-:W-:-:S03]  /*f7e0*/  SHF.R.U32.HI R24, RZ, 0x6, R13 ;  /* 0x00000006ff187819 */ /* 0x001fc6000001160d */
[----:B----4-:R-:W-:Y:S04]  /*f7f0*/  STL [R1+0x990], R42 ;  /* 0x0009902a01007387 */ /* 0x010fe80000100800 */
[----:B------:R0:W-:Y:S02]  /*f800*/  STL [R1+0x410], R40 ;  /* 0x0004102801007387 */ /* 0x0001e40000100800 */
[----:B0-----:R-:W-:-:S04]  /*f810*/  SGXT.U32 R40, R24, 0x1 ;  /* 0x000000011828781a */ /* 0x001fc80000000000 */
[----:B------:R-:W-:-:S04]  /*f820*/  LOP3.LUT R40, R40, 0x18, RZ, 0xfc, !PT ;  /* 0x0000001828287812 */ /* 0x000fc800078efcff */
[----:B------:R-:W-:Y:S02]  /*f830*/  ISETP.GE.AND P5, PT, R40, UR13, PT ;  /* 0x0000000d28007c0c */ /* 0x000fe4000bfa6270 */
[----:B------:R-:W4:Y:S04]  /*f840*/  LDL.LU R40, [R1+0xb38] ;  /* 0x000b380001287983 */ /* 0x000f280000300800 */
[----:B------:R-:W2:Y:S04]  /*f850*/  LDL.LU.64 R18, [R1+0xb30] ;  /* 0x000b300001127983 */ /* 0x000ea80000300a00 */
[----:B------:R0:W-:Y:S04]  /*f860*/  STL [R1+0x400], R27 ;  /* 0x0004001b01007387 */ /* 0x0001e80000100800 */
[----:B0-----:R-:W2:Y:S01]  /*f870*/  LDL.LU R27, [R1+0xb28] ;  /* 0x000b2800011b7983 */ /* 0x001ea20000300800 */
[----:B------:R-:W-:-:S06]  /*f880*/  PRMT R12, RZ, 0x7610, R12 ;  /* 0x00007610ff0c7816 */ /* 0x000fcc000000000c */
[----:B------:R-:W3:Y:S01]  /*f890*/  @!P0 LDG.E.U16 R12, desc[UR22][R2.64] ;  /* 0x00000016020c8981 */ /* 0x000ee2000c1e1500 */
[----:B------:R-:W-:Y:S02]  /*f8a0*/  SGXT.U32 R24, R24, 0x1 ;  /* 0x000000011818781a */ /* 0x000fe40000000000 */
[----:B------:R-:W-:Y:S02]  /*f8b0*/  SHF.R.U32.HI R13, RZ, 0x6, R13 ;  /* 0x00000006ff0d7819 */ /* 0x000fe4000001160d */
[----:B------:R-:W-:-:S04]  /*f8c0*/  LOP3.LUT R24, R24, 0x1a, RZ, 0xfc, !PT ;  /* 0x0000001a18187812 */ /* 0x000fc800078efcff */
[----:B------:R-:W-:Y:S01]  /*f8d0*/  ISETP.GE.AND P6, PT, R24, UR13, PT ;  /* 0x0000000d18007c0c */ /* 0x000fe2000bfc6270 */
[----:B------:R-:W3:Y:S01]  /*f8e0*/  LDL.LU.64 R2, [R1+0xb20] ;  /* 0x000b200001027983 */ /* 0x000ee20000300a00 */
[----:B------:R-:W-:Y:S02]  /*f8f0*/  SGXT.U32 R24, R13, 0x1 ;  /* 0x000000010d18781a */ /* 0x000fe40000000000 */
[----:B------:R-:W-:Y:S01]  /*f900*/  PRMT R43, RZ, 0x7610, R43 ;  /* 0x00007610ff2b7816 */ /* 0x000fe2000000002b */
[----:B------:R-:W0:Y:S01]  /*f910*/  S2R R13, SR_TID.X ;  /* 0x00000000000d7919 */ /* 0x000e220000002100 */
[----:B------:R-:W-:-:S04]  /*f920*/  PRMT R42, RZ, 0x7610, R42 ;  /* 0x00007610ff2a7816 */ /* 0x000fc8000000002a */
[----:B------:R-:W4:Y:S04]  /*f930*/  @!P4 LDG.E.U16 R43, desc[UR22][R44.64] ;  /* 0x000000162c2bc981 */ /* 0x000f28000c1e1500 */
[----:B------:R-:W4:Y:S01]  /*f940*/  @!P5 LDG.E.U16 R42, desc[UR22][R28.64] ;  /* 0x000000161c2ad981 */ /* 0x000f22000c1e1500 */
[----:B--2---:R-:W-:-:S06]  /*f950*/  PRMT R27, RZ, 0x7610, R27 ;  /* 0x00007610ff1b7816 */ /* 0x004fcc000000001b */
[----:B------:R-:W2:Y:S01]  /*f960*/  @!P3 LDG.E.U16 R27, desc[UR22][R34.64] ;  /* 0x00000016221bb981 */ /* 0x000ea2000c1e1500 */
[----:B------:R-:W-:-:S04]  /*f970*/  LOP3.LUT R24, R24, 0x1c, RZ, 0xfc, !PT ;  /* 0x0000001c18187812 */ /* 0x000fc800078efcff */
[----:B------:R-:W-:Y:S02]  /*f980*/  ISETP.GE.AND P0, PT, R24, UR13, PT ;  /* 0x0000000d18007c0c */ /* 0x000fe4000bf06270 */
[----:B0-----:R-:W-:-:S04]  /*f990*/  SHF.R.U32.HI R24, RZ, 0x6, R13 ;  /* 0x00000006ff187819 */ /* 0x001fc8000001160d */
[C---:B------:R-:W-:Y:S01]  /*f9a0*/  SGXT.U32 R13, R24.reuse, 0x1 ;  /* 0x00000001180d781a */ /* 0x040fe20000000000 */
[----:B---3--:R-:W-:Y:S03]  /*f9b0*/  STL [R1+0x998], R12 ;  /* 0x0009980c01007387 */ /* 0x008fe60000100800 */
[----:B------:R-:W-:Y:S01]  /*f9c0*/  LOP3.LUT R13, R13, 0x1e, RZ, 0xfc, !PT ;  /* 0x0000001e0d0d7812 */ /* 0x000fe200078efcff */
[----:B------:R-:W3:Y:S03]  /*f9d0*/  LDL.LU.64 R34, [R1+0xb18] ;  /* 0x000b180001227983 */ /* 0x000ee60000300a00 */
[----:B------:R-:W-:Y:S02]  /*f9e0*/  ISETP.GE.AND P3, PT, R13, UR13, PT ;  /* 0x0000000d0d007c0c */ /* 0x000fe4000bf66270 */
[----:B------:R-:W-:-:S04]  /*f9f0*/  SGXT.U32 R24, R24, 0x1 ;  /* 0x000000011818781a */ /* 0x000fc80000000000 */
[----:B------:R-:W-:-:S04]  /*fa00*/  LOP3.LUT R24, R24, 0x20, RZ, 0xfc, !PT ;  /* 0x0000002018187812 */ /* 0x000fc800078efcff */
[----:B------:R-:W-:Y:S01]  /*fa10*/  ISETP.GE.AND P4, PT, R24, UR13, PT ;  /* 0x0000000d18007c0c */ /* 0x000fe2000bf86270 */
[----:B--2---:R-:W-:Y:S04]  /*fa20*/  STL [R1+0x9a8], R27 ;  /* 0x0009a81b01007387 */ /* 0x004fe80000100800 */
[----:B------:R-:W-:Y:S04]  /*fa30*/  STL [R1+0x9dc], R27 ;  /* 0x0009dc1b01007387 */ /* 0x000fe80000100800 */
[----:B------:R-:W2:Y:S04]  /*fa40*/  LDL.LU R13, [R1+0xb10] ;  /* 0x000b1000010d7983 */ /* 0x000ea80000300800 */
[----:B------:R-:W3:Y:S04]  /*fa50*/  LDL.LU.64 R44, [R1+0xb08] ;  /* 0x000b0800012c7983 */ /* 0x000ee80000300a00 */
[----:B------:R-:W3:Y:S04]  /*fa60*/  LDL.LU R24, [R1+0xb00] ;  /* 0x000b000001187983 */ /* 0x000ee80000300800 */
[----:B------:R-:W3:Y:S04]  /*fa70*/  LDL.LU.64 R28, [R1+0xaf8] ;  /* 0x000af800011c7983 */ /* 0x000ee80000300a00 */
[----:B----4-:R0:W-:Y:S02]  /*fa80*/  STL.64 [R1+0x9a0], R42 ;  /* 0x0009a02a01007387 */ /* 0x0101e40000100a00 */
[----:B0-----:R-:W0:Y:S01]  /*fa90*/  S2R R43, SR_TID.X ;  /* 0x00000000002b7919 */ /* 0x001e220000002100 */
[----:B------:R-:W-:-:S06]  /*faa0*/  PRMT R26, RZ, 0x7610, R26 ;  /* 0x00007610ff1a7816 */ /* 0x000fcc000000001a */
[----:B------:R-:W4:Y:S01]  /*fab0*/  @!P4 LDG.E.U16 R26, desc[UR22][R20.64] ;  /* 0x00000016141ac981 */ /* 0x000f22000c1e1500 */
[--C-:B0-----:R-:W-:Y:S02]  /*fac0*/  SHF.R.U32.HI R42, RZ, 0x6, R43.reuse ;  /* 0x00000006ff2a7819 */ /* 0x101fe4000001162b */
[----:B------:R-:W-:-:S04]  /*fad0*/  SHF.R.U32.HI R43, RZ, 0x6, R43 ;  /* 0x00000006ff2b7819 */ /* 0x000fc8000001162b */
[----:B------:R-:W-:-:S04]  /*fae0*/  SGXT.U32 R43, R43, 0x1 ;  /* 0x000000012b2b781a */ /* 0x000fc80000000000 */
[----:B------:R-:W-:Y:S02]  /*faf0*/  LOP3.LUT R43, R43, 0x24, RZ, 0xfc, !PT ;  /* 0x000000242b2b7812 */ /* 0x000fe400078efcff */
[----:B--2---:R-:W-:-:S06]  /*fb00*/  PRMT R13, RZ, 0x7610, R13 ;  /* 0x00007610ff0d7816 */ /* 0x004fcc000000000d */
[----:B------:R-:W2:Y:S01]  /*fb10*/  @!P6 LDG.E.U16 R13, desc[UR22][R14.64] ;  /* 0x000000160e0de981 */ /* 0x000ea2000c1e1500 */
[----:B------:R-:W-:Y:S02]  /*fb20*/  ISETP.GE.AND P6, PT, R43, UR13, PT ;  /* 0x0000000d2b007c0c */ /* 0x000fe4000bfc6270 */
[----:B---3--:R-:W-:Y:S01]  /*fb30*/  PRMT R28, RZ, 0x7610, R28 ;  /* 0x00007610ff1c7816 */ /* 0x008fe2000000001c */
[----:B------:R-:W3:Y:S01]  /*fb40*/  LDL.LU.64 R14, [R1+0xaf0] ;  /* 0x000af000010e7983 */ /* 0x000ee20000300a00 */
[----:B------:R-:W-:-:S04]  /*fb50*/  PRMT R29, RZ, 0x7610, R29 ;  /* 0x00007610ff1d7816 */ /* 0x000fc8000000001d */
[----:B------:R-:W4:Y:S05]  /*fb60*/  @!P0 LDG.E.U16 R28, desc[UR22][R22.64] ;  /* 0x00000016161c8981 */ /* 0x000f2a000c1e1500 */
[----:B------:R-:W4:Y:S01]  /*fb70*/  @!P6 LDG.E.U16 R29, desc[UR22][R4.64] ;  /* 0x00000016041de981 */ /* 0x000f22000c1e1500 */
[----:B------:R-:W-:-:S04]  /*fb80*/  SGXT.U32 R42, R42, 0x1 ;  /* 0x000000012a2a781a */ /* 0x000fc80000000000 */
[----:B------:R-:W-:-:S04]  /*fb90*/  LOP3.LUT R42, R42, 0x22, RZ, 0xfc, !PT ;  /* 0x000000222a2a7812 */ /* 0x000fc800078efcff */
[----:B------:R-:W-:Y:S02]  /*fba0*/  ISETP.GE.AND P5, PT, R42, UR13, PT ;  /* 0x0000000d2a007c0c */ /* 0x000fe4000bfa6270 */
[----:B------:R-:W0:Y:S01]  /*fbb0*/  S2R R42, SR_TID.X ;  /* 0x00000000002a7919 */ /* 0x000e220000002100 */
[----:B------:R-:W-:Y:S02]  /*fbc0*/  PRMT R44, RZ, 0x7610, R44 ;  /* 0x00007610ff2c7816 */ /* 0x000fe4000000002c */
[----:B------:R-:W-:-:S04]  /*fbd0*/  PRMT R45, RZ, 0x7610, R45 ;  /* 0x00007610ff2d7816 */ /* 0x000fc8000000002d */
[----:B------:R-:W4:Y:S01]  /*fbe0*/  @!P3 LDG.E.U16 R44, desc[UR22][R46.64] ;  /* 0x000000162e2cb981 */ /* 0x000f22000c1e1500 */
[----:B0-----:R-:W-:-:S04]  /*fbf0*/  SHF.R.U32.HI R42, RZ, 0x6, R42 ;  /* 0x00000006ff2a7819 */ /* 0x001fc8000001162a */
[----:B------:R-:W-:-:S04]  /*fc00*/  SGXT.U32 R42, R42, 0x1 ;  /* 0x000000012a2a781a */ /* 0x000fc80000000000 */
[----:B------:R-:W-:-:S04]  /*fc10*/  LOP3.LUT R42, R42, 0x26, RZ, 0xfc, !PT ;  /* 0x000000262a2a7812 */ /* 0x000fc800078efcff */
[----:B------:R-:W-:-:S13]  /*fc20*/  ISETP.GE.AND P0, PT, R42, UR13, PT ;  /* 0x0000000d2a007c0c */ /* 0x000fda000bf06270 */
[----:B------:R-:W4:Y:S01]  /*fc30*/  @!P0 LDG.E.U16 R45, desc[UR22][R30.64] ;  /* 0x000000161e2d8981 */ /* 0x000f22000c1e1500 */
[----:B------:R-:W0:Y:S01]  /*fc40*/  S2R R43, SR_TID.X ;  /* 0x00000000002b7919 */ /* 0x000e220000002100 */
[----:B------:R-:W1:Y:S01]  /*fc50*/  S2R R42, SR_TID.X ;  /* 0x00000000002a7919 */ /* 0x000e620000002100 */
[----:B0-----:R-:W-:Y:S01]  /*fc60*/  SHF.R.U32.HI R43, RZ, 0x6, R43 ;  /* 0x00000006ff2b7819 */ /* 0x001fe2000001162b */
[----:B--2---:R-:W-:Y:S04]  /*fc70*/  STL [R1+0x9b8], R13 ;  /* 0x0009b80d01007387 */ /* 0x004fe80000100800 */
[----:B------:R-:W-:Y:S04]  /*fc80*/  STL.64 [R1+0x9d0], R12 ;  /* 0x0009d00c01007387 */ /* 0x000fe80000100a00 */
[----:B------:R-:W2:Y:S01]  /*fc90*/  LDL.LU.64 R22, [R1+0xae8] ;  /* 0x000ae80001167983 */ /* 0x000ea20000300a00 */
[----:B---3--:R-:W-:-:S03]  /*fca0*/  PRMT R14, RZ, 0x7610, R14 ;  /* 0x00007610ff0e7816 */ /* 0x008fc6000000000e */
[----:B------:R-:W3:Y:S04]  /*fcb0*/  LDL.LU.64 R46, [R1+0xae0] ;  /* 0x000ae000012e7983 */ /* 0x000ee80000300a00 */
[----:B------:R-:W2:Y:S04]  /*fcc0*/  LDL.LU.64 R20, [R1+0xad8] ;  /* 0x000ad80001147983 */ /* 0x000ea80000300a00 */
[----:B----4-:R0:W-:Y:S04]  /*fcd0*/  STL.64 [R1+0x9e8], R26 ;  /* 0x0009e81a01007387 */ /* 0x0101e80000100a00 */
[----:B------:R-:W4:Y:S04]  /*fce0*/  @!P5 LDG.E.U16 R14, desc[UR22][R6.64] ;  /* 0x00000016060ed981 */ /* 0x000f28000c1e1500 */
[----:B0-----:R-:W2:Y:S04]  /*fcf0*/  LDL.64 R26, [R1+0x120] ;  /* 0x00012000011a7983 */ /* 0x001ea80000100a00 */
[----:B------:R-:W2:Y:S04]  /*fd00*/  LDL.LU.64 R6, [R1+0xad0] ;  /* 0x000ad00001067983 */ /* 0x000ea80000300a00 */
[----:B------:R-:W2:Y:S04]  /*fd10*/  LDL.LU.64 R4, [R1+0xac8] ;  /* 0x000ac80001047983 */ /* 0x000ea80000300a00 */
[----:B------:R-:W-:Y:S04]  /*fd20*/  STL.64 [R1+0x9b0], R28 ;  /* 0x0009b01c01007387 */ /* 0x000fe80000100a00 */
[----:B------:R-:W3:Y:S01]  /*fd30*/  LDL.LU.64 R30, [R1+0xac0] ;  /* 0x000ac000011e7983 */ /* 0x000ee20000300a00 */
[----:B------:R-:W-:-:S04]  /*fd40*/  SGXT.U32 R43, R43, 0x1 ;  /* 0x000000012b2b781a */ /* 0x000fc80000000000 */
[----:B------:R-:W-:-:S04]  /*fd50*/  LOP3.LUT R43, R43, 0x28, RZ, 0xfc, !PT ;  /* 0x000000282b2b7812 */ /* 0x000fc800078efcff */
[----:B------:R-:W-:Y:S02]  /*fd60*/  ISETP.GE.AND P3, PT, R43, UR13, PT ;  /* 0x0000000d2b007c0c */ /* 0x000fe4000bf66270 */
[----:B------:R-:W0:Y:S01]  /*fd70*/  S2R R43, SR_TID.X ;  /* 0x00000000002b7919 */ /* 0x000e220000002100 */
[----:B-1----:R-:W-:-:S04]  /*fd80*/  SHF.R.U32.HI R42, RZ, 0x6, R42 ;  /* 0x00000006ff2a7819 */ /* 0x002fc8000001162a */
[----:B------:R-:W-:-:S04]  /*fd90*/  SGXT.U32 R42, R42, 0x1 ;  /* 0x000000012a2a781a */ /* 0x000fc80000000000 */
[----:B------:R-:W-:-:S04]  /*fda0*/  LOP3.LUT R42, R42, 0x2a, RZ, 0xfc, !PT ;  /* 0x0000002a2a2a7812 */ /* 0x000fc800078efcff */
[----:B------:R-:W-:Y:S02]  /*fdb0*/  ISETP.GE.AND P4, PT, R42, UR13, PT ;  /* 0x0000000d2a007c0c */ /* 0x000fe4000bf86270 */
[----:B0-----:R-:W-:-:S04]  /*fdc0*/  SHF.R.U32.HI R43, RZ, 0x6, R43 ;  /* 0x00000006ff2b7819 */ /* 0x001fc8000001162b */
[----:B------:R-:W-:Y:S02]  /*fdd0*/  SGXT.U32 R42, R43, 0x1 ;  /* 0x000000012b2a781a */ /* 0x000fe40000000000 */
[----:B------:R-:W0:Y:S02]  /*fde0*/  S2R R43, SR_TID.X ;  /* 0x00000000002b7919 */ /* 0x000e240000002100 */
[----:B0-----:R-:W-:-:S04]  /*fdf0*/  SHF.R.U32.HI R43, RZ, 0x6, R43 ;  /* 0x00000006ff2b7819 */ /* 0x001fc8000001162b */
[----:B------:R-:W-:Y:S02]  /*fe00*/  SGXT.U32 R12, R43, 0x1 ;  /* 0x000000012b0c781a */ /* 0x000fe40000000000 */
[----:B------:R-:W0:Y:S01]  /*fe10*/  S2R R43, SR_TID.X ;  /* 0x00000000002b7919 */ /* 0x000e220000002100 */
[----:B------:R-:W-:-:S04]  /*fe20*/  LOP3.LUT R42, R42, 0x2c, RZ, 0xfc, !PT ;  /* 0x0000002c2a2a7812 */ /* 0x000fc800078efcff */
[----:B------:R-:W-:Y:S02]  /*fe30*/  ISETP.GE.AND P5, PT, R42, UR13, PT ;  /* 0x0000000d2a007c0c */ /* 0x000fe4000bfa6270 */
[----:B------:R-:W-:Y:S02]  /*fe40*/  LOP3.LUT R12, R12, 0x30, RZ, 0xfc, !PT ;  /* 0x000000300c0c7812 */ /* 0x000fe400078efcff */
[----:B------:R-:W-:Y:S02]  /*fe50*/  PRMT R11, RZ, 0x7610, R11 ;  /* 0x00007610ff0b7816 */ /* 0x000fe4000000000b */
[----:B------:R-:W-:Y:S02]  /*fe60*/  ISETP.GE.AND P6, PT, R12, UR13, PT ;  /* 0x0000000d0c007c0c */ /* 0x000fe4000bfc6270 */
[----:B------:R-:W-:Y:S02]  /*fe70*/  PRMT R41, RZ, 0x7610, R41 ;  /* 0x00007610ff297816 */ /* 0x000fe40000000029 */
[----:B------:R-:W4:Y:S01]  /*fe80*/  @!P3 LDG.E.U16 R11, desc[UR22][R36.64] ;  /* 0x00000016240bb981 */ /* 0x000f22000c1e1500 */
[----:B------:R-:W-:-:S03]  /*fe90*/  PRMT R15, RZ, 0x7610, R15 ;  /* 0x00007610ff0f7816 */ /* 0x000fc6000000000f */
[----:B------:R-:W-:Y:S05]  /*fea0*/  STL.64 [R1+0x9c0], R44 ;  /* 0x0009c02c01007387 */ /* 0x000fea0000100a00 */
[----:B------:R1:W4:Y:S04]  /*feb0*/  @!P6 LDG.E.U16 R41, desc[UR22][R32.64] ;  /* 0x000000162029e981 */ /* 0x000328000c1e1500 */
[----:B------:R-:W4:Y:S01]  /*fec0*/  LDL.LU.64 R36, [R1+0xab8] ;  /* 0x000ab80001247983 */ /* 0x000f220000300a00 */
[----:B0-----:R-:W-:-:S04]  /*fed0*/  SHF.R.U32.HI R42, RZ, 0x6, R43 ;  /* 0x00000006ff2a7819 */ /* 0x001fc8000001162b */
[C---:B------:R-:W-:Y:S02]  /*fee0*/  SGXT.U32 R13, R42.reuse, 0x1 ;  /* 0x000000012a0d781a */ /* 0x040fe40000000000 */
[----:B------:R-:W-:Y:S02]  /*fef0*/  SGXT.U32 R12, R42, 0x1 ;  /* 0x000000012a0c781a */ /* 0x000fe40000000000 */
[----:B------:R-:W-:Y:S02]  /*ff00*/  LOP3.LUT R13, R13, 0x32, RZ, 0xfc, !PT ;  /* 0x000000320d0d7812 */ /* 0x000fe400078efcff */
[----:B------:R-:W-:Y:S02]  /*ff10*/  LOP3.LUT R12, R12, 0x34, RZ, 0xfc, !PT ;  /* 0x000000340c0c7812 */ /* 0x000fe400078efcff */
[----:B------:R-:W-:Y:S02]  /*ff20*/  ISETP.GE.AND P0, PT, R13, UR13, PT ;  /* 0x0000000d0d007c0c */ /* 0x000fe4000bf06270 */
[----:B------:R-:W-:-:S11]  /*ff30*/  ISETP.GE.AND P3, PT, R12, UR13, PT ;  /* 0x0000000d0c007c0c */ /* 0x000fd6000bf66270 */
[----:B------:R-:W4:Y:S01]  /*ff40*/  @!P0 LDG.E.U16 R15, desc[UR22][R16.64] ;  /* 0x00000016100f8981 */ /* 0x000f22000c1e1500 */
[----:B--2---:R-:W-:-:S06]  /*ff50*/  PRMT R5, RZ, 0x7610, R5 ;  /* 0x00007610ff057816 */ /* 0x004fcc0000000005 */
[----:B------:R-:W2:Y:S01]  /*ff60*/  @!P4 LDG.E.U16 R5, desc[UR22][R38.64] ;  /* 0x000000162605c981 */ /* 0x000ea2000c1e1500 */
[----:B---3--:R-:W-:Y:S02]  /*ff70*/  PRMT R30, RZ, 0x7610, R30 ;  /* 0x00007610ff1e7816 */ /* 0x008fe4000000001e */
[----:B------:R-:W-:-:S04]  /*ff80*/  PRMT R31, RZ, 0x7610, R31 ;  /* 0x00007610ff1f7816 */ /* 0x000fc8000000001f */
[----:B------:R-:W3:Y:S04]  /*ff90*/  @!P5 LDG.E.U16 R30, desc[UR22][R48.64] ;  /* 0x00000016301ed981 */ /* 0x000ee8000c1e1500 */
[----:B------:R-:W2:Y:S04]  /*ffa0*/  LDL.LU.64 R38, [R1+0xab0] ;  /* 0x000ab00001267983 */ /* 0x000ea80000300a00 */
[----:B------:R-:W3:Y:S04]  /*ffb0*/  @!P3 LDG.E.U16 R31, desc[UR22][R26.64] ;  /* 0x000000161a1fb981 */ /* 0x000ee8000c1e1500 */
[----:B------:R-:W2:Y:S04]  /*ffc0*/  LDL.LU.64 R48, [R1+0xaa8] ;  /* 0x000aa80001307983 */ /* 0x000ea80000300a00 */
[----:B------:R-:W1:Y:S04]  /*ffd0*/  LDL.LU.64 R32, [R1+0xaa0] ;  /* 0x000aa00001207983 */ /* 0x000e680000300a00 */
[----:B------:R-:W2:Y:S01]  /*ffe0*/  LDL.LU.64 R16, [R1+0xa98] ;  /* 0x000a980001107983 */ /* 0x000ea20000300a00 */
[----:B------:R-:W-:-:S04]  /*fff0*/  SHF.R.U32.HI R43, RZ, 0x6, R43 ;  /* 0x00000006ff2b7819 */ /* 0x000fc8000001162b */
[----:B------:R-:W-:Y:S02]  /*10000*/  SGXT.U32 R12, R43, 0x1 ;  /* 0x000000012b0c781a */ /* 0x000fe40000000000 */
[----:B------:R-:W0:Y:S02]  /*10010*/  S2R R43, SR_TID.X ;  /* 0x00000000002b7919 */ /* 0x000e240000002100 */
[----:B------:R-:W-:-:S04]  /*10020*/  LOP3.LUT R12, R12, 0x38, RZ, 0xfc, !PT ;  /* 0x000000380c0c7812 */ /* 0x000fc800078efcff */
[----:B------:R-:W-:Y:S02]  /*10030*/  ISETP.GE.AND P4, PT, R12, UR13, PT ;  /* 0x0000000d0c007c0c */ /* 0x000fe4000bf86270 */
[----:B0-----:R-:W-:-:S04]  /*10040*/  SHF.R.U32.HI R42, RZ, 0x6, R43 ;  /* 0x00000006ff2a7819 */ /* 0x001fc8000001162b */
[----:B------:R-:W-:-:S04]  /*10050*/  SGXT.U32 R12, R42, 0x1 ;  /* 0x000000012a0c781a */ /* 0x000fc80000000000 */
[----:B------:R-:W-:-:S04]  /*10060*/  LOP3.LUT R12, R12, 0x3a, RZ, 0xfc, !PT ;  /* 0x0000003a0c0c7812 */ /* 0x000fc800078efcff */
[----:B------:R-:W-:Y:S02]  /*10070*/  ISETP.GE.AND P5, PT, R12, UR13, PT ;  /* 0x0000000d0c007c0c */ /* 0x000fe4000bfa6270 */
[----:B------:R-:W-:Y:S02]  /*10080*/  SGXT.U32 R12, R42, 0x1 ;  /* 0x000000012a0c781a */ /* 0x000fe40000000000 */
[----:B------:R-:W-:Y:S02]  /*10090*/  SHF.R.U32.HI R43, RZ, 0x6, R43 ;  /* 0x00000006ff2b7819 */ /* 0x000fe4000001162b */
[----:B------:R-:W-:-:S04]  /*100a0*/  LOP3.LUT R12, R12, 0x3c, RZ, 0xfc, !PT ;  /* 0x0000003c0c0c7812 */ /* 0x000fc800078efcff */
[----:B------:R-:W-:Y:S02]  /*100b0*/  ISETP.GE.AND P6, PT, R12, UR13, PT ;  /* 0x0000000d0c007c0c */ /* 0x000fe4000bfc6270 */
[----:B------:R-:W-:Y:S02]  /*100c0*/  SGXT.U32 R12, R43, 0x1 ;  /* 0x000000012b0c781a */ /* 0x000fe40000000000 */
[----:B------:R-:W0:Y:S02]  /*100d0*/  S2R R43, SR_TID.X ;  /* 0x00000000002b7919 */ /* 0x000e240000002100 */
[----:B------:R-:W-:-:S04]  /*100e0*/  LOP3.LUT R12, R12, 0x40, RZ, 0xfc, !PT ;  /* 0x000000400c0c7812 */ /* 0x000fc800078efcff */
[----:B------:R-:W-:Y:S02]  /*100f0*/  ISETP.GE.AND P0, PT, R12, UR13, PT ;  /* 0x0000000d0c007c0c */ /* 0x000fe4000bf06270 */
[----:B------:R-:W-:-:S06]  /*10100*/  PRMT R25, RZ, 0x7610, R25 ;  /* 0x00007610ff197816 */ /* 0x000fcc0000000019 */
[----:B------:R-:W2:Y:S01]  /*10110*/  @!P4 LDG.E.U16 R25, desc[UR22][R8.64] ;  /* 0x000000160819c981 */ /* 0x000ea2000c1e1500 */
[----:B0-----:R-:W-:-:S04]  /*10120*/  SHF.R.U32.HI R42, RZ, 0x6, R43 ;  /* 0x00000006ff2a7819 */ /* 0x001fc8000001162b */
[----:B------:R-:W-:Y:S02]  /*10130*/  SGXT.U32 R12, R42, 0x1 ;  /* 0x000000012a0c781a */ /* 0x000fe40000000000 */
[----:B------:R-:W-:Y:S02]  /*10140*/  SHF.R.U32.HI R43, RZ, 0x6, R43 ;  /* 0x00000006ff2b7819 */ /* 0x000fe4000001162b */
[----:B------:R-:W-:-:S04]  /*10150*/  LOP3.LUT R12, R12, 0x42, RZ, 0xfc, !PT ;  /* 0x000000420c0c7812 */ /* 0x000fc800078efcff */
[----:B------:R-:W-:Y:S02]  /*10160*/  ISETP.GE.AND P3, PT, R12, UR13, PT ;  /* 0x0000000d0c007c0c */ /* 0x000fe4000bf66270 */
[----:B------:R-:W-:-:S04]  /*10170*/  SGXT.U32 R12, R43, 0x1 ;  /* 0x000000012b0c781a */ /* 0x000fc80000000000 */
[----:B------:R-:W-:-:S04]  /*10180*/  LOP3.LUT R12, R12, 0x44, RZ, 0xfc, !PT ;  /* 0x000000440c0c7812 */ /* 0x000fc800078efcff */
[----:B------:R-:W-:Y:S02]  /*10190*/  ISETP.GE.AND P4, PT, R12, UR13, PT ;  /* 0x0000000d0c007c0c */ /* 0x000fe4000bf86270 */
[----:B------:R-:W-:Y:S01]  /*101a0*/  PRMT R10, RZ, 0x7610, R10 ;  /* 0x00007610ff0a7816 */ /* 0x000fe2000000000a */
[----:B----4-:R0:W-:Y:S05]  /*101b0*/  STL.64 [R1+0x9e0], R14 ;  /* 0x0009e00e01007387 */ /* 0x0101ea0000100a00 */
[----:B------:R-:W4:Y:S04]  /*101c0*/  @!P0 LDG.E.U16 R10, desc[UR22][R18.64] ;  /* 0x00000016120a8981 */ /* 0x000f28000c1e1500 */
[----:B---3--:R3:W-:Y:S04]  /*101d0*/  STL.64 [R1+0x9f8], R30 ;  /* 0x0009f81e01007387 */ /* 0x0087e80000100a00 */
[----:B------:R-:W3:Y:S01]  /*101e0*/  LDL.LU.64 R8, [R1+0xa90] ;  /* 0x000a900001087983 */ /* 0x000ee20000300a00 */
[----:B-1----:R-:W-:-:S02]  /*101f0*/  PRMT R32, RZ, 0x7610, R32 ;  /* 0x00007610ff207816 */ /* 0x002fc40000000020 */
[----:B--2---:R-:W-:Y:S02]  /*10200*/  PRMT R16, RZ, 0x7610, R16 ;  /* 0x00007610ff107816 */ /* 0x004fe40000000010 */
[----:B------:R-:W-:Y:S02]  /*10210*/  PRMT R17, RZ, 0x7610, R17 ;  /* 0x00007610ff117816 */ /* 0x000fe40000000011 */
[----:B------:R1:W2:Y:S01]  /*10220*/  @!P6 LDG.E.U16 R32, desc[UR22][R52.64] ;  /* 0x000000163420e981 */ /* 0x0002a2000c1e1500 */
[----:B------:R-:W-:-:S03]  /*10230*/  PRMT R33, RZ, 0x7610, R33 ;  /* 0x00007610ff217816 */ /* 0x000fc60000000021 */
[----:B------:R-:W2:Y:S04]  /*10240*/  @!P5 LDG.E.U16 R16, desc[UR22][R50.64] ;  /* 0x000000163210d981 */ /* 0x000ea8000c1e1500 */
[----:B------:R0:W2:Y:S04]  /*10250*/  @!P3 LDG.E.U16 R17, desc[UR22][R2.64] ;  /* 0x000000160211b981 */ /* 0x0000a8000c1e1500 */
[----:B------:R0:W2:Y:S04]  /*10260*/  @!P4 LDG.E.U16 R33, desc[UR22][R34.64] ;  /* 0x000000162221c981 */ /* 0x0000a8000c1e1500 */
[----:B------:R-:W2:Y:S04]  /*10270*/  LDL.LU.64 R50, [R1+0xa88] ;  /* 0x000a880001327983 */ /* 0x000ea80000300a00 */
[----:B------:R-:W1:Y:S04]  /*10280*/  LDL.LU.64 R52, [R1+0xa80] ;  /* 0x000a800001347983 */ /* 0x000e680000300a00 */
[----:B------:R-:W2:Y:S04]  /*10290*/  LDL.LU.64 R18, [R1+0xa78] ;  /* 0x000a780001127983 */ /* 0x000ea80000300a00 */
[----:B0-----:R-:W3:Y:S04]  /*102a0*/  LDL.64 R14, [R1+0x80] ;  /* 0x00008000010e7983 */ /* 0x001ee80000100a00 */
[----:B------:R-:W3:Y:S04]  /*102b0*/  LDL.LU.64 R2, [R1+0xa70] ;  /* 0x000a700001027983 */ /* 0x000ee80000300a00 */
[----:B------:R-:W4:Y:S01]  /*102c0*/  LDL.LU.64 R34, [R1+0xa68] ;  /* 0x000a680001227983 */ /* 0x000f220000300a00 */
[----:B------:R-:W0:Y:S02]  /*102d0*/  S2R R43, SR_TID.X ;  /* 0x00000000002b7919 */ /* 0x000e240000002100 */
[----:B0-----:R-:W-:-:S04]  /*102e0*/  SHF.R.U32.HI R42, RZ, 0x6, R43 ;  /* 0x00000006ff2a7819 */ /* 0x001fc8000001162b */
        /* <DEDUP_REMOVED lines=8> */
[----:B0-----:R-:W-:-:S04]  /*10370*/  SHF.R.U32.HI R43, RZ, 0x6, R43 ;  /* 0x00000006ff2b7819 */ /* 0x001fc8000001162b */
[----:B------:R-:W-:Y:S02]  /*10380*/  SGXT.U32 R12, R43, 0x1 ;  /* 0x000000012b0c781a */ /* 0x000fe40000000000 */
[----:B------:R-:W0:Y:S01]  /*10390*/  S2R R43, SR_TID.X ;  /* 0x00000000002b7919 */ /* 0x000e220000002100 */
[----:B------:R-:W-:-:S04]  /*103a0*/  SGXT.U32 R13, R42, 0x1 ;  /* 0x000000012a0d781a */ /* 0x000fc80000000000 */
[----:B------:R-:W-:-:S04]  /*103b0*/  LOP3.LUT R13, R13, 0x48, RZ, 0xfc, !PT ;  /* 0x000000480d0d7812 */ /* 0x000fc800078efcff */
[----:B------:R-:W-:Y:S02]  /*103c0*/  ISETP.GE.AND P5, PT, R13, UR13, PT ;  /* 0x0000000d0d007c0c */ /* 0x000fe4000bfa6270 */
[----:B------:R-:W-:-:S04]  /*103d0*/  LOP3.LUT R12, R12, 0x50, RZ, 0xfc, !PT ;  /* 0x000000500c0c7812 */ /* 0x000fc800078efcff */
[----:B------:R-:W-:Y:S02]  /*103e0*/  ISETP.GE.AND P3, PT, R12, UR13, PT ;  /* 0x0000000d0c007c0c */ /* 0x000fe4000bf66270 */
[----:B0-----:R-:W-:-:S04]  /*103f0*/  SHF.R.U32.HI R42, RZ, 0x6, R43 ;  /* 0x00000006ff2a7819 */ /* 0x001fc8000001162b */
[----:B------:R-:W-:-:S04]  /*10400*/  SGXT.U32 R13, R42, 0x1 ;  /* 0x000000012a0d781a */ /* 0x000fc80000000000 */
[----:B------:R-:W-:-:S04]  /*10410*/  LOP3.LUT R13, R13, 0x52, RZ, 0xfc, !PT ;  /* 0x000000520d0d7812 */ /* 0x000fc800078efcff */
[----:B------:R-:W-:Y:S02]  /*10420*/  ISETP.GE.AND P4, PT, R13, UR13, PT ;  /* 0x0000000d0d007c0c */ /* 0x000fe4000bf86270 */
[----:B-1----:R-:W-:Y:S02]  /*10430*/  PRMT R53, RZ, 0x7610, R53 ;  /* 0x00007610ff357816 */ /* 0x002fe40000000035 */
[----:B--2---:R-:W-:Y:S02]  /*10440*/  PRMT R18, RZ, 0x7610, R18 ;  /* 0x00007610ff127816 */ /* 0x004fe40000000012 */
[----:B------:R-:W-:Y:S02]  /*10450*/  PRMT R19, RZ, 0x7610, R19 ;  /* 0x00007610ff137816 */ /* 0x000fe40000000013 */
[----:B------:R-:W2:Y:S04]  /*10460*/  @!P5 LDG.E.U16 R53, desc[UR22][R22.64] ;  /* 0x000000161635d981 */ /* 0x000ea8000c1e1500 */
[----:B------:R-:W2:Y:S01]  /*10470*/  @!P6 LDG.E.U16 R18, desc[UR22][R46.64] ;  /* 0x000000162e12e981 */ /* 0x000ea2000c1e1500 */
[----:B---3--:R-:W-:-:S03]  /*10480*/  PRMT R3, RZ, 0x7610, R3 ;  /* 0x00007610ff037816 */ /* 0x008fc60000000003 */
[----:B------:R-:W3:Y:S01]  /*10490*/  @!P4 LDG.E.U16 R19, desc[UR22][R36.64] ;  /* 0x000000162413c981 */ /* 0x000ee2000c1e1500 */
[----:B----4-:R-:W-:-:S03]  /*104a0*/  PRMT R34, RZ, 0x7610, R34 ;  /* 0x00007610ff227816 */ /* 0x010fc60000000022 */
[----:B------:R-:W4:Y:S04]  /*104b0*/  LDL.LU.64 R22, [R1+0xa60] ;  /* 0x000a600001167983 */ /* 0x000f280000300a00 */
[----:B------:R-:W2:Y:S04]  /*104c0*/  LDL.LU.64 R46, [R1+0xa58] ;  /* 0x000a5800012e7983 */ /* 0x000ea80000300a00 */
[----:B------:R0:W2:Y:S04]  /*104d0*/  @!P0 LDG.E.U16 R34, desc[UR22][R20.64] ;  /* 0x0000001614228981 */ /* 0x0000a8000c1e1500 */
[----:B------:R1:W2:Y:S04]  /*104e0*/  @!P3 LDG.E.U16 R3, desc[UR22][R6.64] ;  /* 0x000000160603b981 */ /* 0x0002a8000c1e1500 */
[----:B------:R-:W0:Y:S04]  /*104f0*/  LDL.LU.64 R20, [R1+0xa50] ;  /* 0x000a500001147983 */ /* 0x000e280000300a00 */
[----:B------:R-:W1:Y:S04]  /*10500*/  LDL.LU.64 R6, [R1+0xa48] ;  /* 0x000a480001067983 */ /* 0x000e680000300a00 */
[----:B------:R-:W2:Y:S04]  /*10510*/  LDL.64 R44, [R1+0x40] ;  /* 0x00004000012c7983 */ /* 0x000ea80000100a00 */
[----:B------:R-:W2:Y:S04]  /*10520*/  LDL.64 R28, [R1+0x20] ;  /* 0x00002000011c7983 */ /* 0x000ea80000100a00 */
[----:B------:R-:W2:Y:S04]  /*10530*/  LDL.64 R26, [R1] ;  /* 0x00000000011a7983 */ /* 0x000ea80000100a00 */
[----:B------:R-:W2:Y:S01]  /*10540*/  LDL.LU.64 R36, [R1+0xa40] ;  /* 0x000a400001247983 */ /* 0x000ea20000300a00 */
        /* <DEDUP_REMOVED lines=8> */
[----:B------:R-:W3:Y:S02]  /*105d0*/  S2R R43, SR_TID.X ;  /* 0x00000000002b7919 */ /* 0x000ee40000002100 */
[----:B------:R-:W-:-:S04]  /*105e0*/  LOP3.LUT R12, R12, 0x5a, RZ, 0xfc, !PT ;  /* 0x0000005a0c0c7812 */ /* 0x000fc800078efcff */
[----:B------:R-:W-:Y:S02]  /*105f0*/  ISETP.GE.AND P0, PT, R12, UR13, PT ;  /* 0x0000000d0c007c0c */ /* 0x000fe4000bf06270 */
[----:B------:R-:W-:-:S06]  /*10600*/  PRMT R35, RZ, 0x7610, R35 ;  /* 0x00007610ff237816 */ /* 0x000fcc0000000023 */
[----:B------:R-:W4:Y:S04]  /*10610*/  @!P5 LDG.E.U16 R35, desc[UR22][R38.64] ;  /* 0x000000162623d981 */ /* 0x000f28000c1e1500 */
[----:B------:R-:W4:Y:S01]  /*10620*/  LDL.LU.64 R38, [R1+0xa38] ;  /* 0x000a380001267983 */ /* 0x000f220000300a00 */
[----:B---3--:R-:W-:-:S04]  /*10630*/  SHF.R.U32.HI R42, RZ, 0x6, R43 ;  /* 0x00000006ff2a7819 */ /* 0x008fc8000001162b */
[----:B------:R-:W-:-:S04]  /*10640*/  SGXT.U32 R12, R42, 0x1 ;  /* 0x000000012a0c781a */ /* 0x000fc80000000000 */
[----:B------:R-:W-:-:S04]  /*10650*/  LOP3.LUT R12, R12, 0x60, RZ, 0xfc, !PT ;  /* 0x000000600c0c7812 */ /* 0x000fc800078efcff */
[----:B------:R-:W-:Y:S02]  /*10660*/  ISETP.GE.AND P4, PT, R12, UR13, PT ;  /* 0x0000000d0c007c0c */ /* 0x000fe4000bf86270 */
[----:B------:R-:W-:Y:S02]  /*10670*/  SGXT.U32 R12, R42, 0x1 ;  /* 0x000000012a0c781a */ /* 0x000fe40000000000 */
[----:B------:R-:W-:Y:S02]  /*10680*/  SHF.R.U32.HI R43, RZ, 0x6, R43 ;  /* 0x00000006ff2b7819 */ /* 0x000fe4000001162b */
[----:B------:R-:W-:Y:S02]  /*10690*/  LOP3.LUT R12, R12, 0x62, RZ, 0xfc, !PT ;  /* 0x000000620c0c7812 */ /* 0x000fe400078efcff */
[----:B------:R-:W-:Y:S02]  /*106a0*/  SGXT.U32 R13, R42, 0x1 ;  /* 0x000000012a0d781a */ /* 0x000fe40000000000 */
[----:B------:R-:W-:-:S02]  /*106b0*/  ISETP.GE.AND P5, PT, R12, UR13, PT ;  /* 0x0000000d0c007c0c */ /* 0x000fc4000bfa6270 */
[----:B------:R-:W-:Y:S02]  /*106c0*/  SGXT.U32 R12, R43, 0x1 ;  /* 0x000000012b0c781a */ /* 0x000fe40000000000 */
[----:B------:R-:W3:Y:S01]  /*106d0*/  S2R R43, SR_TID.X ;  /* 0x00000000002b7919 */ /* 0x000ee20000002100 */
[----:B------:R-:W-:-:S04]  /*106e0*/  LOP3.LUT R13, R13, 0x5c, RZ, 0xfc, !PT ;  /* 0x0000005c0d0d7812 */ /* 0x000fc800078efcff */
[----:B------:R-:W-:Y:S02]  /*106f0*/  ISETP.GE.AND P3, PT, R13, UR13, PT ;  /* 0x0000000d0d007c0c */ /* 0x000fe4000bf66270 */
[----:B------:R-:W-:Y:S02]  /*10700*/  LOP3.LUT R12, R12, 0x68, RZ, 0xfc, !PT ;  /* 0x000000680c0c7812 */ /* 0x000fe400078efcff */
[----:B---3--:R-:W-:-:S04]  /*10710*/  SHF.R.U32.HI R43, RZ, 0x6, R43 ;  /* 0x00000006ff2b7819 */ /* 0x008fc8000001162b */
[----:B------:R-:W-:-:S04]  /*10720*/  SGXT.U32 R13, R43, 0x1 ;  /* 0x000000012b0d781a */ /* 0x000fc80000000000 */
[----:B------:R-:W-:Y:S02]  /*10730*/  LOP3.LUT R13, R13, 0x70, RZ, 0xfc, !PT ;  /* 0x000000700d0d7812 */ /* 0x000fe400078efcff */
[----:B0-----:R-:W-:Y:S02]  /*10740*/  PRMT R20, RZ, 0x7610, R20 ;  /* 0x00007610ff147816 */ /* 0x001fe40000000014 */
[----:B------:R-:W-:Y:S02]  /*10750*/  PRMT R21, RZ, 0x7610, R21 ;  /* 0x00007610ff157816 */ /* 0x000fe40000000015 */
[----:B-1----:R-:W-:Y:S02]  /*10760*/  PRMT R6, RZ, 0x7610, R6 ;  /* 0x00007610ff067816 */ /* 0x002fe40000000006 */
[----:B------:R-:W-:Y:S01]  /*10770*/  PRMT R7, RZ, 0x7610, R7 ;  /* 0x00007610ff077816 */ /* 0x000fe20000000007 */
[----:B------:R-:W3:Y:S04]  /*10780*/  @!P0 LDG.E.U16 R20, desc[UR22][R48.64] ;  /* 0x0000001630148981 */ /* 0x000ee8000c1e1500 */
[----:B------:R-:W3:Y:S04]  /*10790*/  @!P6 LDG.E.U16 R6, desc[UR22][R14.64] ;  /* 0x000000160e06e981 */ /* 0x000ee8000c1e1500 */
[----:B------:R-:W3:Y:S04]  /*107a0*/  @!P4 LDG.E.U16 R7, desc[UR22][R50.64] ;  /* 0x000000163207c981 */ /* 0x000ee8000c1e1500 */
[----:B------:R-:W3:Y:S01]  /*107b0*/  LDL.LU.64 R48, [R1+0xa30] ;  /* 0x000a300001307983 */ /* 0x000ee20000300a00 */
[----:B--2---:R-:W-:-:S03]  /*107c0*/  PRMT R36, RZ, 0x7610, R36 ;  /* 0x00007610ff247816 */ /* 0x004fc60000000024 */
[----:B----4-:R0:W2:Y:S04]  /*107d0*/  @!P5 LDG.E.U16 R21, desc[UR22][R22.64] ;  /* 0x000000161615d981 */ /* 0x0100a8000c1e1500 */
[----:B------:R1:W4:Y:S04]  /*107e0*/  @!P3 LDG.E.U16 R36, desc[UR22][R8.64] ;  /* 0x000000160824b981 */ /* 0x000328000c1e1500 */
[----:B------:R-:W1:Y:S04]  /*107f0*/  LDL.LU.64 R8, [R1+0xa28] ;  /* 0x000a280001087983 */ /* 0x000e680000300a00 */
[----:B------:R-:W2:Y:S04]  /*10800*/  LDL.LU.64 R14, [R1+0x30] ;  /* 0x00003000010e7983 */ /* 0x000ea80000300a00 */
[----:B------:R-:W2:Y:S04]  /*10810*/  LDL.LU.64 R50, [R1+0xa20] ;  /* 0x000a200001327983 */ /* 0x000ea80000300a00 */
[----:B------:R-:W0:Y:S01]  /*10820*/  LDL.LU.64 R22, [R1+0xa18] ;  /* 0x000a180001167983 */ /* 0x000e220000300a00 */
[----:B------:R-:W-:-:S02]  /*10830*/  ISETP.GE.AND P6, PT, R12, UR13, PT ;  /* 0x0000000d0c007c0c */ /* 0x000fc4000bfc6270 */
[----:B------:R-:W-:Y:S02]  /*10840*/  SGXT.U32 R12, R43, 0x1 ;  /* 0x000000012b0c781a */ /* 0x000fe40000000000 */
[----:B------:R-:W3:Y:S01]  /*10850*/  S2R R43, SR_TID.X ;  /* 0x00000000002b7919 */ /* 0x000ee20000002100 */
[----:B------:R-:W-:Y:S02]  /*10860*/  ISETP.GE.AND P0, PT, R13, UR13, PT ;  /* 0x0000000d0d007c0c */ /* 0x000fe4000bf06270 */
[----:B------:R-:W-:-:S04]  /*10870*/  LOP3.LUT R12, R12, 0x78, RZ, 0xfc, !PT ;  /* 0x000000780c0c7812 */ /* 0x000fc800078efcff */
[----:B------:R-:W-:Y:S02]  /*10880*/  ISETP.GE.AND P3, PT, R12, UR13, PT ;  /* 0x0000000d0c007c0c */ /* 0x000fe4000bf66270 */
[--C-:B---3--:R-:W-:Y:S02]  /*10890*/  SHF.R.U32.HI R42, RZ, 0x6, R43.reuse ;  /* 0x00000006ff2a7819 */ /* 0x108fe4000001162b */
[----:B------:R-:W-:-:S04]  /*108a0*/  SHF.R.U32.HI R43, RZ, 0x6, R43 ;  /* 0x00000006ff2b7819 */ /* 0x000fc8000001162b */
[----:B------:R-:W-:Y:S02]  /*108b0*/  SGXT.U32 R13, R43, 0x1 ;  /* 0x000000012b0d781a */ /* 0x000fe40000000000 */
[----:B------:R-:W3:Y:S01]  /*108c0*/  S2R R43, SR_TID.X ;  /* 0x00000000002b7919 */ /* 0x000ee20000002100 */
[----:B------:R-:W-:-:S04]  /*108d0*/  SGXT.U32 R12, R42, 0x1 ;  /* 0x000000012a0c781a */ /* 0x000fc80000000000 */
[----:B------:R-:W-:-:S04]  /*108e0*/  LOP3.LUT R12, R12, 0x64, RZ, 0xfc, !PT ;  /* 0x000000640c0c7812 */ /* 0x000fc800078efcff */
[----:B------:R-:W-:Y:S02]  /*108f0*/  ISETP.GE.AND P4, PT, R12, UR13, PT ;  /* 0x0000000d0c007c0c */ /* 0x000fe4000bf86270 */
[----:B------:R-:W-:-:S11]  /*10900*/  PRMT R37, RZ, 0x7610, R37 ;  /* 0x00007610ff257816 */ /* 0x000fd60000000025 */
[----:B------:R-:W4:Y:S01]  /*10910*/  @!P4 LDG.E.U16 R37, desc[UR22][R46.64] ;  /* 0x000000162e25c981 */ /* 0x000f22000c1e1500 */
[----:B---3--:R-:W-:-:S03]  /*10920*/  SHF.R.U32.HI R12, RZ, 0x6, R43 ;  /* 0x00000006ff0c7819 */ /* 0x008fc6000001162b */
[----:B------:R-:W3:Y:S04]  /*10930*/  LDL.LU.64 R42, [R1+0xd8] ;  /* 0x0000d800012a7983 */ /* 0x000ee80000300a00 */
[----:B------:R-:W4:Y:S01]  /*10940*/  LDL.LU.64 R46, [R1+0xa10] ;  /* 0x000a1000012e7983 */ /* 0x000f220000300a00 */
[----:B------:R-:W-:-:S04]  /*10950*/  LOP3.LUT R13, R13, 0x6a, RZ, 0xfc, !PT ;  /* 0x0000006a0d0d7812 */ /* 0x000fc800078efcff */
[----:B------:R-:W-:Y:S02]  /*10960*/  ISETP.GE.AND P5, PT, R13, UR13, PT ;  /* 0x0000000d0d007c0c */ /* 0x000fe4000bfa6270 */
[----:B------:R-:W-:Y:S02]  /*10970*/  SGXT.U32 R13, R12, 0x1 ;  /* 0x000000010c0d781a */ /* 0x000fe40000000000 */
[----:B------:R-:W-:Y:S02]  /*10980*/  PRMT R2, RZ, 0x7610, R2 ;  /* 0x00007610ff027816 */ /* 0x000fe40000000002 */
[----:B------:R-:W-:-:S04]  /*10990*/  LOP3.LUT R13, R13, 0x72, RZ, 0xfc, !PT ;  /* 0x000000720d0d7812 */ /* 0x000fc800078efcff */
[----:B------:R-:W4:Y:S01]  /*109a0*/  @!P6 LDG.E.U16 R2, desc[UR22][R44.64] ;  /* 0x000000162c02e981 */ /* 0x000f22000c1e1500 */
[----:B------:R-:W-:Y:S02]  /*109b0*/  ISETP.GE.AND P6, PT, R13, UR13, PT ;  /* 0x0000000d0d007c0c */ /* 0x000fe4000bfc6270 */
[----:B0-----:R-:W-:-:S06]  /*109c0*/  PRMT R22, RZ, 0x7610, R22 ;  /* 0x00007610ff167816 */ /* 0x001fcc0000000016 */
[----:B------:R-:W4:Y:S04]  /*109d0*/  @!P5 LDG.E.U16 R22, desc[UR22][R38.64] ;  /* 0x000000162616d981 */ /* 0x000f28000c1e1500 */
[----:B------:R-:W4:Y:S01]  /*109e0*/  LDL.LU.64 R38, [R1+0xa08] ;  /* 0x000a080001267983 */ /* 0x000f220000300a00 */
[----:B------:R-:W-:Y:S01]  /*109f0*/  PRMT R23, RZ, 0x7610, R23 ;  /* 0x00007610ff177816 */ /* 0x000fe20000000017 */
[----:B--2---:R-:W-:Y:S01]  /*10a00*/  IMAD.WIDE R14, R0, 0x2, R14 ;  /* 0x00000002000e7825 */ /* 0x004fe200078e020e */
[----:B-1----:R-:W-:-:S04]  /*10a10*/  PRMT R8, RZ, 0x7610, R8 ;  /* 0x00007610ff087816 */ /* 0x002fc80000000008 */
[----:B------:R-:W-:Y:S04]  /*10a20*/  STL.64 [R1+0x30], R14 ;  /* 0x0000300e01007387 */ /* 0x000fe80000100a00 */
[----:B------:R-:W2:Y:S04]  /*10a30*/  @!P6 LDG.E.U16 R23, desc[UR22][R48.64] ;  /* 0x000000163017e981 */ /* 0x000ea8000c1e1500 */
[----:B------:R-:W2:Y:S04]  /*10a40*/  @!P0 LDG.E.U16 R8, desc[UR22][R28.64] ;  /* 0x000000161c088981 */ /* 0x000ea8000c1e1500 */
[----:B------:R-:W2:Y:S04]  /*10a50*/  LDL.LU.64 R48, [R1+0xa00] ;  /* 0x000a000001307983 */ /* 0x000ea80000300a00 */
[----:B------:R-:W2:Y:S04]  /*10a60*/  LDL.LU.64 R30, [R1+0x138] ;  /* 0x00013800011e7983 */ /* 0x000ea80000300a00 */
[----:B------:R-:W2:Y:S04]  /*10a70*/  LDL.LU.64 R28, [R1+0x118] ;  /* 0x00011800011c7983 */ /* 0x000ea80000300a00 */
[----:B------:R-:W2:Y:S01]  /*10a80*/  LDL.LU.64 R44, [R1+0xf8] ;  /* 0x0000f800012c7983 */ /* 0x000ea20000300a00 */
[----:B------:R-:W-:-:S06]  /*10a90*/  PRMT R9, RZ, 0x7610, R9 ;  /* 0x00007610ff097816 */ /* 0x000fcc0000000009 */
[----:B------:R-:W2:Y:S01]  /*10aa0*/  @!P3 LDG.E.U16 R9, desc[UR22][R26.64] ;  /* 0x000000161a09b981 */ /* 0x000ea2000c1e1500 */
[----:B---3--:R-:W-:-:S05]  /*10ab0*/  IMAD.WIDE R42, R0, 0x2, R42 ;  /* 0x00000002002a7825 */ /* 0x008fca00078e022a */
[----:B------:R-:W-:Y:S04]  /*10ac0*/  STL.64 [R1+0xd8], R42 ;  /* 0x0000d82a01007387 */ /* 0x000fe80000100a00 */
[----:B----4-:R-:W-:Y:S04]  /*10ad0*/  STL [R1+0x594], R46 ;  /* 0x0005942e01007387 */ /* 0x010fe80000100800 */
[----:B------:R-:W-:Y:S04]  /*10ae0*/  STL [R1+0x590], R47 ;  /* 0x0005902f01007387 */ /* 0x000fe80000100800 */
[----:B------:R0:W-:Y:S04]  /*10af0*/  STL.64 [R1+0x6a0], R46 ;  /* 0x0006a02e01007387 */ /* 0x0001e80000100a00 */
[----:B------:R-:W3:Y:S01]  /*10b00*/  LDL.LU.64 R26, [R1+0xb8] ;  /* 0x0000b800011a7983 */ /* 0x000ee20000300a00 */
[----:B------:R-:W1:Y:S01]  /*10b10*/  S2R R13, SR_TID.X ;  /* 0x00000000000d7919 */ /* 0x000e620000002100 */
[----:B------:R-:W-:-:S04]  /*10b20*/  SGXT.U32 R12, R12, 0x1 ;  /* 0x000000010c0c781a */ /* 0x000fc80000000000 */
[----:B------:R-:W-:-:S04]  /*10b30*/  LOP3.LUT R12, R12, 0x7a, RZ, 0xfc, !PT ;  /* 0x0000007a0c0c7812 */ /* 0x000fc800078efcff */
[----:B------:R-:W-:Y:S02]  /*10b40*/  ISETP.GE.AND P0, PT, R12, UR13, PT ;  /* 0x0000000d0c007c0c */ /* 0x000fe4000bf06270 */
[----:B------:R-:W4:Y:S01]  /*10b50*/  S2R R12, SR_TID.X ;  /* 0x00000000000c7919 */ /* 0x000f220000002100 */
[----:B-1----:R-:W-:-:S04]  /*10b60*/  SHF.R.U32.HI R13, RZ, 0x6, R13 ;  /* 0x00000006ff0d7819 */ /* 0x002fc8000001160d */
[----:B------:R-:W-:-:S04]  /*10b70*/  SGXT.U32 R13, R13, 0x1 ;  /* 0x000000010d0d781a */ /* 0x000fc80000000000 */
[----:B------:R-:W-:-:S04]  /*10b80*/  LOP3.LUT R13, R13, 0x6c, RZ, 0xfc, !PT ;  /* 0x0000006c0d0d7812 */ /* 0x000fc800078efcff */
[----:B------:R-:W-:Y:S02]  /*10b90*/  ISETP.GE.AND P3, PT, R13, UR13, PT ;  /* 0x0000000d0d007c0c */ /* 0x000fe4000bf66270 */
[----:B------:R-:W1:Y:S01]  /*10ba0*/  S2R R13, SR_TID.X ;  /* 0x00000000000d7919 */ /* 0x000e620000002100 */
[----:B----4-:R-:W-:-:S04]  /*10bb0*/  SHF.R.U32.HI R12, RZ, 0x6, R12 ;  /* 0x00000006ff0c7819 */ /* 0x010fc8000001160c */
[----:B------:R-:W-:-:S04]  /*10bc0*/  SGXT.U32 R12, R12, 0x1 ;  /* 0x000000010c0c781a */ /* 0x000fc80000000000 */
[----:B------:R-:W-:-:S04]  /*10bd0*/  LOP3.LUT R12, R12, 0x74, RZ, 0xfc, !PT ;  /* 0x000000740c0c7812 */ /* 0x000fc800078efcff */
[----:B------:R-:W-:Y:S02]  /*10be0*/  ISETP.GE.AND P4, PT, R12, UR13, PT ;  /* 0x0000000d0c007c0c */ /* 0x000fe4000bf86270 */
[----:B-1----:R-:W-:-:S04]  /*10bf0*/  SHF.R.U32.HI R13, RZ, 0x6, R13 ;  /* 0x00000006ff0d7819 */ /* 0x002fc8000001160d */
[----:B------:R-:W-:Y:S02]  /*10c00*/  SGXT.U32 R12, R13, 0x1 ;  /* 0x000000010d0c781a */ /* 0x000fe40000000000 */
[----:B------:R-:W1:Y:S02]  /*10c10*/  S2R R13, SR_TID.X ;  /* 0x00000000000d7919 */ /* 0x000e640000002100 */
[----:B------:R-:W-:-:S04]  /*10c20*/  LOP3.LUT R12, R12, 0x7c, RZ, 0xfc, !PT ;  /* 0x0000007c0c0c7812 */ /* 0x000fc800078efcff */
[----:B------:R-:W-:Y:S02]  /*10c30*/  ISETP.GE.AND P5, PT, R12, UR13, PT ;  /* 0x0000000d0c007c0c */ /* 0x000fe4000bfa6270 */
[----:B------:R-:W-:-:S06]  /*10c40*/  PRMT R24, RZ, 0x7610, R24 ;  /* 0x00007610ff187816 */ /* 0x000fcc0000000018 */
[----:B------:R0:W4:Y:S01]  /*10c50*/  @!P0 LDG.E.U16 R24, desc[UR22][R46.64] ;  /* 0x000000162e188981 */ /* 0x000122000c1e1500 */
[--C-:B-1----:R-:W-:Y:S02]  /*10c60*/  SHF.R.U32.HI R12, RZ, 0x6, R13.reuse ;  /* 0x00000006ff0c7819 */ /* 0x102fe4000001160d */
[----:B------:R-:W-:Y:S02]  /*10c70*/  SHF.R.U32.HI R13, RZ, 0x6, R13 ;  /* 0x00000006ff0d7819 */ /* 0x000fe4000001160d */
[----:B------:R-:W-:-:S04]  /*10c80*/  SGXT.U32 R12, R12, 0x1 ;  /* 0x000000010c0c781a */ /* 0x000fc80000000000 */
[----:B------:R-:W-:-:S04]  /*10c90*/  LOP3.LUT R12, R12, 0x2e, RZ, 0xfc, !PT ;  /* 0x0000002e0c0c7812 */ /* 0x000fc800078efcff */
[----:B------:R-:W-:Y:S02]  /*10ca0*/  ISETP.GE.AND P0, PT, R12, UR13, PT ;  /* 0x0000000d0c007c0c */ /* 0x000fe4000bf06270 */
[----:B------:R-:W-:Y:S02]  /*10cb0*/  SGXT.U32 R12, R13, 0x1 ;  /* 0x000000010d0c781a */ /* 0x000fe40000000000 */
[----:B0-----:R-:W-:Y:S02]  /*10cc0*/  PRMT R47, RZ, 0x7610, R47 ;  /* 0x00007610ff2f7816 */ /* 0x001fe4000000002f */
[----:B------:R-:W-:-:S04]  /*10cd0*/  LOP3.LUT R12, R12, 0x46, RZ, 0xfc, !PT ;  /* 0x000000460c0c7812 */ /* 0x000fc800078efcff */
[----:B------:R-:W-:Y:S02]  /*10ce0*/  ISETP.GE.AND P6, PT, R12, UR13, PT ;  /* 0x0000000d0c007c0c */ /* 0x000fe4000bfc6270 */
[----:B------:R-:W-:Y:S02]  /*10cf0*/  PRMT R46, RZ, 0x7610, R46 ;  /* 0x00007610ff2e7816 */ /* 0x000fe4000000002e */
[----:B------:R-:W-:-:S06]  /*10d00*/  PRMT R39, RZ, 0x7610, R39 ;  /* 0x00007610ff277816 */ /* 0x000fcc0000000027 */
[----:B------:R0:W4:Y:S01]  /*10d10*/  @!P4 LDG.E.U16 R39, desc[UR22][R50.64] ;  /* 0x000000163227c981 */ /* 0x000122000c1e1500 */
[----:B------:R-:W-:-:S06]  /*10d20*/  PRMT R38, RZ, 0x7610, R38 ;  /* 0x00007610ff267816 */ /* 0x000fcc0000000026 */
[----:B------:R1:W4:Y:S01]  /*10d30*/  @!P3 LDG.E.U16 R38, desc[UR22][R14.64] ;  /* 0x000000160e26b981 */ /* 0x000322000c1e1500 */
[----:B0-----:R-:W0:Y:S01]  /*10d40*/  S2R R50, SR_TID.X ;  /* 0x0000000000327919 */ /* 0x001e220000002100 */
[----:B-1----:R-:W-:-:S04]  /*10d50*/  SGXT.U32 R14, R13, 0x1 ;  /* 0x000000010d0e781a */ /* 0x002fc80000000000 */
[----:B------:R-:W-:Y:S02]  /*10d60*/  LOP3.LUT R14, R14, 0x36, RZ, 0xfc, !PT ;  /* 0x000000360e0e7812 */ /* 0x000fe400078efcff */
[----:B------:R-:W-:Y:S02]  /*10d70*/  SGXT.U32 R13, R13, 0x1 ;  /* 0x000000010d0d781a */ /* 0x000fe40000000000 */
[----:B------:R-:W-:Y:S02]  /*10d80*/  ISETP.GE.AND P3, PT, R14, UR13, PT ;  /* 0x0000000d0e007c0c */ /* 0x000fe4000bf66270 */
[----:B------:R-:W-:Y:S01]  /*10d90*/  LOP3.LUT R13, R13, 0x3e, RZ, 0xfc, !PT ;  /* 0x0000003e0d0d7812 */ /* 0x000fe200078efcff */
[C---:B--2---:R-:W-:Y:S01]  /*10da0*/  IMAD.WIDE R44, R0.reuse, 0x2, R44 ;  /* 0x00000002002c7825 */ /* 0x044fe200078e022c */
[----:B------:R-:W2:Y:S02]  /*10db0*/  LDL.LU.64 R14, [R1+0x88] ;  /* 0x00008800010e7983 */ /* 0x000ea40000300a00 */
[----:B------:R-:W-:Y:S01]  /*10dc0*/  ISETP.GE.AND P4, PT, R13, UR13, PT ;  /* 0x0000000d0d007c0c */ /* 0x000fe2000bf86270 */
[----:B------:R-:W-:Y:S01]  /*10dd0*/  IMAD.WIDE R28, R0, 0x2, R28 ;  /* 0x00000002001c7825 */ /* 0x000fe200078e021c */
[----:B------:R-:W4:Y:S04]  /*10de0*/  LDL.LU.64 R12, [R1+0x68] ;  /* 0x00006800010c7983 */ /* 0x000f280000300a00 */
[----:B------:R-:W-:Y:S01]  /*10df0*/  STL.64 [R1+0xf8], R44 ;  /* 0x0000f82c01007387 */ /* 0x000fe20000100a00 */
[----:B0-----:R-:W-:-:S03]  /*10e00*/  SHF.R.U32.HI R51, RZ, 0x6, R50 ;  /* 0x00000006ff337819 */ /* 0x001fc60000011632 */
[----:B------:R0:W-:Y:S04]  /*10e10*/  STL.64 [R1+0x118], R28 ;  /* 0x0001181c01007387 */ /* 0x0001e80000100a00 */
[----:B------:R0:W4:Y:S01]  /*10e20*/  @!P3 LDG.E.U16 R47, desc[UR22][R28.64] ;  /* 0x000000161c2fb981 */ /* 0x000122000c1e1500 */
[----:B------:R-:W-:-:S03]  /*10e30*/  SHF.R.U32.HI R50, RZ, 0x6, R50 ;  /* 0x00000006ff327819 */ /* 0x000fc60000011632 */
[----:B------:R-:W4:Y:S01]  /*10e40*/  @!P4 LDG.E.U16 R46, desc[UR22][R44.64] ;  /* 0x000000162c2ec981 */ /* 0x000f22000c1e1500 */
[----:B0-----:R-:W-:-:S04]  /*10e50*/  SGXT.U32 R28, R51, 0x1 ;  /* 0x00000001331c781a */ /* 0x001fc80000000000 */
[----:B------:R-:W-:Y:S02]  /*10e60*/  LOP3.LUT R28, R28, 0x4e, RZ, 0xfc, !PT ;  /* 0x0000004e1c1c7812 */ /* 0x000fe400078efcff */
[----:B------:R-:W-:Y:S02]  /*10e70*/  SGXT.U32 R29, R50, 0x1 ;  /* 0x00000001321d781a */ /* 0x000fe40000000000 */
[----:B------:R-:W-:Y:S02]  /*10e80*/  ISETP.GE.AND P4, PT, R28, UR13, PT ;  /* 0x0000000d1c007c0c */ /* 0x000fe4000bf86270 */
[----:B------:R-:W-:Y:S02]  /*10e90*/  SGXT.U32 R28, R50, 0x1 ;  /* 0x00000001321c781a */ /* 0x000fe40000000000 */
[----:B------:R-:W0:Y:S01]  /*10ea0*/  S2R R50, SR_TID.X ;  /* 0x0000000000327919 */ /* 0x000e220000002100 */
[----:B------:R-:W-:Y:S01]  /*10eb0*/  IMAD.WIDE R30, R0, 0x2, R30 ;  /* 0x00000002001e7825 */ /* 0x000fe200078e021e */
[----:B------:R-:W-:-:S04]  /*10ec0*/  PRMT R40, RZ, 0x7610, R40 ;  /* 0x00007610ff287816 */ /* 0x000fc80000000028 */
[----:B------:R-:W-:Y:S04]  /*10ed0*/  STL.64 [R1+0x138], R30 ;  /* 0x0001381e01007387 */ /* 0x000fe80000100a00 */
[----:B------:R-:W-:Y:S01]  /*10ee0*/  STL [R1+0x59c], R48 ;  /* 0x00059c3001007387 */ /* 0x000fe20000100800 */
[----:B------:R-:W-:-:S03]  /*10ef0*/  PRMT R4, RZ, 0x7610, R4 ;  /* 0x00007610ff047816 */ /* 0x000fc60000000004 */
[----:B------:R-:W-:Y:S04]  /*10f00*/  STL [R1+0x598], R49 ;  /* 0x0005983101007387 */ /* 0x000fe80000100800 */
[----:B------:R1:W4:Y:S04]  /*10f10*/  @!P5 LDG.E.U16 R40, desc[UR22][R48.64] ;  /* 0x000000163028d981 */ /* 0x000328000c1e1500 */
[----:B------:R1:W-:Y:S01]  /*10f20*/  STL.64 [R1+0x680], R48 ;  /* 0x0006803001007387 */ /* 0x0003e20000100a00 */
[----:B---3--:R-:W-:Y:S01]  /*10f30*/  IMAD.WIDE R26, R0, 0x2, R26 ;  /* 0x00000002001a7825 */ /* 0x008fe200078e021a */
[----:B------:R-:W-:-:S02]  /*10f40*/  LOP3.LUT R29, R29, 0x56, RZ, 0xfc, !PT ;  /* 0x000000561d1d7812 */ /* 0x000fc400078efcff */
[----:B------:R-:W-:Y:S01]  /*10f50*/  LOP3.LUT R28, R28, 0x5e, RZ, 0xfc, !PT ;  /* 0x0000005e1c1c7812 */ /* 0x000fe200078efcff */
[----:B------:R-:W3:Y:S01]  /*10f60*/  @!P6 LDG.E.U16 R4, desc[UR22][R42.64] ;  /* 0x000000162a04e981 */ /* 0x000ee2000c1e1500 */
[----:B0-----:R-:W-:Y:S02]  /*10f70*/  SHF.R.U32.HI R50, RZ, 0x6, R50 ;  /* 0x00000006ff327819 */ /* 0x001fe40000011632 */
[----:B-1----:R-:W-:Y:S02]  /*10f80*/  PRMT R49, RZ, 0x7610, R49 ;  /* 0x00007610ff317816 */ /* 0x002fe40000000031 */
[----:B------:R-:W-:Y:S02]  /*10f90*/  SGXT.U32 R50, R50, 0x1 ;  /* 0x000000013232781a */ /* 0x000fe40000000000 */
[----:B------:R-:W-:Y:S02]  /*10fa0*/  PRMT R52, RZ, 0x7610, R52 ;  /* 0x00007610ff347816 */ /* 0x000fe40000000034 */
[----:B------:R-:W3:Y:S01]  /*10fb0*/  @!P0 LDG.E.U16 R49, desc[UR22][R30.64] ;  /* 0x000000161e318981 */ /* 0x000ee2000c1e1500 */
[----:B------:R-:W-:-:S02]  /*10fc0*/  LOP3.LUT R50, R50, 0x66, RZ, 0xfc, !PT ;  /* 0x0000006632327812 */ /* 0x000fc400078efcff */
[----:B------:R-:W-:Y:S01]  /*10fd0*/  ISETP.GE.AND P5, PT, R29, UR13, PT ;  /* 0x0000000d1d007c0c */ /* 0x000fe2000bfa6270 */
[----:B------:R0:W3:Y:S01]  /*10fe0*/  @!P4 LDG.E.U16 R52, desc[UR22][R26.64] ;  /* 0x000000161a34c981 */ /* 0x0000e2000c1e1500 */
[----:B------:R-:W-:-:S03]  /*10ff0*/  ISETP.GE.AND P3, PT, R28, UR13, PT ;  /* 0x0000000d1c007c0c */ /* 0x000fc6000bf66270 */
[----:B------:R-:W3:Y:S04]  /*11000*/  LDL.LU.64 R30, [R1+0x9f8] ;  /* 0x0009f800011e7983 */ /* 0x000ee80000300a00 */
[----:B------:R-:W3:Y:S01]  /*11010*/  LDL.LU.64 R42, [R1+0x8] ;  /* 0x00000800012a7983 */ /* 0x000ee20000300a00 */
[----:B------:R-:W-:-:S03]  /*11020*/  ISETP.GE.AND P0, PT, R50, UR13, PT ;  /* 0x0000000d32007c0c */ /* 0x000fc6000bf06270 */
[----:B------:R1:W-:Y:S04]  /*11030*/  STL.64 [R1+0xb8], R26 ;  /* 0x0000b81a01007387 */ /* 0x0003e80000100a00 */
[----:B------:R-:W3:Y:S04]  /*11040*/  LDL.LU.64 R44, [R1+0x48] ;  /* 0x00004800012c7983 */ /* 0x000ee80000300a00 */
[----:B------:R-:W3:Y:S04]  /*11050*/  LDL.LU.64 R28, [R1+0x28] ;  /* 0x00002800011c7983 */ /* 0x000ee80000300a00 */
[----:B------:R-:W3:Y:S04]  /*11060*/  LDL.LU R48, [R1+0x400] ;  /* 0x0004000001307983 */ /* 0x000ee80000300800 */
[----:B------:R-:W3:Y:S04]  /*11070*/  LDL.LU R50, [R1+0x9f0] ;  /* 0x0009f00001327983 */ /* 0x000ee80000300800 */
[----:B-1----:R-:W0:Y:S01]  /*11080*/  LDL.LU.64 R26, [R1+0x9e8] ;  /* 0x0009e800011a7983 */ /* 0x002e220000300a00 */
[----:B--2---:R-:W-:-:S04]  /*11090*/  IMAD.WIDE R14, R0, 0x2, R14 ;  /* 0x00000002000e7825 */ /* 0x004fc800078e020e */
[----:B----4-:R-:W-:Y:S01]  /*110a0*/  IMAD.WIDE R12, R0, 0x2, R12 ;  /* 0x00000002000c7825 */ /* 0x010fe200078e020c */
[----:B0-----:R-:W-:Y:S02]  /*110b0*/  PRMT R27, RZ, 0x7610, R27 ;  /* 0x00007610ff1b7816 */ /* 0x001fe4000000001b */
[----:B---3--:R-:W-:-:S04]  /*110c0*/  PRMT R50, RZ, 0x7610, R50 ;  /* 0x00007610ff327816 */ /* 0x008fc80000000032 */
[----:B------:R-:W2:Y:S04]  /*110d0*/  @!P5 LDG.E.U16 R27, desc[UR22][R14.64] ;  /* 0x000000160e1bd981 */ /* 0x000ea8000c1e1500 */
[----:B------:R-:W3:Y:S01]  /*110e0*/  @!P3 LDG.E.U16 R50, desc[UR22][R12.64] ;  /* 0x000000160c32b981 */ /* 0x000ee2000c1e1500 */
[----:B------:R-:W0:Y:S03]  /*110f0*/  S2R R51, SR_TID.X ;  /* 0x0000000000337919 */ /* 0x000e260000002100 */
[----:B------:R-:W-:Y:S04]  /*11100*/  STL [R1+0x45c], R52 ;  /* 0x00045c3401007387 */ /* 0x000fe80000100800 */
[----:B------:R-:W-:Y:S04]  /*11110*/  STL.64 [R1+0x68], R12 ;  /* 0x0000680c01007387 */ /* 0x000fe80000100a00 */
[----:B------:R1:W-:Y:S04]  /*11120*/  STL.64 [R1+0x88], R14 ;  /* 0x0000880e01007387 */ /* 0x0003e80000100a00 */
[----:B-1----:R-:W4:Y:S01]  /*11130*/  LDL.LU.64 R14, [R1+0x9e0] ;  /* 0x0009e000010e7983 */ /* 0x002f220000300a00 */
[----:B0-----:R-:W-:-:S04]  /*11140*/  SHF.R.U32.HI R52, RZ, 0x6, R51 ;  /* 0x00000006ff347819 */ /* 0x001fc80000011633 */
[----:B------:R-:W-:Y:S02]  /*11150*/  SGXT.U32 R52, R52, 0x1 ;  /* 0x000000013434781a */ /* 0x000fe40000000000 */
[----:B------:R-:W-:Y:S02]  /*11160*/  SHF.R.U32.HI R51, RZ, 0x6, R51 ;  /* 0x00000006ff337819 */ /* 0x000fe40000011633 */
[----:B------:R-:W-:-:S04]  /*11170*/  LOP3.LUT R52, R52, 0x6e, RZ, 0xfc, !PT ;  /* 0x0000006e34347812 */ /* 0x000fc800078efcff */
[----:B------:R-:W-:Y:S02]  /*11180*/  ISETP.GE.AND P4, PT, R52, UR13, PT ;  /* 0x0000000d34007c0c */ /* 0x000fe4000bf86270 */
[----:B------:R-:W-:-:S04]  /*11190*/  SGXT.U32 R52, R51, 0x1 ;  /* 0x000000013334781a */ /* 0x000fc80000000000 */
[----:B------:R-:W-:Y:S02]  /*111a0*/  LOP3.LUT R52, R52, 0x76, RZ, 0xfc, !PT ;  /* 0x0000007634347812 */ /* 0x000fe400078efcff */
[----:B------:R-:W-:Y:S02]  /*111b0*/  SGXT.U32 R51, R51, 0x1 ;  /* 0x000000013333781a */ /* 0x000fe40000000000 */
[----:B------:R-:W-:Y:S02]  /*111c0*/  ISETP.GE.AND P5, PT, R52, UR13, PT ;  /* 0x0000000d34007c0c */ /* 0x000fe4000bfa6270 */
[----:B------:R-:W-:-:S04]  /*111d0*/  LOP3.LUT R51, R51, 0x7e, RZ, 0xfc, !PT ;  /* 0x0000007e33337812 */ /* 0x000fc800078efcff */
[----:B------:R-:W-:Y:S01]  /*111e0*/  ISETP.GE.AND P3, PT, R51, UR13, PT ;  /* 0x0000000d33007c0c */ /* 0x000fe2000bf66270 */
[----:B--2---:R0:W-:Y:S04]  /*111f0*/  STL [R1+0x458], R27 ;  /* 0x0004581b01007387 */ /* 0x0041e80000100800 */
[----:B0-----:R-:W2:Y:S04]  /*11200*/  LDL.LU R27, [R1+0x9dc] ;  /* 0x0009dc00011b7983 */ /* 0x001ea80000300800 */
[----:B------:R-:W4:Y:S04]  /*11210*/  LDL.LU R52, [R1+0x9d8] ;  /* 0x0009d80001347983 */ /* 0x000f280000300800 */
[----:B------:R-:W4:Y:S04]  /*11220*/  LDL.LU.64 R12, [R1+0x9d0] ;  /* 0x0009d000010c7983 */ /* 0x000f280000300a00 */
[----:B---3--:R0:W-:Y:S04]  /*11230*/  STL [R1+0x454], R50 ;  /* 0x0004543201007387 */ /* 0x0081e80000100800 */
[----:B0-----:R-:W3:Y:S04]  /*11240*/  LDL.LU R50, [R1+0x9cc] ;  /* 0x0009cc0001327983 */ /* 0x001ee80000300800 */
[----:B------:R-:W3:Y:S01]  /*11250*/  LDL.LU R51, [R1+0x9c8] ;  /* 0x0009c80001337983 */ /* 0x000ee20000300800 */
[----:B------:R-:W-:-:S04]  /*11260*/  IMAD.WIDE R44, R0, 0x2, R44 ;  /* 0x00000002002c7825 */ /* 0x000fc800078e022c */
[----:B------:R-:W-:-:S04]  /*11270*/  IMAD.WIDE R28, R0, 0x2, R28 ;  /* 0x00000002001c7825 */ /* 0x000fc800078e021c */
[----:B------:R-:W-:Y:S01]  /*11280*/  IMAD.WIDE R42, R0, 0x2, R42 ;  /* 0x00000002002a7825 */ /* 0x000fe200078e022a */
[----:B--2---:R-:W-:Y:S02]  /*11290*/  PRMT R27, RZ, 0x7610, R27 ;  /* 0x00007610ff1b7816 */ /* 0x004fe4000000001b */
[----:B----4-:R-:W-:-:S04]  /*112a0*/  PRMT R52, RZ, 0x7610, R52 ;  /* 0x00007610ff347816 */ /* 0x010fc80000000034 */
[----:B------:R-:W2:Y:S01]  /*112b0*/  @!P4 LDG.E.U16 R27, desc[UR22][R28.64] ;  /* 0x000000161c1bc981 */ /* 0x000ea2000c1e1500 */
[----:B------:R-:W-:Y:S02]  /*112c0*/  PRMT R13, RZ, 0x7610, R13 ;  /* 0x00007610ff0d7816 */ /* 0x000fe4000000000d */
[----:B------:R-:W-:-:S04]  /*112d0*/  PRMT R12, RZ, 0x7610, R12 ;  /* 0x00007610ff0c7816 */ /* 0x000fc8000000000c */
[----:B------:R-:W4:Y:S04]  /*112e0*/  @!P0 LDG.E.U16 R13, desc[UR22][R44.64] ;  /* 0x000000162c0d8981 */ /* 0x000f28000c1e1500 */
[----:B------:R-:W2:Y:S01]  /*112f0*/  @!P5 LDG.E.U16 R12, desc[UR22][R42.64] ;  /* 0x000000162a0cd981 */ /* 0x000ea2000c1e1500 */
[----:B---3--:R-:W-:-:S05]  /*11300*/  IMAD.WIDE R50, R0, 0x2, R50 ;  /* 0x0000000200327825 */ /* 0x008fca00078e0232 */
[----:B------:R-:W3:Y:S04]  /*11310*/  @!P3 LDG.E.U16 R52, desc[UR22][R50.64] ;  /* 0x000000163234b981 */ /* 0x000ee8000c1e1500 */
[----:B------:R-:W-:Y:S04]  /*11320*/  STL [R1+0x5a0], R0 ;  /* 0x0005a00001007387 */ /* 0x000fe80000100800 */
[----:B------:R-:W-:Y:S04]  /*11330*/  STL.64 [R1+0x8], R42 ;  /* 0x0000082a01007387 */ /* 0x000fe80000100a00 */
[----:B------:R-:W-:Y:S04]  /*11340*/  STL.64 [R1+0x28], R28 ;  /* 0x0000281c01007387 */ /* 0x000fe80000100a00 */
[----:B------:R0:W-:Y:S04]  /*11350*/  STL.64 [R1+0x48], R44 ;  /* 0x0000482c01007387 */ /* 0x0001e80000100a00 */
[----:B------:R-:W-:Y:S04]  /*11360*/  STL [R1+0x6e0], R0 ;  /* 0x0006e00001007387 */ /* 0x000fe80000100800 */
[----:B0-----:R-:W3:Y:S01]  /*11370*/  LDL.LU.64 R44, [R1+0x9c0] ;  /* 0x0009c000012c7983 */ /* 0x001ee20000300a00 */
[----:B------:R-:W-:Y:S06]  /*11380*/  BAR.SYNC.DEFER_BLOCKING 0x0 ;  /* 0x0000000000007b1d */ /* 0x000fec0000010000 */
[----:B----4-:R0:W-:Y:S04]  /*11390*/  STL [R1+0x450], R13 ;  /* 0x0004500d01007387 */ /* 0x0101e80000100800 */
[----:B0-----:R-:W4:Y:S04]  /*113a0*/  LDL.LU R13, [R1+0x9b8] ;  /* 0x0009b800010d7983 */ /* 0x001f280000300800 */
[----:B------:R-:W4:Y:S04]  /*113b0*/  LDL.LU.64 R28, [R1+0x9b0] ;  /* 0x0009b000011c7983 */ /* 0x000f280000300a00 */
[----:B--2---:R0:W-:Y:S04]  /*113c0*/  STL [R1+0x44c], R27 ;  /* 0x00044c1b01007387 */ /* 0x0041e80000100800 */
[----:B0-----:R-:W2:Y:S04]  /*113d0*/  LDL.LU R27, [R1+0x9a8] ;  /* 0x0009a800011b7983 */ /* 0x001ea80000300800 */
[----:B------:R-:W2:Y:S04]  /*113e0*/  LDL.LU.64 R42, [R1+0x9a0] ;  /* 0x0009a000012a7983 */ /* 0x000ea80000300a00 */
[----:B------:R0:W-:Y:S04]  /*113f0*/  STL [R1+0x448], R12 ;  /* 0x0004480c01007387 */ /* 0x0001e80000100800 */
[----:B0-----:R-:W2:Y:S04]  /*11400*/  LDL.LU R12, [R1+0x998] ;  /* 0x00099800010c7983 */ /* 0x001ea80000300800 */
[----:B---3--:R0:W-:Y:S04]  /*11410*/  STL [R1+0x444], R52 ;  /* 0x0004443401007387 */ /* 0x0081e80000100800 */
[----:B0-----:R-:W2:Y:S04]  /*11420*/  LDL.LU R52, [R1+0x994] ;  /* 0x0009940001347983 */ /* 0x001ea80000300800 */
[----:B------:R-:W-:Y:S04]  /*11430*/  STL [R1+0x5a8], R50 ;  /* 0x0005a83201007387 */ /* 0x000fe80000100800 */
[----:B------:R-:W-:Y:S04]  /*11440*/  STL [R1+0x5a4], R51 ;  /* 0x0005a43301007387 */ /* 0x000fe80000100800 */
[----:B------:R0:W-:Y:S04]  /*11450*/  STL.64 [R1+0x688], R50 ;  /* 0x0006883201007387 */ /* 0x0001e80000100a00 */
[----:B0-----:R-:W3:Y:S04]  /*11460*/  LDL.LU R50, [R1+0x420] ;  /* 0x0004200001327983 */ /* 0x001ee80000300800 */
[----:B------:R-:W3:Y:S04]  /*11470*/  LDL.LU R51, [R1+0x410] ;  /* 0x0004100001337983 */ /* 0x000ee80000300800 */
[----:B--2---:R0:W-:Y:S04]  /*11480*/  STS.U16 [R52+UR10+0x8c00], R42 ;  /* 0x008c002a34007988 */ /* 0x0041e8000800040a */
[----:B------:R1:W-:Y:S04]  /*11490*/  STS.U16 [R52+UR10+0x9000], R26 ;  /* 0x0090001a34007988 */ /* 0x0003e8000800040a */
[----:B------:R2:W-:Y:S04]  /*114a0*/  STS.U16 [R52+UR10+0x9400], R11 ;  /* 0x0094000b34007988 */ /* 0x0005e8000800040a */
[----:B0-----:R-:W4:Y:S04]  /*114b0*/  LDL.LU R42, [R1+0x990] ;  /* 0x00099000012a7983 */ /* 0x001f280000300800 */
[----:B-1----:R-:W4:Y:S04]  /*114c0*/  LDL.LU R26, [R1+0x98c] ;  /* 0x00098c00011a7983 */ /* 0x002f280000300800 */
[----:B--2---:R-:W2:Y:S04]  /*114d0*/  LDL.LU R11, [R1+0x988] ;  /* 0x00098800010b7983 */ /* 0x004ea80000300800 */
[----:B------:R0:W-:Y:S04]  /*114e0*/  STS.U16 [R52+UR10+0x9800], R41 ;  /* 0x0098002934007988 */ /* 0x0001e8000800040a */
[----:B------:R1:W-:Y:S04]  /*114f0*/  STS.U16 [R52+UR10+0x9c00], R25 ;  /* 0x009c001934007988 */ /* 0x0003e8000800040a */
[----:B------:R3:W-:Y:S04]  /*11500*/  STS.U16 [R52+UR10+0xa000], R10 ;  /* 0x00a0000a34007988 */ /* 0x0007e8000800040a */
[----:B0-----:R-:W2:Y:S04]  /*11510*/  LDL.LU R41, [R1+0x984] ;  /* 0x0009840001297983 */ /* 0x001ea80000300800 */
[----:B-1----:R-:W2:Y:S04]  /*11520*/  LDL.LU R25, [R1+0x980] ;  /* 0x0009800001197983 */ /* 0x002ea80000300800 */
[----:B---3--:R-:W3:Y:S04]  /*11530*/  LDL.LU R10, [R1+0x97c] ;  /* 0x00097c00010a7983 */ /* 0x008ee80000300800 */
[----:B------:R0:W-:Y:S04]  /*11540*/  STS.U16 [R52+UR10+0xa400], R53 ;  /* 0x00a4003534007988 */ /* 0x0001e8000800040a */
[----:B0-----:R-:W4:Y:S04]  /*11550*/  LDL.LU R53, [R1+0x978] ;  /* 0x0009780001357983 */ /* 0x001f280000300800 */
[----:B------:R0:W-:Y:S04]  /*11560*/  STS.U16 [R52+UR10+0x8000], R50 ;  /* 0x0080003234007988 */ /* 0x0001e8000800040a */
[----:B------:R-:W-:Y:S01]  /*11570*/  STS.U16 [R52+UR10+0x8400], R51 ;  /* 0x0084003334007988 */ /* 0x000fe2000800040a */
[----:B0-----:R-:W-:-:S03]  /*11580*/  LOP3.LUT R50, R52, 0x20, RZ, 0x3c, !PT ;  /* 0x0000002034327812 */ /* 0x001fc600078e3cff */
[----:B------:R-:W-:Y:S04]  /*11590*/  STS.U16 [R52+UR10+0x8800], R48 ;  /* 0x0088003034007988 */ /* 0x000fe8000800040a */
[----:B------:R0:W-:Y:S04]  /*115a0*/  STS.U16 [R52+UR10+0xa800], R3 ;  /* 0x00a8000334007988 */ /* 0x0001e8000800040a */
[----:B------:R1:W-:Y:S04]  /*115b0*/  STS.U16 [R52+UR10+0xac00], R6 ;  /* 0x00ac000634007988 */ /* 0x0003e8000800040a */
[----:B------:R0:W-:Y:S04]  /*115c0*/  STS.U16 [R52+UR10+0xb000], R7 ;  /* 0x00b0000734007988 */ /* 0x0001e8000800040a */
[----:B------:R0:W-:Y:S04]  /*115d0*/  STS.U16 [R52+UR10+0xb400], R2 ;  /* 0x00b4000234007988 */ /* 0x0001e8000800040a */
[----:B------:R1:W-:Y:S04]  /*115e0*/  STS.U16 [R52+UR10+0xb800], R8 ;  /* 0x00b8000834007988 */ /* 0x0003e8000800040a */
[----:B------:R1:W-:Y:S04]  /*115f0*/  STS.U16 [R52+UR10+0xbc00], R9 ;  /* 0x00bc000934007988 */ /* 0x0003e8000800040a */
[----:B0-----:R-:W4:Y:S04]  /*11600*/  LDL.LU R3, [R1+0x974] ;  /* 0x0009740001037983 */ /* 0x001f280000300800 */
[----:B-1----:R-:W4:Y:S04]  /*11610*/  LDL.LU R6, [R1+0x970] ;  /* 0x0009700001067983 */ /* 0x002f280000300800 */
[----:B------:R-:W4:Y:S04]  /*11620*/  LDL.LU R7, [R1+0x96c] ;  /* 0x00096c0001077983 */ /* 0x000f280000300800 */
[----:B------:R-:W4:Y:S04]  /*11630*/  LDL.LU R2, [R1+0x968] ;  /* 0x0009680001027983 */ /* 0x000f280000300800 */
[----:B------:R-:W4:Y:S04]  /*11640*/  LDL.LU R8, [R1+0x964] ;  /* 0x0009640001087983 */ /* 0x000f280000300800 */
[----:B------:R-:W4:Y:S04]  /*11650*/  LDL.LU R9, [R1+0x960] ;  /* 0x0009600001097983 */ /* 0x000f280000300800 */
[----:B------:R-:W-:Y:S04]  /*11660*/  STL [R1+0x5ac], R52 ;  /* 0x0005ac3401007387 */ /* 0x000fe80000100800 */
[----:B---3--:R-:W-:Y:S04]  /*11670*/  STS.U16 [R50+UR10+0x8100], R10 ;  /* 0x0081000a32007988 */ /* 0x008fe8000800040a */
[----:B--2---:R-:W-:Y:S04]  /*11680*/  STS.U16 [R50+UR10+0x8500], R11 ;  /* 0x0085000b32007988 */ /* 0x004fe8000800040a */
[----:B------:R-:W-:Y:S04]  /*11690*/  STS.U16 [R50+UR10+0x8900], R12 ;  /* 0x0089000c32007988 */ /* 0x000fe8000800040a */
[----:B----4-:R-:W-:Y:S04]  /*116a0*/  STS.U16 [R50+UR10+0x8d00], R13 ;  /* 0x008d000d32007988 */ /* 0x010fe8000800040a */
[----:B------:R-:W-:Y:S04]  /*116b0*/  STS.U16 [R50+UR10+0x9100], R14 ;  /* 0x0091000e32007988 */ /* 0x000fe8000800040a */
[----:B------:R0:W-:Y:S02]  /*116c0*/  STS.U16 [R50+UR10+0x9500], R5 ;  /* 0x0095000532007988 */ /* 0x0001e4000800040a */
[----:B0-----:R-:W0:Y:S02]  /*116d0*/  S2R R5, SR_TID.X ;  /* 0x0000000000057919 */ /* 0x001e240000002100 */
[----:B------:R-:W-:Y:S04]  /*116e0*/  STL.64 [R1+0x690], R52 ;  /* 0x0006903401007387 */ /* 0x000fe80000100a00 */
[----:B------:R-:W2:Y:S04]  /*116f0*/  LDL.LU R10, [R1+0x95c] ;  /* 0x00095c00010a7983 */ /* 0x000ea80000300800 */
[----:B------:R-:W2:Y:S04]  /*11700*/  LDL.LU R11, [R1+0x958] ;  /* 0x00095800010b7983 */ /* 0x000ea80000300800 */
[----:B------:R-:W3:Y:S04]  /*11710*/  LDL.LU R12, [R1+0x954] ;  /* 0x00095400010c7983 */ /* 0x000ee80000300800 */
[----:B------:R-:W3:Y:S04]  /*11720*/  LDL.LU R13, [R1+0x950] ;  /* 0x00095000010d7983 */ /* 0x000ee80000300800 */
[----:B------:R-:W4:Y:S01]  /*11730*/  LDL.LU R14, [R1+0x94c] ;  /* 0x00094c00010e7983 */ /* 0x000f220000300800 */
[----:B0-----:R-:W-:-:S02]  /*11740*/  LOP3.LUT R48, R5, 0x3f, RZ, 0xc0, !PT ;  /* 0x0000003f05307812 */ /* 0x001fc400078ec0ff */
[----:B------:R-:W-:-:S03]  /*11750*/  SHF.R.S32.HI R5, RZ, 0x6, R5 ;  /* 0x00000006ff057819 */ /* 0x000fc60000011405 */
[----:B------:R-:W-:Y:S01]  /*11760*/  IMAD.SHL.U32 R51, R48, 0x2, RZ ;  /* 0x0000000230337824 */ /* 0x000fe200078e00ff */
[----:B------:R-:W-:Y:S01]  /*11770*/  SGXT R48, R5, 0x1 ;  /* 0x000000010530781a */ /* 0x000fe20000000200 */
[----:B------:R0:W-:Y:S03]  /*11780*/  STS.U16 [R50+UR10+0x9900], R15 ;  /* 0x0099000f32007988 */ /* 0x0001e6000800040a */
[----:B------:R-:W-:Y:S01]  /*11790*/  LOP3.LUT R48, R51, 0x90, R48, 0x78, !PT ;  /* 0x0000009033307812 */ /* 0x000fe200078e7830 */
[----:B------:R1:W-:Y:S04]  /*117a0*/  STS.U16 [R50+UR10+0x9d00], R16 ;  /* 0x009d001032007988 */ /* 0x0003e8000800040a */
[----:B------:R1:W-:Y:S04]  /*117b0*/  STS.U16 [R50+UR10+0xa100], R17 ;  /* 0x00a1001132007988 */ /* 0x0003e8000800040a */
[----:B0-----:R-:W4:Y:S01]  /*117c0*/  LDL.LU R15, [R1+0x948] ;  /* 0x00094800010f7983 */ /* 0x001f220000300800 */
[----:B------:R-:W-:-:S03]  /*117d0*/  LOP3.LUT R48, R48, 0x40, RZ, 0x3c, !PT ;  /* 0x0000004030307812 */ /* 0x000fc600078e3cff */
[----:B-1----:R-:W4:Y:S04]  /*117e0*/  LDL.LU R16, [R1+0x944] ;  /* 0x0009440001107983 */ /* 0x002f280000300800 */
[----:B------:R-:W4:Y:S04]  /*117f0*/  LDL.LU R17, [R1+0x940] ;  /* 0x0009400001117983 */ /* 0x000f280000300800 */
[----:B------:R0:W-:Y:S04]  /*11800*/  STS.U16 [R50+UR10+0xa500], R18 ;  /* 0x00a5001232007988 */ /* 0x0001e8000800040a */
[----:B------:R1:W-:Y:S04]  /*11810*/  STS.U16 [R50+UR10+0xa900], R19 ;  /* 0x00a9001332007988 */ /* 0x0003e8000800040a */
[----:B------:R1:W-:Y:S04]  /*11820*/  STS.U16 [R50+UR10+0xad00], R20 ;  /* 0x00ad001432007988 */ /* 0x0003e8000800040a */
[----:B0-----:R-:W4:Y:S04]  /*11830*/  LDL.LU R18, [R1+0x93c] ;  /* 0x00093c0001127983 */ /* 0x001f280000300800 */
        /* <DEDUP_REMOVED lines=27> */
[----:B------:R1:W-:Y:S01]  /*119f0*/  STS.U16 [R48+UR10+0xa600], R34 ;  /* 0x00a6002230007988 */ /* 0x0003e2000800040a */
[----:B------:R-:W-:-:S03]  /*11a00*/  SGXT R5, R5, 0x1 ;  /* 0x000000010505781a */ /* 0x000fc60000000200 */
[----:B------:R1:W-:Y:S04]  /*11a10*/  STS.U16 [R48+UR10+0xaa00], R35 ;  /* 0x00aa002330007988 */ /* 0x0003e8000800040a */
[----:B0-----:R-:W4:Y:S04]  /*11a20*/  LDL.LU R33, [R1+0x900] ;  /* 0x0009000001217983 */ /* 0x001f280000300800 */
[----:B-1----:R-:W4:Y:S04]  /*11a30*/  LDL.LU R34, [R1+0x8fc] ;  /* 0x0008fc0001227983 */ /* 0x002f280000300800 */
[----:B------:R-:W4:Y:S01]  /*11a40*/  LDL.LU R35, [R1+0x8f8] ;  /* 0x0008f80001237983 */ /* 0x000f220000300800 */
[----:B------:R-:W-:-:S03]  /*11a50*/  LOP3.LUT R5, R51, 0x90, R5, 0x78, !PT ;  /* 0x0000009033057812 */ /* 0x000fc600078e7805 */
[----:B------:R0:W-:Y:S01]  /*11a60*/  STS.U16 [R48+UR10+0xae00], R36 ;  /* 0x00ae002430007988 */ /* 0x0001e2000800040a */
[----:B------:R-:W-:-:S03]  /*11a70*/  LOP3.LUT R5, R5, 0x60, RZ, 0x3c, !PT ;  /* 0x0000006005057812 */ /* 0x000fc600078e3cff */
        /* <DEDUP_REMOVED lines=18> */
[----:B0-----:R-:W4:Y:S04]  /*11ba0*/  LDL.LU R45, [R1+0x8d0] ;  /* 0x0008d000012d7983 */ /* 0x001f280000300800 */
[----:B------:R-:W-:Y:S04]  /*11bb0*/  STS.U16 [R5+UR10+0x9700], R49 ;  /* 0x0097003105007988 */ /* 0x000fe8000800040a */
[----:B------:R-:W-:Y:S04]  /*11bc0*/  STS.U16 [R5+UR10+0x9b00], R47 ;  /* 0x009b002f05007988 */ /* 0x000fe8000800040a */
[----:B------:R-:W-:Y:S04]  /*11bd0*/  STS.U16 [R5+UR10+0x9f00], R46 ;  /* 0x009f002e05007988 */ /* 0x000fe8000800040a */
[----:B------:R0:W-:Y:S04]  /*11be0*/  STS.U16 [R5+UR10+0xa300], R4 ;  /* 0x00a3000405007988 */ /* 0x0001e8000800040a */
[----:B0-----:R-:W4:Y:S01]  /*11bf0*/  LDL.LU.64 R4, [R1+0x200] ;  /* 0x0002000001047983 */ /* 0x001f220000300a00 */
[----:B------:R-:W-:-:S03]  /*11c00*/  IMAD.WIDE R6, R2, 0x2, R6 ;  /* 0x0000000202067825 */ /* 0x000fc600078e0206 */
[----:B------:R-:W4:Y:S01]  /*11c10*/  LDL.LU.64 R50, [R1+0x248] ;  /* 0x0002480001327983 */ /* 0x000f220000300a00 */
[----:B------:R-:W-:-:S03]  /*11c20*/  IMAD.WIDE R8, R2, 0x2, R8 ;  /* 0x0000000202087825 */ /* 0x000fc600078e0208 */
[----:B------:R-:W4:Y:S01]  /*11c30*/  LDL.LU.64 R48, [R1+0x208] ;  /* 0x0002080001307983 */ /* 0x000f220000300a00 */
[----:B--2---:R-:W-:-:S03]  /*11c40*/  IMAD.WIDE R10, R2, 0x2, R10 ;  /* 0x00000002020a7825 */ /* 0x004fc600078e020a */
[----:B------:R-:W-:Y:S01]  /*11c50*/  STL.64 [R1+0x698], R6 ;  /* 0x0006980601007387 */ /* 0x000fe20000100a00 */
[----:B---3--:R-:W-:-:S03]  /*11c60*/  IMAD.WIDE R12, R2, 0x2, R12 ;  /* 0x00000002020c7825 */ /* 0x008fc600078e020c */
[----:B------:R-:W-:Y:S04]  /*11c70*/  STL.64 [R1+0x6b0], R8 ;  /* 0x0006b00801007387 */ /* 0x000fe80000100a00 */
[----:B------:R0:W-:Y:S04]  /*11c80*/  STL.64 [R1+0x6d8], R10 ;  /* 0x0006d80a01007387 */ /* 0x0001e80000100a00 */
[----:B0-----:R-:W2:Y:S01]  /*11c90*/  LDL.LU.64 R10, [R1+0x218] ;  /* 0x00021800010a7983 */ /* 0x001ea20000300a00 */
[----:B----4-:R-:W-:-:S03]  /*11ca0*/  IMAD.WIDE R14, R2, 0x2, R14 ;  /* 0x00000002020e7825 */ /* 0x010fc600078e020e */
[----:B------:R-:W-:Y:S04]  /*11cb0*/  STL [R1+0x728], R12 ;  /* 0x0007280c01007387 */ /* 0x000fe80000100800 */
[----:B------:R-:W-:Y:S01]  /*11cc0*/  STL [R1+0x724], R13 ;  /* 0x0007240d01007387 */ /* 0x000fe20000100800 */
[----:B------:R-:W-:-:S03]  /*11cd0*/  IMAD.WIDE R16, R2, 0x2, R16 ;  /* 0x0000000202107825 */ /* 0x000fc600078e0210 */
[----:B------:R-:W-:Y:S04]  /*11ce0*/  STL.64 [R1+0x8c0], R12 ;  /* 0x0008c00c01007387 */ /* 0x000fe80000100a00 */
[----:B------:R-:W-:Y:S04]  /*11cf0*/  STL [R1+0x780], R14 ;  /* 0x0007800e01007387 */ /* 0x000fe80000100800 */
[----:B------:R-:W-:Y:S04]  /*11d00*/  STL [R1+0x77c], R15 ;  /* 0x00077c0f01007387 */ /* 0x000fe80000100800 */
[----:B------:R-:W-:Y:S04]  /*11d10*/  STL.64 [R1+0x8c8], R14 ;  /* 0x0008c80e01007387 */ /* 0x000fe80000100a00 */
[----:B------:R-:W-:Y:S01]  /*11d20*/  STL [R1+0x7e8], R16 ;  /* 0x0007e81001007387 */ /* 0x000fe20000100800 */
[----:B------:R-:W-:-:S03]  /*11d30*/  IMAD.WIDE R18, R2, 0x2, R18 ;  /* 0x0000000202127825 */ /* 0x000fc600078e0212 */
[----:B------:R-:W-:Y:S04]  /*11d40*/  STL [R1+0x7e4], R17 ;  /* 0x0007e41101007387 */ /* 0x000fe80000100800 */
[----:B------:R-:W-:Y:S04]  /*11d50*/  STL [R1+0x850], R18 ;  /* 0x0008501201007387 */ /* 0x000fe80000100800 */
[----:B------:R-:W-:Y:S01]  /*11d60*/  STL [R1+0x84c], R19 ;  /* 0x00084c1301007387 */ /* 0x000fe20000100800 */
[----:B------:R-:W-:-:S05]  /*11d70*/  IMAD.WIDE R20, R2, 0x2, R20 ;  /* 0x0000000202147825 */ /* 0x000fca00078e0214 */
[----:B------:R0:W-:Y:S01]  /*11d80*/  STL.64 [R1+0x670], R20 ;  /* 0x0006701401007387 */ /* 0x0001e20000100a00 */
[----:B------:R-:W-:-:S03]  /*11d90*/  IMAD.WIDE R22, R2, 0x2, R22 ;  /* 0x0000000202167825 */ /* 0x000fc600078e0216 */
[----:B0-----:R-:W3:Y:S04]  /*11da0*/  LDL.LU.64 R20, [R1+0x240] ;  /* 0x0002400001147983 */ /* 0x001ee80000300a00 */
[----:B------:R0:W-:Y:S01]  /*11db0*/  STL.64 [R1+0x6a8], R22 ;  /* 0x0006a81601007387 */ /* 0x0001e20000100a00 */
[----:B------:R-:W-:-:S03]  /*11dc0*/  IMAD.WIDE R24, R2, 0x2, R24 ;  /* 0x0000000202187825 */ /* 0x000fc600078e0218 */
[----:B0-----:R-:W4:Y:S04]  /*11dd0*/  LDL.LU.64 R22, [R1+0x210] ;  /* 0x0002100001167983 */ /* 0x001f280000300a00 */
[----:B------:R-:W-:Y:S01]  /*11de0*/  STL.64 [R1+0x6b8], R24 ;  /* 0x0006b81801007387 */ /* 0x000fe20000100a00 */
[----:B------:R-:W-:-:S04]  /*11df0*/  IMAD.WIDE R26, R2, 0x2, R26 ;  /* 0x00000002021a7825 */ /* 0x000fc800078e021a */
[C---:B------:R-:W-:Y:S01]  /*11e00*/  IMAD.WIDE R28, R2.reuse, 0x2, R28 ;  /* 0x00000002021c7825 */ /* 0x040fe200078e021c */
[----:B------:R-:W-:Y:S04]  /*11e10*/  STL.64 [R1+0x6e8], R26 ;  /* 0x0006e81a01007387 */ /* 0x000fe80000100a00 */
[----:B------:R-:W-:Y:S04]  /*11e20*/  STL [R1+0x738], R28 ;  /* 0x0007381c01007387 */ /* 0x000fe80000100800 */
[----:B------:R-:W-:Y:S01]  /*11e30*/  STL [R1+0x72c], R29 ;  /* 0x00072c1d01007387 */ /* 0x000fe20000100800 */
[----:B------:R-:W-:-:S05]  /*11e40*/  IMAD.WIDE R30, R2, 0x2, R30 ;  /* 0x00000002021e7825 */ /* 0x000fca00078e021e */
[----:B------:R0:W-:Y:S04]  /*11e50*/  STL.64 [R1+0x788], R30 ;  /* 0x0007881e01007387 */ /* 0x0001e80000100a00 */
[----:B0-----:R-:W3:Y:S01]  /*11e60*/  LDL.LU.64 R30, [R1+0x98] ;  /* 0x00009800011e7983 */ /* 0x001ee20000300a00 */
[----:B------:R-:W-:-:S05]  /*11e70*/  IMAD.WIDE R32, R2, 0x2, R32 ;  /* 0x0000000202207825 */ /* 0x000fca00078e0220 */
[----:B------:R0:W-:Y:S01]  /*11e80*/  STL.64 [R1+0x7f0], R32 ;  /* 0x0007f02001007387 */ /* 0x0001e20000100a00 */
[----:B------:R-:W-:-:S03]  /*11e90*/  IMAD.WIDE R34, R2, 0x2, R34 ;  /* 0x0000000202227825 */ /* 0x000fc600078e0222 */
[----:B0-----:R-:W3:Y:S04]  /*11ea0*/  LDL.LU.64 R32, [R1+0xa0] ;  /* 0x0000a00001207983 */ /* 0x001ee80000300a00 */
[----:B------:R0:W-:Y:S04]  /*11eb0*/  STL.64 [R1+0x858], R34 ;  /* 0x0008582201007387 */ /* 0x0001e80000100a00 */
[----:B0-----:R-:W3:Y:S01]  /*11ec0*/  LDL.LU.64 R34, [R1+0x1a0] ;  /* 0x0001a00001227983 */ /* 0x001ee20000300a00 */
[----:B------:R-:W-:-:S05]  /*11ed0*/  IMAD.WIDE R36, R2, 0x2, R36 ;  /* 0x0000000202247825 */ /* 0x000fca00078e0224 */
[----:B------:R-:W-:Y:S01]  /*11ee0*/  STL.64 [R1+0x678], R36 ;  /* 0x0006782401007387 */ /* 0x000fe20000100a00 */
[----:B------:R-:W-:-:S04]  /*11ef0*/  IMAD.WIDE R38, R2, 0x2, R38 ;  /* 0x0000000202267825 */ /* 0x000fc800078e0226 */
[C---:B------:R-:W-:Y:S01]  /*11f00*/  IMAD.WIDE R40, R2.reuse, 0x2, R40 ;  /* 0x0000000202287825 */ /* 0x040fe200078e0228 */
[----:B------:R-:W-:Y:S04]  /*11f10*/  STL.64 [R1+0x6c0], R38 ;  /* 0x0006c02601007387 */ /* 0x000fe80000100a00 */
[----:B------:R-:W-:Y:S01]  /*11f20*/  STL.64 [R1+0x6c8], R40 ;  /* 0x0006c82801007387 */ /* 0x000fe20000100a00 */
[----:B------:R-:W-:-:S05]  /*11f30*/  IMAD.WIDE R42, R2, 0x2, R42 ;  /* 0x00000002022a7825 */ /* 0x000fca00078e022a */
[----:B------:R-:W-:Y:S01]  /*11f40*/  STL.64 [R1+0x6f8], R42 ;  /* 0x0006f82a01007387 */ /* 0x000fe20000100a00 */
[----:B------:R-:W-:-:S05]  /*11f50*/  IMAD.WIDE R44, R2, 0x2, R44 ;  /* 0x00000002022c7825 */ /* 0x000fca00078e022c */
[----:B------:R0:W-:Y:S04]  /*11f60*/  STL.64 [R1+0x730], R44 ;  /* 0x0007302c01007387 */ /* 0x0001e80000100a00 */
[----:B0-----:R-:W3:Y:S04]  /*11f70*/  LDL.LU.64 R44, [R1+0x220] ;  /* 0x00022000012c7983 */ /* 0x001ee80000300a00 */
[----:B------:R-:W3:Y:S04]  /*11f80*/  LDL.LU.64 R14, [R1+0x228] ;  /* 0x00022800010e7983 */ /* 0x000ee80000300a00 */
[----:B------:R-:W3:Y:S01]  /*11f90*/  LDL.LU.64 R12, [R1+0x230] ;  /* 0x00023000010c7983 */ /* 0x000ee20000300a00 */
[----:B------:R-:W-:-:S05]  /*11fa0*/  IMAD.WIDE R4, R2, 0x2, R4 ;  /* 0x0000000202047825 */ /* 0x000fca00078e0204 */
[----:B------:R0:W-:Y:S04]  /*11fb0*/  STL.64 [R1+0x200], R4 ;  /* 0x0002000401007387 */ /* 0x0001e80000100a00 */
[----:B0-----:R-:W3:Y:S01]  /*11fc0*/  LDL.LU.64 R4, [R1+0x238] ;  /* 0x0002380001047983 */ /* 0x001ee20000300a00 */
[----:B------:R-:W-:-:S04]  /*11fd0*/  IMAD.WIDE R48, R2, 0x2, R48 ;  /* 0x0000000202307825 */ /* 0x000fc800078e0230 */
[----:B--2---:R-:W-:-:S04]  /*11fe0*/  IMAD.WIDE R10, R2, 0x2, R10 ;  /* 0x00000002020a7825 */ /* 0x004fc800078e020a */
[----:B----4-:R-:W-:-:S04]  /*11ff0*/  IMAD.WIDE R22, R2, 0x2, R22 ;  /* 0x0000000202167825 */ /* 0x010fc800078e0216 */
[----:B---3--:R-:W-:-:S05]  /*12000*/  IMAD.WIDE R30, R2, 0x2, R30 ;  /* 0x00000002021e7825 */ /* 0x008fca00078e021e */
[----:B------:R-:W-:Y:S01]  /*12010*/  STL.64 [R1+0x98], R30 ;  /* 0x0000981e01007387 */ /* 0x000fe20000100a00 */
[----:B------:R-:W-:-:S05]  /*12020*/  IMAD.WIDE R32, R2, 0x2, R32 ;  /* 0x0000000202207825 */ /* 0x000fca00078e0220 */
[----:B------:R-:W-:Y:S01]  /*12030*/  STL.64 [R1+0xa0], R32 ;  /* 0x0000a02001007387 */ /* 0x000fe20000100a00 */
[----:B------:R-:W-:-:S05]  /*12040*/  IMAD.WIDE R34, R2, 0x2, R34 ;  /* 0x0000000202227825 */ /* 0x000fca00078e0222 */
[----:B------:R-:W-:Y:S04]  /*12050*/  STL.64 [R1+0x1a0], R34 ;  /* 0x0001a02201007387 */ /* 0x000fe80000100a00 */
[----:B------:R-:W-:Y:S04]  /*12060*/  STL [R1+0x870], R34 ;  /* 0x0008702201007387 */ /* 0x000fe80000100800 */
[----:B------:R-:W-:Y:S04]  /*12070*/  STL [R1+0x860], R35 ;  /* 0x0008602301007387 */ /* 0x000fe80000100800 */
[----:B------:R-:W-:Y:S04]  /*12080*/  STL [R1+0x808], R32 ;  /* 0x0008082001007387 */ /* 0x000fe80000100800 */
[----:B------:R-:W-:Y:S04]  /*12090*/  STL [R1+0x7f8], R33 ;  /* 0x0007f82101007387 */ /* 0x000fe80000100800 */
[----:B------:R-:W-:Y:S04]  /*120a0*/  STL [R1+0x7a0], R30 ;  /* 0x0007a01e01007387 */ /* 0x000fe80000100800 */
[----:B------:R-:W-:Y:S04]  /*120b0*/  STL [R1+0x790], R31 ;  /* 0x0007901f01007387 */ /* 0x000fe80000100800 */
[----:B------:R-:W2:Y:S04]  /*120c0*/  LDL.LU.64 R42, [R1+0x298] ;  /* 0x00029800012a7983 */ /* 0x000ea80000300a00 */
[----:B------:R-:W3:Y:S04]  /*120d0*/  LDL.LU.64 R26, [R1+0x258] ;  /* 0x00025800011a7983 */ /* 0x000ee80000300a00 */
[----:B------:R-:W4:Y:S04]  /*120e0*/  LDL.LU.64 R40, [R1+0x310] ;  /* 0x0003100001287983 */ /* 0x000f280000300a00 */
[----:B------:R-:W2:Y:S04]  /*120f0*/  LDL.LU.64 R38, [R1+0x2d0] ;  /* 0x0002d00001267983 */ /* 0x000ea80000300a00 */
[----:B------:R-:W2:Y:S04]  /*12100*/  LDL.LU.64 R24, [R1+0x290] ;  /* 0x0002900001187983 */ /* 0x000ea80000300a00 */
[----:B------:R-:W2:Y:S04]  /*12110*/  LDL.LU.64 R8, [R1+0x250] ;  /* 0x0002500001087983 */ /* 0x000ea80000300a00 */
[----:B------:R-:W4:Y:S04]  /*12120*/  LDL.LU.64 R46, [R1+0x308] ;  /* 0x00030800012e7983 */ /* 0x000f280000300a00 */
[----:B------:R-:W4:Y:S04]  /*12130*/  LDL.LU.64 R6, [R1+0x2c8] ;  /* 0x0002c80001067983 */ /* 0x000f280000300a00 */
[----:B------:R-:W4:Y:S04]  /*12140*/  LDL.LU.64 R52, [R1+0x288] ;  /* 0x0002880001347983 */ /* 0x000f280000300a00 */
[----:B------:R-:W4:Y:S04]  /*12150*/  LDL.LU.64 R36, [R1+0x280] ;  /* 0x0002800001247983 */ /* 0x000f280000300a00 */
[----:B------:R-:W-:Y:S01]  /*12160*/  STL.64 [R1+0x208], R48 ;  /* 0x0002083001007387 */ /* 0x000fe20000100a00 */
[----:B------:R-:W-:-:S03]  /*12170*/  IMAD.WIDE R44, R2, 0x2, R44 ;  /* 0x00000002022c7825 */ /* 0x000fc600078e022c */
[----:B------:R-:W-:Y:S04]  /*12180*/  STL [R1+0x700], R48 ;  /* 0x0007003001007387 */ /* 0x000fe80000100800 */
[----:B------:R-:W-:Y:S04]  /*12190*/  STL [R1+0x6f0], R49 ;  /* 0x0006f03101007387 */ /* 0x000fe80000100800 */
[----:B------:R-:W-:Y:S01]  /*121a0*/  STL.64 [R1+0x220], R44 ;  /* 0x0002202c01007387 */ /* 0x000fe20000100a00 */
[----:B------:R-:W-:-:S03]  /*121b0*/  IMAD.WIDE R14, R2, 0x2, R14 ;  /* 0x00000002020e7825 */ /* 0x000fc600078e020e */
[----:B------:R0:W-:Y:S01]  /*121c0*/  STL.64 [R1+0x740], R44 ;  /* 0x0007402c01007387 */ /* 0x0001e20000100a00 */
[----:B------:R-:W-:-:S03]  /*121d0*/  IMAD.WIDE R12, R2, 0x2, R12 ;  /* 0x00000002020c7825 */ /* 0x000fc600078e020c */
[----:B0-----:R-:W4:Y:S04]  /*121e0*/  LDL.LU.64 R44, [R1+0x260] ;  /* 0x00026000012c7983 */ /* 0x001f280000300a00 */
[----:B------:R-:W-:Y:S04]  /*121f0*/  STL.64 [R1+0x210], R22 ;  /* 0x0002101601007387 */ /* 0x000fe80000100a00 */
[----:B------:R0:W-:Y:S01]  /*12200*/  STL.64 [R1+0x708], R22 ;  /* 0x0007081601007387 */ /* 0x0001e20000100a00 */
[----:B------:R-:W-:-:S03]  /*12210*/  IMAD.WIDE R4, R2, 0x2, R4 ;  /* 0x0000000202047825 */ /* 0x000fc600078e0204 */
[----:B0-----:R-:W4:Y:S04]  /*12220*/  LDL.LU.64 R22, [R1+0x2d8] ;  /* 0x0002d80001167983 */ /* 0x001f280000300a00 */
[----:B------:R-:W-:Y:S04]  /*12230*/  STL.64 [R1+0x218], R10 ;  /* 0x0002180a01007387 */ /* 0x000fe80000100a00 */
[----:B------:R-:W-:Y:S04]  /*12240*/  STL [R1+0x720], R10 ;  /* 0x0007200a01007387 */ /* 0x000fe80000100800 */
[----:B------:R-:W-:Y:S04]  /*12250*/  STL [R1+0x710], R11 ;  /* 0x0007100b01007387 */ /* 0x000fe80000100800 */
[----:B------:R0:W-:Y:S04]  /*12260*/  STL.64 [R1+0x228], R14 ;  /* 0x0002280e01007387 */ /* 0x0001e80000100a00 */
[----:B0-----:R-:W4:Y:S04]  /*12270*/  LDL.LU.64 R14, [R1+0x268] ;  /* 0x00026800010e7983 */ /* 0x001f280000300a00 */
[----:B------:R0:W-:Y:S04]  /*12280*/  STL.64 [R1+0x230], R12 ;  /* 0x0002300c01007387 */ /* 0x0001e80000100a00 */
[----:B0-----:R-:W4:Y:S04]  /*12290*/  LDL.LU.64 R12, [R1+0x270] ;  /* 0x00027000010c7983 */ /* 0x001f280000300a00 */
[----:B------:R0:W-:Y:S04]  /*122a0*/  STL.64 [R1+0x238], R4 ;  /* 0x0002380401007387 */ /* 0x0001e80000100a00 */
[----:B0-----:R-:W4:Y:S01]  /*122b0*/  LDL.LU.64 R4, [R1+0x278] ;  /* 0x0002780001047983 */ /* 0x001f220000300a00 */
[----:B------:R-:W-:-:S04]  /*122c0*/  IMAD.WIDE R20, R2, 0x2, R20 ;  /* 0x0000000202147825 */ /* 0x000fc800078e0214 */
[C---:B------:R-:W-:Y:S01]  /*122d0*/  IMAD.WIDE R50, R2.reuse, 0x2, R50 ;  /* 0x0000000202327825 */ /* 0x040fe200078e0232 */
[----:B------:R-:W-:Y:S04]  /*122e0*/  STL.64 [R1+0x240], R20 ;  /* 0x0002401401007387 */ /* 0x000fe80000100a00 */
[----:B------:R0:W-:Y:S04]  /*122f0*/  STL.64 [R1+0x718], R20 ;  /* 0x0007181401007387 */ /* 0x0001e80000100a00 */
[----:B0-----:R-:W4:Y:S04]  /*12300*/  LDL.LU.64 R20, [R1+0x318] ;  /* 0x0003180001147983 */ /* 0x001f280000300a00 */
[----:B------:R-:W-:Y:S04]  /*12310*/  STL.64 [R1+0x248], R50 ;  /* 0x0002483201007387 */ /* 0x000fe80000100a00 */
[----:B------:R-:W-:Y:S04]  /*12320*/  STL [R1+0x758], R50 ;  /* 0x0007583201007387 */ /* 0x000fe80000100800 */
[----:B------:R-:W-:Y:S01]  /*12330*/  STL [R1+0x748], R51 ;  /* 0x0007483301007387 */ /* 0x000fe20000100800 */
[----:B---3--:R-:W-:-:S04]  /*12340*/  IMAD.WIDE R26, R2, 0x2, R26 ;  /* 0x00000002021a7825 */ /* 0x008fc800078e021a */
[----:B--2---:R-:W-:-:S05]  /*12350*/  IMAD.WIDE R8, R2, 0x2, R8 ;  /* 0x0000000202087825 */ /* 0x004fca00078e0208 */
[----:B------:R-:W-:Y:S04]  /*12360*/  STL.64 [R1+0x250], R8 ;  /* 0x0002500801007387 */ /* 0x000fe80000100a00 */
[----:B------:R0:W-:Y:S04]  /*12370*/  STL.64 [R1+0x750], R8 ;  /* 0x0007500801007387 */ /* 0x0001e80000100a00 */
[----:B0-----:R-:W2:Y:S04]  /*12380*/  LDL.LU.64 R8, [R1+0x2a0] ;  /* 0x0002a00001087983 */ /* 0x001ea80000300a00 */
[----:B------:R-:W-:Y:S04]  /*12390*/  STL.64 [R1+0x258], R26 ;  /* 0x0002581a01007387 */ /* 0x000fe80000100a00 */
[----:B------:R0:W-:Y:S01]  /*123a0*/  STL.64 [R1+0x760], R26 ;  /* 0x0007601a01007387 */ /* 0x0001e20000100a00 */
[----:B----4-:R-:W-:-:S03]  /*123b0*/  IMAD.WIDE R36, R2, 0x2, R36 ;  /* 0x0000000202247825 */ /* 0x010fc600078e0224 */
[----:B0-----:R-:W3:Y:S01]  /*123c0*/  LDL.LU.64 R26, [R1+0x2e0] ;  /* 0x0002e000011a7983 */ /* 0x001ee20000300a00 */
[----:B------:R-:W-:-:S04]  /*123d0*/  IMAD.WIDE R52, R2, 0x2, R52 ;  /* 0x0000000202347825 */ /* 0x000fc800078e0234 */
[----:B------:R-:W-:-:S04]  /*123e0*/  IMAD.WIDE R44, R2, 0x2, R44 ;  /* 0x00000002022c7825 */ /* 0x000fc800078e022c */
[----:B------:R-:W-:-:S04]  /*123f0*/  IMAD.WIDE R24, R2, 0x2, R24 ;  /* 0x0000000202187825 */ /* 0x000fc800078e0218 */
[----:B------:R-:W-:-:S05]  /*12400*/  IMAD.WIDE R14, R2, 0x2, R14 ;  /* 0x00000002020e7825 */ /* 0x000fca00078e020e */
[----:B------:R0:W-:Y:S01]  /*12410*/  STL.64 [R1+0x268], R14 ;  /* 0x0002680e01007387 */ /* 0x0001e20000100a00 */
[----:B------:R-:W-:-:S03]  /*12420*/  IMAD.WIDE R12, R2, 0x2, R12 ;  /* 0x00000002020c7825 */ /* 0x000fc600078e020c */
[----:B0-----:R-:W4:Y:S04]  /*12430*/  LDL.LU.64 R14, [R1+0x8c8] ;  /* 0x0008c800010e7983 */ /* 0x001f280000300a00 */
[----:B------:R0:W-:Y:S01]  /*12440*/  STL.64 [R1+0x270], R12 ;  /* 0x0002700c01007387 */ /* 0x0001e20000100a00 */
[----:B------:R-:W-:-:S03]  /*12450*/  IMAD.WIDE R4, R2, 0x2, R4 ;  /* 0x0000000202047825 */ /* 0x000fc600078e0204 */
[----:B0-----:R-:W2:Y:S04]  /*12460*/  LDL.LU.64 R12, [R1+0x8c0] ;  /* 0x0008c000010c7983 */ /* 0x001ea80000300a00 */
[----:B------:R0:W-:Y:S04]  /*12470*/  STL.64 [R1+0x278], R4 ;  /* 0x0002780401007387 */ /* 0x0001e80000100a00 */
[----:B0-----:R-:W2:Y:S04]  /*12480*/  LDL.LU.64 R4, [R1+0x2a8] ;  /* 0x0002a80001047983 */ /* 0x001ea80000300a00 */
[----:B------:R-:W-:Y:S04]  /*12490*/  STL.64 [R1+0x260], R44 ;  /* 0x0002602c01007387 */ /* 0x000fe80000100a00 */
[----:B------:R-:W-:Y:S04]  /*124a0*/  STL [R1+0x778], R44 ;  /* 0x0007782c01007387 */ /* 0x000fe80000100800 */
[----:B------:R-:W-:Y:S04]  /*124b0*/  STL [R1+0x768], R45 ;  /* 0x0007682d01007387 */ /* 0x000fe80000100800 */
[----:B------:R-:W-:Y:S04]  /*124c0*/  STL.64 [R1+0x280], R36 ;  /* 0x0002802401007387 */ /* 0x000fe80000100a00 */
[----:B------:R0:W-:Y:S04]  /*124d0*/  STL.64 [R1+0x770], R36 ;  /* 0x0007702401007387 */ /* 0x0001e80000100a00 */
[----:B0-----:R-:W3:Y:S04]  /*124e0*/  LDL.LU.64 R36, [R1+0x2c0] ;  /* 0x0002c00001247983 */ /* 0x001ee80000300a00 */
[----:B------:R-:W-:Y:S04]  /*124f0*/  STL.64 [R1+0x288], R52 ;  /* 0x0002883401007387 */ /* 0x000fe80000100a00 */
[----:B------:R0:W-:Y:S04]  /*12500*/  STL.64 [R1+0x798], R52 ;  /* 0x0007983401007387 */ /* 0x0001e80000100a00 */
[----:B0-----:R-:W3:Y:S04]  /*12510*/  LDL.LU.64 R52, [R1+0x2b8] ;  /* 0x0002b80001347983 */ /* 0x001ee80000300a00 */
[----:B------:R-:W-:Y:S04]  /*12520*/  STL.64 [R1+0x290], R24 ;  /* 0x0002901801007387 */ /* 0x000fe80000100a00 */
[----:B------:R0:W-:Y:S04]  /*12530*/  STL.64 [R1+0x7a8], R24 ;  /* 0x0007a81801007387 */ /* 0x0001e80000100a00 */
[----:B0-----:R-:W3:Y:S01]  /*12540*/  LDL.LU.64 R24, [R1+0x2b0] ;  /* 0x0002b00001187983 */ /* 0x001ee20000300a00 */
[----:B------:R-:W-:-:S05]  /*12550*/  IMAD.WIDE R42, R2, 0x2, R42 ;  /* 0x00000002022a7825 */ /* 0x000fca00078e022a */
[----:B------:R-:W-:Y:S04]  /*12560*/  STL.64 [R1+0x298], R42 ;  /* 0x0002982a01007387 */ /* 0x000fe80000100a00 */
[----:B------:R-:W-:Y:S04]  /*12570*/  STL [R1+0x7c0], R42 ;  /* 0x0007c02a01007387 */ /* 0x000fe80000100800 */
[----:B------:R-:W-:Y:S01]  /*12580*/  STL [R1+0x7b0], R43 ;  /* 0x0007b02b01007387 */ /* 0x000fe20000100800 */
[----:B--2---:R-:W-:-:S05]  /*12590*/  IMAD.WIDE R4, R2, 0x2, R4 ;  /* 0x0000000202047825 */ /* 0x004fca00078e0204 */
[----:B------:R0:W-:Y:S04]  /*125a0*/  STL.64 [R1+0x2a8], R4 ;  /* 0x0002a80401007387 */ /* 0x0001e80000100a00 */
[----:B0-----:R-:W2:Y:S01]  /*125b0*/  LDL.LU.64 R4, [R1+0x8b8] ;  /* 0x0008b80001047983 */ /* 0x001ea20000300a00 */
[----:B---3--:R-:W-:-:S05]  /*125c0*/  IMAD.WIDE R24, R2, 0x2, R24 ;  /* 0x0000000202187825 */ /* 0x008fca00078e0218 */
[----:B------:R0:W-:Y:S04]  /*125d0*/  STL.64 [R1+0x2b0], R24 ;  /* 0x0002b01801007387 */ /* 0x0001e80000100a00 */
[----:B0-----:R-:W3:Y:S01]  /*125e0*/  LDL.LU.64 R24, [R1+0x2f0] ;  /* 0x0002f00001187983 */ /* 0x001ee20000300a00 */
[----:B------:R-:W-:-:S04]  /*125f0*/  IMAD.WIDE R8, R2, 0x2, R8 ;  /* 0x0000000202087825 */ /* 0x000fc800078e0208 */
[C---:B------:R-:W-:Y:S01]  /*12600*/  IMAD.WIDE R52, R2.reuse, 0x2, R52 ;  /* 0x0000000202347825 */ /* 0x040fe200078e0234 */
[----:B------:R-:W-:Y:S03]  /*12610*/  STL.64 [R1+0x2a0], R8 ;  /* 0x0002a00801007387 */ /* 0x000fe60000100a00 */
[C---:B------:R-:W-:Y:S01]  /*12620*/  IMAD.WIDE R36, R2.reuse, 0x2, R36 ;  /* 0x0000000202247825 */ /* 0x040fe200078e0224 */
[----:B------:R-:W-:Y:S03]  /*12630*/  STL.64 [R1+0x7b8], R8 ;  /* 0x0007b80801007387 */ /* 0x000fe60000100a00 */
[C---:B------:R-:W-:Y:S01]  /*12640*/  IMAD.WIDE R6, R2.reuse, 0x2, R6 ;  /* 0x0000000202067825 */ /* 0x040fe200078e0206 */
[----:B------:R0:W-:Y:S03]  /*12650*/  STL.64 [R1+0x2b8], R52 ;  /* 0x0002b83401007387 */ /* 0x0001e60000100a00 */
[----:B------:R-:W-:-:S04]  /*12660*/  IMAD.WIDE R38, R2, 0x2, R38 ;  /* 0x0000000202267825 */ /* 0x000fc800078e0226 */
[C---:B------:R-:W-:Y:S01]  /*12670*/  IMAD.WIDE R22, R2.reuse, 0x2, R22 ;  /* 0x0000000202167825 */ /* 0x040fe200078e0216 */
[----:B0-----:R-:W2:Y:S04]  /*12680*/  LDL.LU.64 R52, [R1+0x300] ;  /* 0x0003000001347983 */ /* 0x001ea80000300a00 */
[----:B------:R0:W-:Y:S01]  /*12690*/  STL.64 [R1+0x2c0], R36 ;  /* 0x0002c02401007387 */ /* 0x0001e20000100a00 */
[----:B------:R-:W-:-:S03]  /*126a0*/  IMAD.WIDE R26, R2, 0x2, R26 ;  /* 0x00000002021a7825 */ /* 0x000fc600078e021a */
[----:B0-----:R-:W4:Y:S04]  /*126b0*/  LDL.LU.64 R36, [R1+0x320] ;  /* 0x0003200001247983 */ /* 0x001f280000300a00 */
[----:B------:R-:W-:Y:S04]  /*126c0*/  STL.64 [R1+0x2c8], R6 ;  /* 0x0002c80601007387 */ /* 0x000fe80000100a00 */
[----:B------:R0:W-:Y:S04]  /*126d0*/  STL.64 [R1+0x7c8], R6 ;  /* 0x0007c80601007387 */ /* 0x0001e80000100a00 */
[----:B0-----:R-:W4:Y:S04]  /*126e0*/  LDL.LU.64 R6, [R1+0x2e8] ;  /* 0x0002e80001067983 */ /* 0x001f280000300a00 */
[----:B------:R-:W-:Y:S04]  /*126f0*/  STL.64 [R1+0x2d0], R38 ;  /* 0x0002d02601007387 */ /* 0x000fe80000100a00 */
[----:B------:R-:W-:Y:S04]  /*12700*/  STL [R1+0x7e0], R38 ;  /* 0x0007e02601007387 */ /* 0x000fe80000100800 */
[----:B------:R-:W-:Y:S04]  /*12710*/  STL [R1+0x7d0], R39 ;  /* 0x0007d02701007387 */ /* 0x000fe80000100800 */
[----:B------:R-:W-:Y:S04]  /*12720*/  STL.64 [R1+0x2d8], R22 ;  /* 0x0002d81601007387 */ /* 0x000fe80000100a00 */
[----:B------:R0:W-:Y:S04]  /*12730*/  STL.64 [R1+0x7d8], R22 ;  /* 0x0007d81601007387 */ /* 0x0001e80000100a00 */
[----:B0-----:R-:W4:Y:S04]  /*12740*/  LDL.LU.64 R22, [R1+0x328] ;  /* 0x0003280001167983 */ /* 0x001f280000300a00 */
[----:B------:R-:W-:Y:S04]  /*12750*/  STL.64 [R1+0x2e0], R26 ;  /* 0x0002e01a01007387 */ /* 0x000fe80000100a00 */
[----:B------:R0:W-:Y:S04]  /*12760*/  STL.64 [R1+0x800], R26 ;  /* 0x0008001a01007387 */ /* 0x0001e80000100a00 */
[----:B0-----:R-:W4:Y:S01]  /*12770*/  LDL.LU.64 R26, [R1+0x2f8] ;  /* 0x0002f800011a7983 */ /* 0x001f220000300a00 */
[----:B---3--:R-:W-:-:S05]  /*12780*/  IMAD.WIDE R24, R2, 0x2, R24 ;  /* 0x0000000202187825 */ /* 0x008fca00078e0218 */
[----:B------:R0:W-:Y:S04]  /*12790*/  STL.64 [R1+0x2f0], R24 ;  /* 0x0002f01801007387 */ /* 0x0001e80000100a00 */
[----:B0-----:R-:W3:Y:S04]  /*127a0*/  LDL.LU.64 R24, [R1+0x330] ;  /* 0x0003300001187983 */ /* 0x001ee80000300a00 */
[----:B------:R-:W3:Y:S01]  /*127b0*/  LDL.LU.64 R8, [R1+0x338] ;  /* 0x0003380001087983 */ /* 0x000ee20000300a00 */
[----:B------:R-:W-:-:S04]  /*127c0*/  IMAD.WIDE R46, R2, 0x2, R46 ;  /* 0x00000002022e7825 */ /* 0x000fc800078e022e */
[----:B--2---:R-:W-:-:S04]  /*127d0*/  IMAD.WIDE R52, R2, 0x2, R52 ;  /* 0x0000000202347825 */ /* 0x004fc800078e0234 */
[----:B------:R-:W-:-:S04]  /*127e0*/  IMAD.WIDE R40, R2, 0x2, R40 ;  /* 0x0000000202287825 */ /* 0x000fc800078e0228 */
[----:B------:R-:W-:-:S04]  /*127f0*/  IMAD.WIDE R20, R2, 0x2, R20 ;  /* 0x0000000202147825 */ /* 0x000fc800078e0214 */
[----:B------:R-:W-:-:S04]  /*12800*/  IMAD.WIDE R4, R2, 0x2, R4 ;  /* 0x0000000202047825 */ /* 0x000fc800078e0204 */
[----:B----4-:R-:W-:-:S04]  /*12810*/  IMAD.WIDE R36, R2, 0x2, R36 ;  /* 0x0000000202247825 */ /* 0x010fc800078e0224 */
[----:B------:R-:W-:-:S05]  /*12820*/  IMAD.WIDE R6, R2, 0x2, R6 ;  /* 0x0000000202067825 */ /* 0x000fca00078e0206 */
[----:B------:R-:W-:Y:S04]  /*12830*/  STL.64 [R1+0x2e8], R6 ;  /* 0x0002e80601007387 */ /* 0x000fe80000100a00 */
[----:B------:R-:W-:Y:S01]  /*12840*/  STL.64 [R1+0x810], R6 ;  /* 0x0008100601007387 */ /* 0x000fe20000100a00 */
[----:B------:R-:W-:-:S04]  /*12850*/  IMAD.WIDE R22, R2, 0x2, R22 ;  /* 0x0000000202167825 */ /* 0x000fc800078e0216 */
[----:B------:R-:W-:-:S05]  /*12860*/  IMAD.WIDE R26, R2, 0x2, R26 ;  /* 0x00000002021a7825 */ /* 0x000fca00078e021a */
[----:B------:R-:W-:Y:S04]  /*12870*/  STL.64 [R1+0x2f8], R26 ;  /* 0x0002f81a01007387 */ /* 0x000fe80000100a00 */
[----:B------:R-:W-:Y:S04]  /*12880*/  STL.64 [R1+0x300], R52 ;  /* 0x0003003401007387 */ /* 0x000fe80000100a00 */
[----:B------:R-:W-:Y:S04]  /*12890*/  STL.64 [R1+0x308], R46 ;  /* 0x0003082e01007387 */ /* 0x000fe80000100a00 */
[----:B------:R-:W-:Y:S04]  /*128a0*/  STL [R1+0x828], R46 ;  /* 0x0008282e01007387 */ /* 0x000fe80000100800 */
[----:B------:R-:W-:Y:S04]  /*128b0*/  STL [R1+0x818], R47 ;  /* 0x0008182f01007387 */ /* 0x000fe80000100800 */
[----:B------:R-:W-:Y:S04]  /*128c0*/  STL.64 [R1+0x310], R40 ;  /* 0x0003102801007387 */ /* 0x000fe80000100a00 */
[----:B------:R-:W-:Y:S04]  /*128d0*/  STL.64 [R1+0x820], R40 ;  /* 0x0008202801007387 */ /* 0x000fe80000100a00 */
[----:B------:R-:W-:Y:S04]  /*128e0*/  STL.64 [R1+0x318], R20 ;  /* 0x0003181401007387 */ /* 0x000fe80000100a00 */
[----:B------:R-:W-:Y:S04]  /*128f0*/  STL.64 [R1+0x830], R20 ;  /* 0x0008301401007387 */ /* 0x000fe80000100a00 */
[----:B------:R-:W-:Y:S04]  /*12900*/  STL.64 [R1+0x320], R36 ;  /* 0x0003202401007387 */ /* 0x000fe80000100a00 */
[----:B------:R-:W-:Y:S04]  /*12910*/  STL [R1+0x848], R36 ;  /* 0x0008482401007387 */ /* 0x000fe80000100800 */
[----:B------:R-:W-:Y:S01]  /*12920*/  STL [R1+0x838], R37 ;  /* 0x0008382501007387 */ /* 0x000fe20000100800 */
[----:B---3--:R-:W-:-:S04]  /*12930*/  IMAD.WIDE R24, R2, 0x2, R24 ;  /* 0x0000000202187825 */ /* 0x008fc800078e0218 */
[----:B------:R-:W-:Y:S01]  /*12940*/  IMAD.WIDE R8, R2, 0x2, R8 ;  /* 0x0000000202087825 */ /* 0x000fe200078e0208 */
[----:B------:R-:W-:Y:S04]  /*12950*/  STL.64 [R1+0x330], R24 ;  /* 0x0003301801007387 */ /* 0x000fe80000100a00 */
[----:B------:R-:W-:Y:S04]  /*12960*/  STL.64 [R1+0x840], R4 ;  /* 0x0008400401007387 */ /* 0x000fe80000100a00 */
[----:B------:R-:W-:Y:S04]  /*12970*/  STL.64 [R1+0x328], R22 ;  /* 0x0003281601007387 */ /* 0x000fe80000100a00 */
[----:B------:R-:W-:Y:S04]  /*12980*/  STL.64 [R1+0x338], R8 ;  /* 0x0003380801007387 */ /* 0x000fe80000100a00 */
[----:B------:R0:W-:Y:S04]  /*12990*/  STL.64 [R1+0x868], R22 ;  /* 0x0008681601007387 */ /* 0x0001e80000100a00 */
[----:B------:R-:W-:Y:S04]  /*129a0*/  STL [R1+0x5b0], R2 ;  /* 0x0005b00201007387 */ /* 0x000fe80000100800 */
[----:B------:R-:W-:Y:S04]  /*129b0*/  STL [R1+0x880], R2 ;  /* 0x0008800201007387 */ /* 0x000fe80000100800 */
[----:B0-----:R-:W2:Y:S04]  /*129c0*/  LDL.64 R22, [R1+0x238] ;  /* 0x0002380001167983 */ /* 0x001ea80000100a00 */
[----:B--2---:R0:W-:Y:S04]  /*129d0*/  STL.64 [R1+0x878], R22 ;  /* 0x0008781601007387 */ /* 0x0041e80000100a00 */
[----:B0-----:R-:W2:Y:S04]  /*129e0*/  LDL.64 R22, [R1+0x278] ;  /* 0x0002780001167983 */ /* 0x001ea80000100a00 */
[----:B--2---:R0:W-:Y:S04]  /*129f0*/  STL.64 [R1+0x888], R22 ;  /* 0x0008881601007387 */ /* 0x0041e80000100a00 */
[----:B0-----:R-:W2:Y:S04]  /*12a00*/  LDL.64 R22, [R1+0x2b8] ;  /* 0x0002b80001167983 */ /* 0x001ea80000100a00 */
[----:B--2---:R-:W-:Y:S04]  /*12a10*/  STL [R1+0x8a0], R22 ;  /* 0x0008a01601007387 */ /* 0x004fe80000100800 */
[----:B------:R-:W-:Y:S04]  /*12a20*/  STL [R1+0x890], R23 ;  /* 0x0008901701007387 */ /* 0x000fe80000100800 */
[----:B------:R-:W2:Y:S01]  /*12a30*/  LDL.64 R4, [R1+0x330] ;  /* 0x0003300001047983 */ /* 0x000ea20000100a00 */
[----:B------:R-:W0:Y:S03]  /*12a40*/  S2R R53, SR_TID.X ;  /* 0x0000000000357919 */ /* 0x000e260000002100 */
[----:B--2---:R1:W-:Y:S04]  /*12a50*/  STL.64 [R1+0x898], R4 ;  /* 0x0008980401007387 */ /* 0x0043e80000100a00 */
[----:B-1----:R-:W2:Y:S01]  /*12a60*/  LDL.64 R4, [R1+0x2f8] ;  /* 0x0002f80001047983 */ /* 0x002ea20000100a00 */
[----:B0-----:R-:W-:-:S04]  /*12a70*/  LOP3.LUT R24, R53, 0x7f, RZ, 0xc0, !PT ;  /* 0x0000007f35187812 */ /* 0x001fc800078ec0ff */
[----:B------:R-:W-:Y:S02]  /*12a80*/  ISETP.GE.AND P0, PT, R24, UR13, PT ;  /* 0x0000000d18007c0c */ /* 0x000fe4000bf06270 */
[----:B------:R-:W-:Y:S02]  /*12a90*/  PRMT R22, RZ, 0x7610, R22 ;  /* 0x00007610ff167816 */ /* 0x000fe40000000016 */
[----:B------:R-:W-:Y:S01]  /*12aa0*/  PRMT R3, RZ, 0x7610, R3 ;  /* 0x00007610ff037816 */ /* 0x000fe20000000003 */
[----:B--2---:R0:W-:Y:S04]  /*12ab0*/  STL.64 [R1+0x8a8], R4 ;  /* 0x0008a80401007387 */ /* 0x0041e80000100a00 */
[----:B------:R-:W2:Y:S04]  /*12ac0*/  LDL.64 R20, [R1+0x2f0] ;  /* 0x0002f00001147983 */ /* 0x000ea80000100a00 */
[----:B------:R-:W3:Y:S01]  /*12ad0*/  LDL.64 R40, [R1+0x2b0] ;  /* 0x0002b00001287983 */ /* 0x000ee20000100a00 */
[----:B0-----:R-:W-:-:S03]  /*12ae0*/  IMAD.MOV.U32 R4, RZ, RZ, R8 ;  /* 0x000000ffff047224 */ /* 0x001fc600078e0008 */
[----:B------:R-:W4:Y:S01]  /*12af0*/  LDL.64 R6, [R1+0x270] ;  /* 0x0002700001067983 */ /* 0x000f220000100a00 */
[----:B------:R-:W-:-:S03]  /*12b00*/  IMAD.MOV.U32 R5, RZ, RZ, R9 ;  /* 0x000000ffff057224 */ /* 0x000fc600078e0009 */
[----:B------:R-:W2:Y:S04]  /*12b10*/  LDL.64 R26, [R1+0x230] ;  /* 0x00023000011a7983 */ /* 0x000ea80000100a00 */
[----:B------:R-:W2:Y:S04]  /*12b20*/  LDL.64 R8, [R1+0x2a8] ;  /* 0x0002a80001087983 */ /* 0x000ea80000100a00 */
[----:B------:R-:W2:Y:S04]  /*12b30*/  LDL.64 R24, [R1+0x268] ;  /* 0x0002680001187983 */ /* 0x000ea80000100a00 */
[----:B------:R-:W2:Y:S04]  /*12b40*/  LDL.64 R52, [R1+0x228] ;  /* 0x0002280001347983 */ /* 0x000ea80000100a00 */
[----:B------:R0:W-:Y:S04]  /*12b50*/  STL.S16 [R1+0x3ac], R3 ;  /* 0x0003ac0301007387 */ /* 0x0001e80000100600 */
[----:B------:R-:W2:Y:S04]  /*12b60*/  @!P0 LDG.E.U16 R22, desc[UR22][R4.64] ;  /* 0x0000001604168981 */ /* 0x000ea8000c1e1500 */
[----:B0-----:R-:W2:Y:S04]  /*12b70*/  LDL.LU R3, [R1+0x8b0] ;  /* 0x0008b00001037983 */ /* 0x001ea80000300800 */
[----:B------:R-:W2:Y:S01]  /*12b80*/  LDL.LU.64 R4, [R1+0x8a8] ;  /* 0x0008a80001047983 */ /* 0x000ea20000300a00 */
[----:B------:R-:W-:-:S06]  /*12b90*/  PRMT R23, RZ, 0x7610, R23 ;  /* 0x00007610ff177816 */ /* 0x000fcc0000000017 */
[----:B--2---:R-:W2:Y:S04]  /*12ba0*/  @!P0 LDG.E.U16 R23, desc[UR22][R4.64] ;  /* 0x0000001604178981 */ /* 0x004ea8000c1e1500 */
[----:B------:R0:W-:Y:S04]  /*12bb0*/  STL [R1+0x43c], R22 ;  /* 0x00043c1601007387 */ /* 0x0001e80000100800 */
[----:B0-----:R-:W3:Y:S04]  /*12bc0*/  LDL.LU R22, [R1+0x8a0] ;  /* 0x0008a00001167983 */ /* 0x001ee80000300800 */
[----:B------:R-:W3:Y:S04]  /*12bd0*/  LDL.LU.64 R4, [R1+0x898] ;  /* 0x0008980001047983 */ /* 0x000ee80000300a00 */
[----:B--2---:R0:W-:Y:S04]  /*12be0*/  STL [R1+0x41c], R23 ;  /* 0x00041c1701007387 */ /* 0x0041e80000100800 */
[----:B0-----:R-:W3:Y:S01]  /*12bf0*/  LDL.LU R23, [R1+0x890] ;  /* 0x0008900001177983 */ /* 0x001ee20000300800 */
[----:B------:R-:W-:-:S02]  /*12c00*/  PRMT R2, RZ, 0x7610, R2 ;  /* 0x00007610ff027816 */ /* 0x000fc40000000002 */
[----:B------:R-:W-:-:S04]  /*12c10*/  PRMT R34, RZ, 0x7610, R34 ;  /* 0x00007610ff227816 */ /* 0x000fc80000000022 */
[----:B---3--:R-:W2:Y:S04]  /*12c20*/  @!P0 LDG.E.U16 R2, desc[UR22][R22.64] ;  /* 0x0000001616028981 */ /* 0x008ea8000c1e1500 */
[----:B------:R-:W3:Y:S04]  /*12c30*/  LDL.LU.64 R22, [R1+0x888] ;  /* 0x0008880001167983 */ /* 0x000ee80000300a00 */
[----:B--2---:R0:W-:Y:S04]  /*12c40*/  STL [R1+0x3fc], R2 ;  /* 0x0003fc0201007387 */ /* 0x0041e80000100800 */
[----:B0-----:R-:W2:Y:S04]  /*12c50*/  LDL.LU R2, [R1+0x880] ;  /* 0x0008800001027983 */ /* 0x001ea80000300800 */
[----:B---3--:R-:W3:Y:S04]  /*12c60*/  @!P0 LDG.E.U16 R34, desc[UR22][R22.64] ;  /* 0x0000001616228981 */ /* 0x008ee8000c1e1500 */
[----:B------:R-:W2:Y:S01]  /*12c70*/  LDL.LU.64 R22, [R1+0x878] ;  /* 0x0008780001167983 */ /* 0x000ea20000300a00 */
[----:B------:R-:W-:-:S06]  /*12c80*/  PRMT R35, RZ, 0x7610, R35 ;  /* 0x00007610ff237816 */ /* 0x000fcc0000000023 */
[----:B--2---:R-:W2:Y:S04]  /*12c90*/  @!P0 LDG.E.U16 R35, desc[UR22][R22.64] ;  /* 0x0000001616238981 */ /* 0x004ea8000c1e1500 */
[----:B---3--:R0:W-:Y:S04]  /*12ca0*/  STL [R1+0x3dc], R34 ;  /* 0x0003dc2201007387 */ /* 0x0081e80000100800 */
        /* <DEDUP_REMOVED lines=8> */
[----:B---3--:R-:W3:Y:S04]  /*12d30*/  @!P0 LDG.E.U16 R19, desc[UR22][R34.64] ;  /* 0x0000001622138981 */ /* 0x008ee8000c1e1500 */
[----:B--2---:R0:W-:Y:S04]  /*12d40*/  STL [R1+0x39c], R18 ;  /* 0x00039c1201007387 */ /* 0x0041e80000100800 */
[----:B0-----:R-:W2:Y:S04]  /*12d50*/  LDL.LU R18, [R1+0x850] ;  /* 0x0008500001127983 */ /* 0x001ea80000300800 */
[----:B---3--:R0:W-:Y:S04]  /*12d60*/  STL [R1+0x37c], R19 ;  /* 0x00037c1301007387 */ /* 0x0081e80000100800 */
[----:B0-----:R-:W2:Y:S01]  /*12d70*/  LDL.LU R19, [R1+0x84c] ;  /* 0x00084c0001137983 */ /* 0x001ea20000300800 */
[----:B------:R-:W-:-:S02]  /*12d80*/  PRMT R36, RZ, 0x7610, R36 ;  /* 0x00007610ff247816 */ /* 0x000fc40000000024 */
[----:B------:R-:W-:Y:S02]  /*12d90*/  PRMT R37, RZ, 0x7610, R37 ;  /* 0x00007610ff257816 */ /* 0x000fe40000000025 */
[----:B------:R-:W-:Y:S02]  /*12da0*/  PRMT R46, RZ, 0x7610, R46 ;  /* 0x00007610ff2e7816 */ /* 0x000fe4000000002e */
[----:B------:R-:W-:Y:S02]  /*12db0*/  PRMT R47, RZ, 0x7610, R47 ;  /* 0x00007610ff2f7816 */ /* 0x000fe4000000002f */
[----:B------:R-:W3:Y:S01]  /*12dc0*/  @!P0 LDG.E.U16 R37, desc[UR22][R4.64] ;  /* 0x0000001604258981 */ /* 0x000ee2000c1e1500 */
[----:B------:R-:W-:-:S03]  /*12dd0*/  PRMT R32, RZ, 0x7610, R32 ;  /* 0x00007610ff207816 */ /* 0x000fc60000000020 */
[----:B------:R-:W3:Y:S01]  /*12de0*/  @!P0 LDG.E.U16 R46, desc[UR22][R20.64] ;  /* 0x00000016142e8981 */ /* 0x000ee2000c1e1500 */
[----:B------:R-:W-:-:S03]  /*12df0*/  PRMT R33, RZ, 0x7610, R33 ;  /* 0x00007610ff217816 */ /* 0x000fc60000000021 */
[----:B------:R-:W3:Y:S04]  /*12e00*/  @!P0 LDG.E.U16 R47, desc[UR22][R40.64] ;  /* 0x00000016282f8981 */ /* 0x000ee8000c1e1500 */
[----:B----4-:R-:W4:Y:S04]  /*12e10*/  @!P0 LDG.E.U16 R32, desc[UR22][R6.64] ;  /* 0x0000001606208981 */ /* 0x010f28000c1e1500 */
[----:B------:R-:W3:Y:S04]  /*12e20*/  @!P0 LDG.E.U16 R33, desc[UR22][R26.64] ;  /* 0x000000161a218981 */ /* 0x000ee8000c1e1500 */
[----:B--2---:R-:W2:Y:S04]  /*12e30*/  @!P0 LDG.E.U16 R36, desc[UR22][R18.64] ;  /* 0x0000001612248981 */ /* 0x004ea8000c1e1500 */
[----:B------:R-:W-:Y:S04]  /*12e40*/  STL [R1+0x5b8], R34 ;  /* 0x0005b82201007387 */ /* 0x000fe80000100800 */
[----:B------:R-:W-:Y:S04]  /*12e50*/  STL [R1+0x5b4], R35 ;  /* 0x0005b42301007387 */ /* 0x000fe80000100800 */
[----:B--2---:R0:W-:Y:S04]  /*12e60*/  STL [R1+0x35c], R36 ;  /* 0x00035c2401007387 */ /* 0x0041e80000100800 */
[----:B0-----:R-:W2:Y:S04]  /*12e70*/  LDL.LU R36, [R1+0x848] ;  /* 0x0008480001247983 */ /* 0x001ea80000300800 */
[----:B------:R-:W-:Y:S04]  /*12e80*/  STL [R1+0x5c0], R18 ;  /* 0x0005c01201007387 */ /* 0x000fe80000100800 */
[----:B------:R-:W-:Y:S04]  /*12e90*/  STL [R1+0x5bc], R19 ;  /* 0x0005bc1301007387 */ /* 0x000fe80000100800 */
[----:B------:R-:W2:Y:S04]  /*12ea0*/  LDL.LU.64 R4, [R1+0x840] ;  /* 0x0008400001047983 */ /* 0x000ea80000300a00 */
[----:B---3--:R0:W-:Y:S04]  /*12eb0*/  STL [R1+0x438], R37 ;  /* 0x0004382501007387 */ /* 0x0081e80000100800 */
[----:B0-----:R-:W2:Y:S04]  /*12ec0*/  LDL.LU R37, [R1+0x838] ;  /* 0x0008380001257983 */ /* 0x001ea80000300800 */
[----:B------:R-:W3:Y:S04]  /*12ed0*/  LDL.LU.64 R20, [R1+0x830] ;  /* 0x0008300001147983 */ /* 0x000ee80000300a00 */
[----:B------:R0:W-:Y:S04]  /*12ee0*/  STL [R1+0x418], R46 ;  /* 0x0004182e01007387 */ /* 0x0001e80000100800 */
[----:B0-----:R-:W2:Y:S04]  /*12ef0*/  LDL.LU R46, [R1+0x828] ;  /* 0x00082800012e7983 */ /* 0x001ea80000300800 */
[----:B------:R-:W2:Y:S04]  /*12f00*/  LDL.LU.64 R40, [R1+0x820] ;  /* 0x0008200001287983 */ /* 0x000ea80000300a00 */
[----:B------:R0:W-:Y:S04]  /*12f10*/  STL [R1+0x3f8], R47 ;  /* 0x0003f82f01007387 */ /* 0x0001e80000100800 */
[----:B0-----:R-:W2:Y:S04]  /*12f20*/  LDL.LU R47, [R1+0x818] ;  /* 0x00081800012f7983 */ /* 0x001ea80000300800 */
[----:B------:R-:W2:Y:S04]  /*12f30*/  LDL.LU.64 R6, [R1+0x810] ;  /* 0x0008100001067983 */ /* 0x000ea80000300a00 */
[----:B----4-:R0:W-:Y:S04]  /*12f40*/  STL [R1+0x3d8], R32 ;  /* 0x0003d82001007387 */ /* 0x0101e80000100800 */
[----:B0-----:R-:W4:Y:S04]  /*12f50*/  LDL.LU R32, [R1+0x808] ;  /* 0x0008080001207983 */ /* 0x001f280000300800 */
[----:B------:R-:W2:Y:S04]  /*12f60*/  LDL.LU.64 R26, [R1+0x800] ;  /* 0x00080000011a7983 */ /* 0x000ea80000300a00 */
[----:B------:R0:W-:Y:S04]  /*12f70*/  STL [R1+0x3b8], R33 ;  /* 0x0003b82101007387 */ /* 0x0001e80000100800 */
[----:B0-----:R-:W4:Y:S01]  /*12f80*/  LDL.LU R33, [R1+0x7f8] ;  /* 0x0007f80001217983 */ /* 0x001f220000300800 */
[----:B------:R-:W-:-:S02]  /*12f90*/  PRMT R16, RZ, 0x7610, R16 ;  /* 0x00007610ff107816 */ /* 0x000fc40000000010 */
[----:B------:R-:W-:-:S04]  /*12fa0*/  PRMT R17, RZ, 0x7610, R17 ;  /* 0x00007610ff117816 */ /* 0x000fc80000000011 */
[----:B----4-:R-:W4:Y:S04]  /*12fb0*/  @!P0 LDG.E.U16 R16, desc[UR22][R32.64] ;  /* 0x0000001620108981 */ /* 0x010f28000c1e1500 */
[----:B------:R-:W2:Y:S04]  /*12fc0*/  LDL.LU.64 R32, [R1+0x7f0] ;  /* 0x0007f00001207983 */ /* 0x000ea80000300a00 */
[----:B--2---:R-:W2:Y:S04]  /*12fd0*/  @!P0 LDG.E.U16 R17, desc[UR22][R32.64] ;  /* 0x0000001620118981 */ /* 0x004ea8000c1e1500 */
[----:B----4-:R0:W-:Y:S04]  /*12fe0*/  STL [R1+0x398], R16 ;  /* 0x0003981001007387 */ /* 0x0101e80000100800 */
[----:B0-----:R-:W4:Y:S04]  /*12ff0*/  LDL.LU R16, [R1+0x7e8] ;  /* 0x0007e80001107983 */ /* 0x001f280000300800 */
[----:B--2---:R0:W-:Y:S04]  /*13000*/  STL [R1+0x378], R17 ;  /* 0x0003781101007387 */ /* 0x0041e80000100800 */
[----:B0-----:R-:W4:Y:S01]  /*13010*/  LDL.LU R17, [R1+0x7e4] ;  /* 0x0007e40001117983 */ /* 0x001f220000300800 */
[----:B------:R-:W-:-:S02]  /*13020*/  PRMT R38, RZ, 0x7610, R38 ;  /* 0x00007610ff267816 */ /* 0x000fc40000000026 */
[----:B------:R-:W-:Y:S02]  /*13030*/  PRMT R39, RZ, 0x7610, R39 ;  /* 0x00007610ff277816 */ /* 0x000fe40000000027 */
[----:B------:R-:W-:Y:S02]  /*13040*/  PRMT R42, RZ, 0x7610, R42 ;  /* 0x00007610ff2a7816 */ /* 0x000fe4000000002a */
[----:B------:R-:W-:Y:S02]  /*13050*/  PRMT R43, RZ, 0x7610, R43 ;  /* 0x00007610ff2b7816 */ /* 0x000fe4000000002b */
[----:B------:R-:W2:Y:S01]  /*13060*/  @!P0 LDG.E.U16 R39, desc[UR22][R22.64] ;  /* 0x0000001616278981 */ /* 0x000ea2000c1e1500 */
[----:B------:R-:W-:-:S03]  /*13070*/  PRMT R30, RZ, 0x7610, R30 ;  /* 0x00007610ff1e7816 */ /* 0x000fc6000000001e */
[----:B------:R-:W2:Y:S01]  /*13080*/  @!P0 LDG.E.U16 R42, desc[UR22][R6.64] ;  /* 0x00000016062a8981 */ /* 0x000ea2000c1e1500 */
[----:B------:R-:W-:-:S03]  /*13090*/  PRMT R31, RZ, 0x7610, R31 ;  /* 0x00007610ff1f7816 */ /* 0x000fc6000000001f */
[----:B------:R-:W2:Y:S04]  /*130a0*/  @!P0 LDG.E.U16 R43, desc[UR22][R8.64] ;  /* 0x00000016082b8981 */ /* 0x000ea8000c1e1500 */
[----:B------:R-:W2:Y:S04]  /*130b0*/  @!P0 LDG.E.U16 R30, desc[UR22][R24.64] ;  /* 0x00000016181e8981 */ /* 0x000ea8000c1e1500 */
[----:B------:R-:W2:Y:S04]  /*130c0*/  @!P0 LDG.E.U16 R31, desc[UR22][R52.64] ;  /* 0x00000016341f8981 */ /* 0x000ea8000c1e1500 */
[----:B----4-:R-:W4:Y:S04]  /*130d0*/  @!P0 LDG.E.U16 R38, desc[UR22][R16.64] ;  /* 0x0000001610268981 */ /* 0x010f28000c1e1500 */
[----:B------:R-:W-:Y:S04]  /*130e0*/  STL [R1+0x5c8], R32 ;  /* 0x0005c82001007387 */ /* 0x000fe80000100800 */
[----:B------:R-:W-:Y:S04]  /*130f0*/  STL [R1+0x5c4], R33 ;  /* 0x0005c42101007387 */ /* 0x000fe80000100800 */
[----:B----4-:R0:W-:Y:S04]  /*13100*/  STL [R1+0x358], R38 ;  /* 0x0003582601007387 */ /* 0x0101e80000100800 */
[----:B0-----:R-:W4:Y:S04]  /*13110*/  LDL.LU R38, [R1+0x7e0] ;  /* 0x0007e00001267983 */ /* 0x001f280000300800 */
[----:B------:R-:W-:Y:S04]  /*13120*/  STL [R1+0x5d0], R16 ;  /* 0x0005d01001007387 */ /* 0x000fe80000100800 */
[----:B------:R-:W-:Y:S04]  /*13130*/  STL [R1+0x5cc], R17 ;  /* 0x0005cc1101007387 */ /* 0x000fe80000100800 */
[----:B------:R-:W3:Y:S04]  /*13140*/  LDL.LU.64 R22, [R1+0x7d8] ;  /* 0x0007d80001167983 */ /* 0x000ee80000300a00 */
[----:B--2---:R0:W-:Y:S04]  /*13150*/  STL [R1+0x434], R39 ;  /* 0x0004342701007387 */ /* 0x0041e80000100800 */
[----:B0-----:R-:W4:Y:S04]  /*13160*/  LDL.LU R39, [R1+0x7d0] ;  /* 0x0007d00001277983 */ /* 0x001f280000300800 */
[----:B------:R-:W2:Y:S04]  /*13170*/  LDL.LU.64 R6, [R1+0x7c8] ;  /* 0x0007c80001067983 */ /* 0x000ea80000300a00 */
[----:B------:R0:W-:Y:S04]  /*13180*/  STL [R1+0x414], R42 ;  /* 0x0004142a01007387 */ /* 0x0001e80000100800 */
[----:B0-----:R-:W2:Y:S04]  /*13190*/  LDL.LU R42, [R1+0x7c0] ;  /* 0x0007c000012a7983 */ /* 0x001ea80000300800 */
        /* <DEDUP_REMOVED lines=8> */
[----:B0-----:R-:W2:Y:S01]  /*13220*/  LDL.LU R31, [R1+0x790] ;  /* 0x00079000011f7983 */ /* 0x001ea20000300800 */
[----:B------:R-:W-:-:S02]  /*13230*/  PRMT R14, RZ, 0x7610, R14 ;  /* 0x00007610ff0e7816 */ /* 0x000fc4000000000e */
[----:B------:R-:W-:-:S04]  /*13240*/  PRMT R15, RZ, 0x7610, R15 ;  /* 0x00007610ff0f7816 */ /* 0x000fc8000000000f */
[----:B--2---:R-:W2:Y:S04]  /*13250*/  @!P0 LDG.E.U16 R14, desc[UR22][R30.64] ;  /* 0x000000161e0e8981 */ /* 0x004ea8000c1e1500 */
[----:B------:R-:W2:Y:S04]  /*13260*/  LDL.LU.64 R30, [R1+0x788] ;  /* 0x00078800011e7983 */ /* 0x000ea80000300a00 */
[----:B--2---:R-:W2:Y:S04]  /*13270*/  @!P0 LDG.E.U16 R15, desc[UR22][R30.64] ;  /* 0x000000161e0f8981 */ /* 0x004ea8000c1e1500 */
[----:B------:R0:W-:Y:S04]  /*13280*/  STL [R1+0x394], R14 ;  /* 0x0003940e01007387 */ /* 0x0001e80000100800 */
[----:B0-----:R-:W3:Y:S04]  /*13290*/  LDL.LU R14, [R1+0x780] ;  /* 0x00078000010e7983 */ /* 0x001ee80000300800 */
[----:B--2---:R0:W-:Y:S04]  /*132a0*/  STL [R1+0x374], R15 ;  /* 0x0003740f01007387 */ /* 0x0041e80000100800 */
[----:B0-----:R-:W3:Y:S01]  /*132b0*/  LDL.LU R15, [R1+0x77c] ;  /* 0x00077c00010f7983 */ /* 0x001ee20000300800 */
[----:B------:R-:W-:-:S02]  /*132c0*/  PRMT R44, RZ, 0x7610, R44 ;  /* 0x00007610ff2c7816 */ /* 0x000fc4000000002c */
[----:B------:R-:W-:-:S06]  /*132d0*/  PRMT R45, RZ, 0x7610, R45 ;  /* 0x00007610ff2d7816 */ /* 0x000fcc000000002d */
[----:B------:R-:W2:Y:S04]  /*132e0*/  @!P0 LDG.E.U16 R45, desc[UR22][R36.64] ;  /* 0x00000016242d8981 */ /* 0x000ea8000c1e1500 */
[----:B---3--:R-:W3:Y:S01]  /*132f0*/  @!P0 LDG.E.U16 R44, desc[UR22][R14.64] ;  /* 0x000000160e2c8981 */ /* 0x008ee2000c1e1500 */
[----:B------:R-:W-:-:S03]  /*13300*/  PRMT R50, RZ, 0x7610, R50 ;  /* 0x00007610ff327816 */ /* 0x000fc60000000032 */
[----:B------:R-:W-:Y:S01]  /*13310*/  STL [R1+0x5d8], R30 ;  /* 0x0005d81e01007387 */ /* 0x000fe20000100800 */
[----:B------:R-:W-:-:S03]  /*13320*/  PRMT R51, RZ, 0x7610, R51 ;  /* 0x00007610ff337816 */ /* 0x000fc60000000033 */
[----:B------:R0:W-:Y:S04]  /*13330*/  STL [R1+0x5d4], R31 ;  /* 0x0005d41f01007387 */ /* 0x0001e80000100800 */
[----:B------:R-:W2:Y:S04]  /*13340*/  @!P0 LDG.E.U16 R50, desc[UR22][R26.64] ;  /* 0x000000161a328981 */ /* 0x000ea8000c1e1500 */
[----:B------:R-:W2:Y:S04]  /*13350*/  @!P0 LDG.E.U16 R51, desc[UR22][R8.64] ;  /* 0x0000001608338981 */ /* 0x000ea8000c1e1500 */
[----:B0-----:R-:W2:Y:S04]  /*13360*/  LDL.LU R31, [R1+0x3ac] ;  /* 0x0003ac00011f7983 */ /* 0x001ea80000300800 */
[----:B---3--:R0:W-:Y:S04]  /*13370*/  STL [R1+0x354], R44 ;  /* 0x0003542c01007387 */ /* 0x0081e80000100800 */
[----:B0-----:R-:W3:Y:S04]  /*13380*/  LDL.LU R44, [R1+0x778] ;  /* 0x00077800012c7983 */ /* 0x001ee80000300800 */
[----:B------:R-:W-:Y:S04]  /*13390*/  STL [R1+0x5e0], R14 ;  /* 0x0005e00e01007387 */ /* 0x000fe80000100800 */
[----:B------:R-:W-:Y:S04]  /*133a0*/  STL [R1+0x5dc], R15 ;  /* 0x0005dc0f01007387 */ /* 0x000fe80000100800 */
[----:B------:R-:W3:Y:S04]  /*133b0*/  LDL.LU.64 R36, [R1+0x770] ;  /* 0x0007700001247983 */ /* 0x000ee80000300a00 */
[----:B--2---:R0:W-:Y:S04]  /*133c0*/  STL [R1+0x430], R45 ;  /* 0x0004302d01007387 */ /* 0x0041e80000100800 */
[----:B0-----:R-:W3:Y:S01]  /*133d0*/  LDL.LU R45, [R1+0x768] ;  /* 0x00076800012d7983 */ /* 0x001ee20000300800 */
[----:B------:R-:W-:-:S03]  /*133e0*/  PRMT R28, RZ, 0x7610, R28 ;  /* 0x00007610ff1c7816 */ /* 0x000fc6000000001c */
[----:B------:R-:W2:Y:S04]  /*133f0*/  LDL.LU.64 R26, [R1+0x760] ;  /* 0x00076000011a7983 */ /* 0x000ea80000300a00 */
[----:B------:R0:W-:Y:S04]  /*13400*/  STL [R1+0x410], R50 ;  /* 0x0004103201007387 */ /* 0x0001e80000100800 */
[----:B0-----:R-:W2:Y:S04]  /*13410*/  LDL.LU R50, [R1+0x758] ;  /* 0x0007580001327983 */ /* 0x001ea80000300800 */
[----:B------:R-:W2:Y:S04]  /*13420*/  LDL.LU.64 R8, [R1+0x750] ;  /* 0x0007500001087983 */ /* 0x000ea80000300a00 */
[----:B------:R0:W-:Y:S04]  /*13430*/  STL [R1+0x3f0], R51 ;  /* 0x0003f03301007387 */ /* 0x0001e80000100800 */
        /* <DEDUP_REMOVED lines=9> */
[----:B0-----:R-:W2:Y:S01]  /*134d0*/  LDL.LU R29, [R1+0x72c] ;  /* 0x00072c00011d7983 */ /* 0x001ea20000300800 */
[----:B------:R-:W-:-:S02]  /*134e0*/  PRMT R12, RZ, 0x7610, R12 ;  /* 0x00007610ff0c7816 */ /* 0x000fc4000000000c */
[----:B------:R-:W-:-:S04]  /*134f0*/  PRMT R13, RZ, 0x7610, R13 ;  /* 0x00007610ff0d7816 */ /* 0x000fc8000000000d */
[----:B---3--:R-:W3:Y:S04]  /*13500*/  @!P0 LDG.E.U16 R12, desc[UR22][R44.64] ;  /* 0x000000162c0c8981 */ /* 0x008ee8000c1e1500 */
[----:B--2---:R-:W2:Y:S04]  /*13510*/  @!P0 LDG.E.U16 R13, desc[UR22][R28.64] ;  /* 0x000000161c0d8981 */ /* 0x004ea8000c1e1500 */
[----:B---3--:R0:W-:Y:S04]  /*13520*/  STL [R1+0x390], R12 ;  /* 0x0003900c01007387 */ /* 0x0081e80000100800 */
[----:B0-----:R-:W3:Y:S04]  /*13530*/  LDL.LU R12, [R1+0x728] ;  /* 0x00072800010c7983 */ /* 0x001ee80000300800 */
[----:B------:R-:W-:Y:S04]  /*13540*/  STL [R1+0x5e8], R44 ;  /* 0x0005e82c01007387 */ /* 0x000fe80000100800 */
[----:B------:R-:W-:Y:S04]  /*13550*/  STL [R1+0x5e4], R45 ;  /* 0x0005e42d01007387 */ /* 0x000fe80000100800 */
[----:B--2---:R0:W-:Y:S04]  /*13560*/  STL [R1+0x370], R13 ;  /* 0x0003700d01007387 */ /* 0x0041e80000100800 */
[----:B0-----:R-:W3:Y:S01]  /*13570*/  LDL.LU R13, [R1+0x724] ;  /* 0x00072400010d7983 */ /* 0x001ee20000300800 */
[----:B------:R-:W-:-:S02]  /*13580*/  PRMT R10, RZ, 0x7610, R10 ;  /* 0x00007610ff0a7816 */ /* 0x000fc4000000000a */
[----:B------:R-:W-:-:S06]  /*13590*/  PRMT R11, RZ, 0x7610, R11 ;  /* 0x00007610ff0b7816 */ /* 0x000fcc000000000b */
[----:B------:R-:W2:Y:S04]  /*135a0*/  @!P0 LDG.E.U16 R11, desc[UR22][R20.64] ;  /* 0x00000016140b8981 */ /* 0x000ea8000c1e1500 */
[----:B---3--:R-:W3:Y:S01]  /*135b0*/  @!P0 LDG.E.U16 R10, desc[UR22][R12.64] ;  /* 0x000000160c0a8981 */ /* 0x008ee2000c1e1500 */
[----:B------:R-:W-:Y:S02]  /*135c0*/  PRMT R48, RZ, 0x7610, R48 ;  /* 0x00007610ff307816 */ /* 0x000fe40000000030 */
[----:B------:R-:W-:Y:S01]  /*135d0*/  PRMT R49, RZ, 0x7610, R49 ;  /* 0x00007610ff317816 */ /* 0x000fe20000000031 */
[----:B------:R-:W-:Y:S01]  /*135e0*/  STL [R1+0x5f0], R28 ;  /* 0x0005f01c01007387 */ /* 0x000fe20000100800 */
[----:B------:R-:W-:-:S03]  /*135f0*/  PRMT R0, RZ, 0x7610, R0 ;  /* 0x00007610ff007816 */ /* 0x000fc60000000000 */
[----:B------:R-:W2:Y:S04]  /*13600*/  @!P0 LDG.E.U16 R48, desc[UR22][R22.64] ;  /* 0x0000001616308981 */ /* 0x000ea8000c1e1500 */
[----:B------:R-:W-:Y:S04]  /*13610*/  STL [R1+0x5ec], R29 ;  /* 0x0005ec1d01007387 */ /* 0x000fe80000100800 */
[----:B------:R-:W2:Y:S04]  /*13620*/  @!P0 LDG.E.U16 R49, desc[UR22][R42.64] ;  /* 0x000000162a318981 */ /* 0x000ea8000c1e1500 */
[----:B------:R-:W2:Y:S04]  /*13630*/  @!P0 LDG.E.U16 R0, desc[UR22][R26.64] ;  /* 0x000000161a008981 */ /* 0x000ea8000c1e1500 */
[----:B---3--:R0:W-:Y:S04]  /*13640*/  STL [R1+0x350], R10 ;  /* 0x0003500a01007387 */ /* 0x0081e80000100800 */
[----:B0-----:R-:W3:Y:S04]  /*13650*/  LDL.LU R10, [R1+0x720] ;  /* 0x00072000010a7983 */ /* 0x001ee80000300800 */
[----:B------:R-:W-:Y:S04]  /*13660*/  STL [R1+0x5f8], R12 ;  /* 0x0005f80c01007387 */ /* 0x000fe80000100800 */
[----:B------:R-:W-:Y:S04]  /*13670*/  STL [R1+0x5f4], R13 ;  /* 0x0005f40d01007387 */ /* 0x000fe80000100800 */
[----:B------:R-:W3:Y:S04]  /*13680*/  LDL.LU.64 R20, [R1+0x718] ;  /* 0x0007180001147983 */ /* 0x000ee80000300a00 */
[----:B--2---:R0:W-:Y:S04]  /*13690*/  STL [R1+0x42c], R11 ;  /* 0x00042c0b01007387 */ /* 0x0041e80000100800 */
[----:B0-----:R-:W3:Y:S04]  /*136a0*/  LDL.LU R11, [R1+0x710] ;  /* 0x00071000010b7983 */ /* 0x001ee80000300800 */
[----:B------:R-:W2:Y:S04]  /*136b0*/  LDL.LU.64 R22, [R1+0x708] ;  /* 0x0007080001167983 */ /* 0x000ea80000300a00 */
[----:B------:R0:W-:Y:S04]  /*136c0*/  STL [R1+0x40c], R48 ;  /* 0x00040c3001007387 */ /* 0x0001e80000100800 */
[----:B0-----:R-:W2:Y:S04]  /*136d0*/  LDL.LU R48, [R1+0x700] ;  /* 0x0007000001307983 */ /* 0x001ea80000300800 */
[----:B------:R-:W2:Y:S04]  /*136e0*/  LDL.LU.64 R42, [R1+0x6f8] ;  /* 0x0006f800012a7983 */ /* 0x000ea80000300a00 */
[----:B------:R0:W-:Y:S04]  /*136f0*/  STL [R1+0x3ec], R49 ;  /* 0x0003ec3101007387 */ /* 0x0001e80000100800 */
[----:B0-----:R-:W4:Y:S04]  /*13700*/  LDL.LU R49, [R1+0x6f0] ;  /* 0x0006f00001317983 */ /* 0x001f280000300800 */
[----:B------:R-:W4:Y:S04]  /*13710*/  LDL.LU.64 R26, [R1+0x6e8] ;  /* 0x0006e800011a7983 */ /* 0x000f280000300a00 */
[----:B------:R0:W-:Y:S04]  /*13720*/  STL [R1+0x3cc], R0 ;  /* 0x0003cc0001007387 */ /* 0x0001e80000100800 */
[----:B0-----:R-:W4:Y:S04]  /*13730*/  LDL.LU R0, [R1+0x6e0] ;  /* 0x0006e00001007983 */ /* 0x001f280000300800 */
[----:B---3--:R-:W3:Y:S04]  /*13740*/  @!P0 LDG.E.U16 R31, desc[UR22][R10.64] ;  /* 0x000000160a1f8981 */ /* 0x008ee8000c1e1500 */
[----:B------:R-:W3:Y:S01]  /*13750*/  LDL.LU.64 R10, [R1+0x6d8] ;  /* 0x0006d800010a7983 */ /* 0x000ee20000300a00 */
[----:B------:R-:W-:-:S02]  /*13760*/  PRMT R3, RZ, 0x7610, R3 ;  /* 0x00007610ff037816 */ /* 0x000fc40000000003 */
[----:B------:R-:W-:Y:S02]  /*13770*/  PRMT R12, RZ, 0x7610, R12 ;  /* 0x00007610ff0c7816 */ /* 0x000fe4000000000c */
[----:B------:R-:W-:Y:S02]  /*13780*/  PRMT R28, RZ, 0x7610, R28 ;  /* 0x00007610ff1c7816 */ /* 0x000fe4000000001c */
[----:B------:R-:W-:Y:S01]  /*13790*/  PRMT R29, RZ, 0x7610, R29 ;  /* 0x00007610ff1d7816 */ /* 0x000fe2000000001d */
[----:B--2---:R-:W2:Y:S01]  /*137a0*/  @!P0 LDG.E.U16 R3, desc[UR22][R42.64] ;  /* 0x000000162a038981 */ /* 0x004ea2000c1e1500 */
[----:B------:R-:W-:Y:S02]  /*137b0*/  PRMT R44, RZ, 0x7610, R44 ;  /* 0x00007610ff2c7816 */ /* 0x000fe4000000002c */
[----:B------:R-:W-:Y:S02]  /*137c0*/  PRMT R45, RZ, 0x7610, R45 ;  /* 0x00007610ff2d7816 */ /* 0x000fe4000000002d */
[----:B------:R-:W2:Y:S04]  /*137d0*/  @!P0 LDG.E.U16 R29, desc[UR22][R40.64] ;  /* 0x00000016281d8981 */ /* 0x000ea8000c1e1500 */
[----:B----4-:R-:W4:Y:S04]  /*137e0*/  @!P0 LDG.E.U16 R44, desc[UR22][R38.64] ;  /* 0x00000016262c8981 */ /* 0x010f28000c1e1500 */
[----:B------:R-:W4:Y:S04]  /*137f0*/  @!P0 LDG.E.U16 R45, desc[UR22][R24.64] ;  /* 0x00000016182d8981 */ /* 0x000f28000c1e1500 */
[----:B------:R-:W4:Y:S04]  /*13800*/  @!P0 LDG.E.U16 R12, desc[UR22][R26.64] ;  /* 0x000000161a0c8981 */ /* 0x000f28000c1e1500 */
[----:B---3--:R-:W3:Y:S04]  /*13810*/  @!P0 LDG.E.U16 R28, desc[UR22][R10.64] ;  /* 0x000000160a1c8981 */ /* 0x008ee8000c1e1500 */
[----:B------:R-:W-:Y:S04]  /*13820*/  STL [R1+0x600], R31 ;  /* 0x0006001f01007387 */ /* 0x000fe80000100800 */
[----:B--2---:R0:W-:Y:S01]  /*13830*/  STL [R1+0x38c], R3 ;  /* 0x00038c0301007387 */ /* 0x0041e20000100800 */
[----:B------:R-:W-:-:S06]  /*13840*/  PRMT R14, RZ, 0x7610, R14 ;  /* 0x00007610ff0e7816 */ /* 0x000fcc000000000e */
[----:B------:R-:W2:Y:S04]  /*13850*/  @!P0 LDG.E.U16 R14, desc[UR22][R8.64] ;  /* 0x00000016080e8981 */ /* 0x000ea8000c1e1500 */
[----:B0-----:R-:W2:Y:S04]  /*13860*/  LDL.LU R3, [R1+0x6d0] ;  /* 0x0006d00001037983 */ /* 0x001ea80000300800 */
[----:B------:R-:W-:Y:S04]  /*13870*/  STL [R1+0x604], R42 ;  /* 0x0006042a01007387 */ /* 0x000fe80000100800 */
[----:B------:R-:W-:Y:S04]  /*13880*/  STL [R1+0x5fc], R43 ;  /* 0x0005fc2b01007387 */ /* 0x000fe80000100800 */
[----:B----4-:R-:W-:Y:S04]  /*13890*/  STL [R1+0x610], R12 ;  /* 0x0006100c01007387 */ /* 0x010fe80000100800 */
[----:B------:R-:W-:Y:S04]  /*138a0*/  STL [R1+0x60c], R26 ;  /* 0x00060c1a01007387 */ /* 0x000fe80000100800 */
[----:B------:R-:W-:Y:S04]  /*138b0*/  STL [R1+0x608], R27 ;  /* 0x0006081b01007387 */ /* 0x000fe80000100800 */
[----:B---3--:R-:W-:Y:S04]  /*138c0*/  STL [R1+0x61c], R28 ;  /* 0x00061c1c01007387 */ /* 0x008fe80000100800 */
[----:B------:R-:W-:Y:S04]  /*138d0*/  STL [R1+0x618], R10 ;  /* 0x0006180a01007387 */ /* 0x000fe80000100800 */
[----:B------:R-:W-:Y:S04]  /*138e0*/  STL [R1+0x614], R11 ;  /* 0x0006140b01007387 */ /* 0x000fe80000100800 */
[----:B------:R-:W3:Y:S04]  /*138f0*/  LDL.LU.64 R40, [R1+0x6c8] ;  /* 0x0006c80001287983 */ /* 0x000ee80000300a00 */
[----:B------:R-:W-:Y:S04]  /*13900*/  STL [R1+0x620], R29 ;  /* 0x0006201d01007387 */ /* 0x000fe80000100800 */
[----:B------:R-:W4:Y:S04]  /*13910*/  LDL.LU.64 R38, [R1+0x6c0] ;  /* 0x0006c00001267983 */ /* 0x000f280000300a00 */
[----:B------:R-:W-:Y:S04]  /*13920*/  STL [R1+0x624], R44 ;  /* 0x0006242c01007387 */ /* 0x000fe80000100800 */
[----:B------:R-:W2:Y:S04]  /*13930*/  LDL.LU.64 R24, [R1+0x6b8] ;  /* 0x0006b80001187983 */ /* 0x000ea80000300a00 */
[----:B------:R-:W-:Y:S04]  /*13940*/  STL [R1+0x628], R45 ;  /* 0x0006282d01007387 */ /* 0x000fe80000100800 */
[----:B------:R-:W4:Y:S01]  /*13950*/  LDL.LU.64 R8, [R1+0x6b0] ;  /* 0x0006b00001087983 */ /* 0x000f220000300a00 */
[----:B------:R-:W-:-:S02]  /*13960*/  PRMT R35, RZ, 0x7610, R35 ;  /* 0x00007610ff237816 */ /* 0x000fc40000000023 */
[----:B------:R-:W-:Y:S02]  /*13970*/  PRMT R15, RZ, 0x7610, R15 ;  /* 0x00007610ff0f7816 */ /* 0x000fe4000000000f */
[----:B------:R-:W-:Y:S02]  /*13980*/  PRMT R30, RZ, 0x7610, R30 ;  /* 0x00007610ff1e7816 */ /* 0x000fe4000000001e */
[----:B------:R-:W4:Y:S01]  /*13990*/  @!P0 LDG.E.U16 R35, desc[UR22][R22.64] ;  /* 0x0000001616238981 */ /* 0x000f22000c1e1500 */
[----:B------:R-:W-:Y:S02]  /*139a0*/  PRMT R16, RZ, 0x7610, R16 ;  /* 0x00007610ff107816 */ /* 0x000fe40000000010 */
[----:B------:R-:W-:Y:S02]  /*139b0*/  PRMT R17, RZ, 0x7610, R17 ;  /* 0x00007610ff117816 */ /* 0x000fe40000000011 */
[----:B------:R-:W-:Y:S02]  /*139c0*/  PRMT R32, RZ, 0x7610, R32 ;  /* 0x00007610ff207816 */ /* 0x000fe40000000020 */
[----:B------:R-:W-:-:S02]  /*139d0*/  PRMT R33, RZ, 0x7610, R33 ;  /* 0x00007610ff217816 */ /* 0x000fc40000000021 */
[----:B------:R-:W4:Y:S04]  /*139e0*/  @!P0 LDG.E.U16 R17, desc[UR22][R46.64] ;  /* 0x000000162e118981 */ /* 0x000f28000c1e1500 */
[----:B------:R-:W4:Y:S04]  /*139f0*/  @!P0 LDG.E.U16 R32, desc[UR22][R6.64] ;  /* 0x0000001606208981 */ /* 0x000f28000c1e1500 */
[----:B------:R-:W4:Y:S04]  /*13a00*/  @!P0 LDG.E.U16 R33, desc[UR22][R52.64] ;  /* 0x0000001634218981 */ /* 0x000f28000c1e1500 */
[----:B---3--:R-:W3:Y:S04]  /*13a10*/  @!P0 LDG.E.U16 R15, desc[UR22][R40.64] ;  /* 0x00000016280f8981 */ /* 0x008ee8000c1e1500 */
[----:B--2---:R-:W2:Y:S04]  /*13a20*/  @!P0 LDG.E.U16 R30, desc[UR22][R24.64] ;  /* 0x00000016181e8981 */ /* 0x004ea8000c1e1500 */
[----:B----4-:R-:W4:Y:S04]  /*13a30*/  @!P0 LDG.E.U16 R16, desc[UR22][R8.64] ;  /* 0x0000001608108981 */ /* 0x010f28000c1e1500 */
[----:B------:R-:W-:Y:S04]  /*13a40*/  STL [R1+0x62c], R14 ;  /* 0x00062c0e01007387 */ /* 0x000fe80000100800 */
[----:B------:R-:W4:Y:S04]  /*13a50*/  LDL.LU.64 R22, [R1+0x6a8] ;  /* 0x0006a80001167983 */ /* 0x000f280000300a00 */
[----:B------:R-:W-:Y:S01]  /*13a60*/  STL [R1+0x630], R35 ;  /* 0x0006302301007387 */ /* 0x000fe20000100800 */
[----:B------:R-:W-:-:S06]  /*13a70*/  PRMT R18, RZ, 0x7610, R18 ;  /* 0x00007610ff127816 */ /* 0x000fcc0000000012 */
[----:B------:R-:W4:Y:S04]  /*13a80*/  @!P0 LDG.E.U16 R18, desc[UR22][R50.64] ;  /* 0x0000001632128981 */ /* 0x000f28000c1e1500 */
[----:B---3--:R-:W-:Y:S04]  /*13a90*/  STL [R1+0x63c], R15 ;  /* 0x00063c0f01007387 */ /* 0x008fe80000100800 */
[----:B------:R-:W-:Y:S04]  /*13aa0*/  STL [R1+0x638], R40 ;  /* 0x0006382801007387 */ /* 0x000fe80000100800 */
[----:B------:R-:W-:Y:S04]  /*13ab0*/  STL [R1+0x634], R41 ;  /* 0x0006342901007387 */ /* 0x000fe80000100800 */
[----:B--2---:R-:W-:Y:S04]  /*13ac0*/  STL [R1+0x648], R30 ;  /* 0x0006481e01007387 */ /* 0x004fe80000100800 */
[----:B------:R-:W-:Y:S04]  /*13ad0*/  STL [R1+0x644], R24 ;  /* 0x0006441801007387 */ /* 0x000fe80000100800 */
[----:B------:R-:W-:Y:S04]  /*13ae0*/  STL [R1+0x640], R25 ;  /* 0x0006401901007387 */ /* 0x000fe80000100800 */
[----:B----4-:R-:W-:Y:S04]  /*13af0*/  STL [R1+0x654], R16 ;  /* 0x0006541001007387 */ /* 0x010fe80000100800 */
[----:B------:R-:W-:Y:S04]  /*13b00*/  STL [R1+0x650], R8 ;  /* 0x0006500801007387 */ /* 0x000fe80000100800 */
[----:B------:R0:W-:Y:S04]  /*13b10*/  STL [R1+0x64c], R9 ;  /* 0x00064c0901007387 */ /* 0x0001e80000100800 */
[----:B------:R-:W2:Y:S04]  /*13b20*/  LDL.LU.64 R46, [R1+0x6a0] ;  /* 0x0006a000012e7983 */ /* 0x000ea80000300a00 */
[----:B------:R-:W-:Y:S04]  /*13b30*/  STL [R1+0x658], R17 ;  /* 0x0006581101007387 */ /* 0x000fe80000100800 */
[----:B------:R-:W3:Y:S04]  /*13b40*/  LDL.LU.64 R6, [R1+0x698] ;  /* 0x0006980001067983 */ /* 0x000ee80000300a00 */
[----:B------:R-:W-:Y:S04]  /*13b50*/  STL [R1+0x65c], R32 ;  /* 0x00065c2001007387 */ /* 0x000fe80000100800 */
[----:B------:R-:W4:Y:S04]  /*13b60*/  LDL.LU.64 R52, [R1+0x690] ;  /* 0x0006900001347983 */ /* 0x000f280000300a00 */
[----:B------:R-:W-:Y:S04]  /*13b70*/  STL [R1+0x660], R33 ;  /* 0x0006602101007387 */ /* 0x000fe80000100800 */
[----:B------:R-:W3:Y:S04]  /*13b80*/  LDL.LU.64 R50, [R1+0x688] ;  /* 0x0006880001327983 */ /* 0x000ee80000300a00 */
[----:B0-----:R-:W3:Y:S04]  /*13b90*/  LDL.64 R8, [R1+0x300] ;  /* 0x0003000001087983 */ /* 0x001ee80000100a00 */
[----:B------:R-:W3:Y:S04]  /*13ba0*/  LDL.64 R24, [R1+0x2c0] ;  /* 0x0002c00001187983 */ /* 0x000ee80000100a00 */
[----:B------:R-:W-:Y:S01]  /*13bb0*/  STL [R1+0x664], R18 ;  /* 0x0006641201007387 */ /* 0x000fe20000100800 */
[----:B--2---:R-:W-:-:S06]  /*13bc0*/  PRMT R47, RZ, 0x7610, R47 ;  /* 0x00007610ff2f7816 */ /* 0x004fcc000000002f */
[----:B------:R-:W2:Y:S04]  /*13bd0*/  @!P0 LDG.E.U16 R47, desc[UR22][R48.64] ;  /* 0x00000016302f8981 */ /* 0x000ea8000c1e1500 */
[----:B------:R-:W2:Y:S04]  /*13be0*/  LDL.LU.64 R48, [R1+0x680] ;  /* 0x0006800001307983 */ /* 0x000ea80000300a00 */
[----:B------:R-:W2:Y:S04]  /*13bf0*/  LDL.64 R40, [R1+0x200] ;  /* 0x0002000001287983 */ /* 0x000ea80000100a00 */
        /* <DEDUP_REMOVED lines=14> */
[----:B----4-:R-:W-:-:S06]  /*13ce0*/  PRMT R52, RZ, 0x7610, R52 ;  /* 0x00007610ff347816 */ /* 0x010fcc0000000034 */
[----:B---3--:R0:W3:Y:S02]  /*13cf0*/  @!P0 LDG.E.U16 R52, desc[UR22][R8.64] ;  /* 0x0000001608348981 */ /* 0x0080e4000c1e1500 */
[----:B0-----:R-:W0:Y:S01]  /*13d00*/  S2R R8, SR_TID.X ;  /* 0x0000000000087919 */ /* 0x001e220000002100 */
[----:B------:R-:W-:Y:S02]  /*13d10*/  PRMT R51, RZ, 0x7610, R51 ;  /* 0x00007610ff337816 */ /* 0x000fe40000000033 */
[----:B------:R-:W-:Y:S02]  /*13d20*/  PRMT R0, RZ, 0x7610, R0 ;  /* 0x00007610ff007816 */ /* 0x000fe40000000000 */
[----:B------:R-:W-:Y:S02]  /*13d30*/  PRMT R19, RZ, 0x7610, R19 ;  /* 0x00007610ff137816 */ /* 0x000fe40000000013 */
[----:B------:R-:W4:Y:S04]  /*13d40*/  @!P0 LDG.E.U16 R51, desc[UR22][R36.64] ;  /* 0x0000001624338981 */ /* 0x000f28000c1e1500 */
[----:B------:R-:W3:Y:S04]  /*13d50*/  @!P0 LDG.E.U16 R0, desc[UR22][R20.64] ;  /* 0x0000001614008981 */ /* 0x000ee8000c1e1500 */
[----:B------:R-:W3:Y:S01]  /*13d60*/  @!P0 LDG.E.U16 R19, desc[UR22][R38.64] ;  /* 0x0000001626138981 */ /* 0x000ee2000c1e1500 */
[----:B0-----:R-:W-:-:S02]  /*13d70*/  LOP3.LUT R15, R8, 0x3f, RZ, 0xc0, !PT ;  /* 0x0000003f080f7812 */ /* 0x001fc400078ec0ff */
[----:B------:R-:W-:-:S03]  /*13d80*/  SHF.R.S32.HI R10, RZ, 0x6, R8 ;  /* 0x00000006ff0a7819 */ /* 0x000fc60000011408 */
[----:B------:R-:W-:Y:S01]  /*13d90*/  IMAD.SHL.U32 R15, R15, 0x2, RZ ;  /* 0x000000020f0f7824 */ /* 0x000fe200078e00ff */
[----:B------:R-:W-:-:S04]  /*13da0*/  SGXT R10, R10, 0x1 ;  /* 0x000000010a0a781a */ /* 0x000fc80000000200 */
[----:B------:R-:W-:-:S04]  /*13db0*/  LOP3.LUT R10, R15, 0x90, R10, 0x78, !PT ;  /* 0x000000900f0a7812 */ /* 0x000fc800078e780a */
[----:B------:R-:W-:Y:S02]  /*13dc0*/  LOP3.LUT R10, R10, 0x60, RZ, 0x3c, !PT ;  /* 0x000000600a0a7812 */ /* 0x000fe400078e3cff */
[----:B------:R-:W-:-:S06]  /*13dd0*/  PRMT R50, RZ, 0x7610, R50 ;  /* 0x00007610ff327816 */ /* 0x000fcc0000000032 */
[----:B------:R-:W3:Y:S04]  /*13de0*/  @!P0 LDG.E.U16 R50, desc[UR22][R24.64] ;  /* 0x0000001618328981 */ /* 0x000ee8000c1e1500 */
[----:B--2---:R-:W-:Y:S04]  /*13df0*/  STL [R1+0x668], R47 ;  /* 0x0006682f01007387 */ /* 0x004fe80000100800 */
[----:B------:R0:W-:Y:S04]  /*13e00*/  STL [R1+0x66c], R39 ;  /* 0x00066c2701007387 */ /* 0x0001e80000100800 */
[----:B------:R-:W2:Y:S01]  /*13e10*/  LDL.LU.64 R36, [R1+0x678] ;  /* 0x0006780001247983 */ /* 0x000ea20000300a00 */
[----:B------:R-:W-:-:S03]  /*13e20*/  PRMT R48, RZ, 0x7610, R48 ;  /* 0x00007610ff307816 */ /* 0x000fc60000000030 */
[----:B------:R-:W3:Y:S04]  /*13e30*/  LDL.LU.64 R20, [R1+0x670] ;  /* 0x0006700001147983 */ /* 0x000ee80000300a00 */
[----:B0-----:R-:W4:Y:S04]  /*13e40*/  LDL.LU R39, [R1+0x35c] ;  /* 0x00035c0001277983 */ /* 0x001f280000300800 */
[----:B------:R-:W-:Y:S04]  /*13e50*/  STS.U16 [R10+UR10+0xa700], R35 ;  /* 0x00a700230a007988 */ /* 0x000fe8000800040a */
[----:B------:R-:W-:Y:S04]  /*13e60*/  STS.U16 [R10+UR10+0xab00], R14 ;  /* 0x00ab000e0a007988 */ /* 0x000fe8000800040a */
[----:B------:R-:W-:Y:S04]  /*13e70*/  STS.U16 [R10+UR10+0xaf00], R45 ;  /* 0x00af002d0a007988 */ /* 0x000fe8000800040a */
[----:B------:R-:W-:Y:S04]  /*13e80*/  STS.U16 [R10+UR10+0xb300], R44 ;  /* 0x00b3002c0a007988 */ /* 0x000fe8000800040a */
[----:B------:R-:W-:Y:S04]  /*13e90*/  STS.U16 [R10+UR10+0xb700], R29 ;  /* 0x00b7001d0a007988 */ /* 0x000fe8000800040a */
[----:B------:R-:W-:Y:S04]  /*13ea0*/  STS.U16 [R10+UR10+0xbb00], R11 ;  /* 0x00bb000b0a007988 */ /* 0x000fe8000800040a */
[----:B------:R-:W-:Y:S04]  /*13eb0*/  STS.U16 [R10+UR10+0xbf00], R28 ;  /* 0x00bf001c0a007988 */ /* 0x000fe8000800040a */
[----:B------:R0:W4:Y:S04]  /*13ec0*/  @!P0 LDG.E.U16 R48, desc[UR22][R40.64] ;  /* 0x0000001628308981 */ /* 0x000128000c1e1500 */
[----:B------:R1:W-:Y:S04]  /*13ed0*/  STS.U16 [R3+UR10+0xcc00], R43 ;  /* 0x00cc002b03007988 */ /* 0x0003e8000800040a */
[----:B-1----:R-:W4:Y:S04]  /*13ee0*/  LDL.LU R43, [R1+0x438] ;  /* 0x00043800012b7983 */ /* 0x002f280000300800 */
        /* <DEDUP_REMOVED lines=18> */
[----:B------:R1:W-:Y:S04]  /*14010*/  STS.U16 [R3+UR10+0xd800], R13 ;  /* 0x00d8000d03007988 */ /* 0x0003e8000800040a */
[----:B------:R-:W4:Y:S04]  /*14020*/  LDL.LU R29, [R1+0x3d0] ;  /* 0x0003d000011d7983 */ /* 0x000f280000300800 */
[----:B-1----:R-:W4:Y:S04]  /*14030*/  LDL.LU R13, [R1+0x3b0] ;  /* 0x0003b000010d7983 */ /* 0x002f280000300800 */
[----:B------:R-:W4:Y:S04]  /*14040*/  LDL.LU R28, [R1+0x390] ;  /* 0x00039000011c7983 */ /* 0x000f280000300800 */
[----:B------:R1:W-:Y:S04]  /*14050*/  STS.U16 [R3+UR10+0xc800], R12 ;  /* 0x00c8000c03007988 */ /* 0x0003e8000800040a */
[----:B------:R-:W4:Y:S04]  /*14060*/  LDL.LU R10, [R1+0x370] ;  /* 0x00037000010a7983 */ /* 0x000f280000300800 */
        /* <DEDUP_REMOVED lines=8> */
[----:B-1----:R-:W4:Y:S01]  /*140f0*/  LDL.LU R31, [R1+0x3cc] ;  /* 0x0003cc00011f7983 */ /* 0x002f220000300800 */
[----:B------:R-:W-:-:S02]  /*14100*/  LOP3.LUT R16, R3, 0x10, RZ, 0x3c, !PT ;  /* 0x0000001003107812 */ /* 0x000fc400078e3cff */
[----:B------:R-:W-:Y:S02]  /*14110*/  PRMT R34, RZ, 0x7610, R34 ;  /* 0x00007610ff227816 */ /* 0x000fe40000000022 */
[----:B------:R-:W-:Y:S02]  /*14120*/  PRMT R2, RZ, 0x7610, R2 ;  /* 0x00007610ff027816 */ /* 0x000fe40000000002 */
[----:B------:R-:W-:Y:S02]  /*14130*/  PRMT R49, RZ, 0x7610, R49 ;  /* 0x00007610ff317816 */ /* 0x000fe40000000031 */
[----:B------:R-:W4:Y:S01]  /*14140*/  @!P0 LDG.E.U16 R34, desc[UR22][R22.64] ;  /* 0x0000001616228981 */ /* 0x000f22000c1e1500 */
[----:B------:R-:W-:-:S03]  /*14150*/  PRMT R46, RZ, 0x7610, R46 ;  /* 0x00007610ff2e7816 */ /* 0x000fc6000000002e */
[----:B------:R-:W4:Y:S01]  /*14160*/  @!P0 LDG.E.U16 R2, desc[UR22][R6.64] ;  /* 0x0000001606028981 */ /* 0x000f22000c1e1500 */
[----:B------:R-:W-:-:S06]  /*14170*/  PRMT R53, RZ, 0x7610, R53 ;  /* 0x00007610ff357816 */ /* 0x000fcc0000000035 */
[----:B------:R-:W4:Y:S04]  /*14180*/  @!P0 LDG.E.U16 R53, desc[UR22][R4.64] ;  /* 0x0000001604358981 */ /* 0x000f28000c1e1500 */
[----:B--2---:R-:W2:Y:S04]  /*14190*/  @!P0 LDG.E.U16 R49, desc[UR22][R36.64] ;  /* 0x0000001624318981 */ /* 0x004ea8000c1e1500 */
[----:B---3--:R-:W3:Y:S04]  /*141a0*/  @!P0 LDG.E.U16 R46, desc[UR22][R20.64] ;  /* 0x00000016142e8981 */ /* 0x008ee8000c1e1500 */
[----:B----4-:R0:W-:Y:S04]  /*141b0*/  STS.U16 [R3+UR10+0xdc00], R39 ;  /* 0x00dc002703007988 */ /* 0x0101e8000800040a */
[----:B0-----:R0:W5:Y:S04]  /*141c0*/  LDL.LU R39, [R1+0x66c] ;  /* 0x00066c0001277983 */ /* 0x0011680000300800 */
[----:B------:R1:W-:Y:S04]  /*141d0*/  STS.U16 [R16+UR10+0xc080], R43 ;  /* 0x00c0802b10007988 */ /* 0x0003e8000800040a */
[----:B------:R-:W-:Y:S04]  /*141e0*/  STS.U16 [R16+UR10+0xc480], R47 ;  /* 0x00c4802f10007988 */ /* 0x000fe8000800040a */
[----:B------:R-:W-:Y:S04]  /*141f0*/  STS.U16 [R16+UR10+0xc880], R18 ;  /* 0x00c8801210007988 */ /* 0x000fe8000800040a */
[----:B------:R-:W-:Y:S04]  /*14200*/  STS.U16 [R16+UR10+0xcc80], R33 ;  /* 0x00cc802110007988 */ /* 0x000fe8000800040a */
[----:B------:R4:W-:Y:S04]  /*14210*/  STS.U16 [R16+UR10+0xd080], R41 ;  /* 0x00d0802910007988 */ /* 0x0009e8000800040a */
[----:B-1----:R-:W2:Y:S04]  /*14220*/  LDL.LU R43, [R1+0x38c] ;  /* 0x00038c00012b7983 */ /* 0x002ea80000300800 */
[----:B------:R1:W-:Y:S01]  /*14230*/  STS.U16 [R16+UR10+0xd480], R32 ;  /* 0x00d4802010007988 */ /* 0x0003e2000800040a */
[----:B----4-:R-:W-:-:S03]  /*14240*/  LOP3.LUT R41, R3, 0x20, RZ, 0x3c, !PT ;  /* 0x0000002003297812 */ /* 0x010fc600078e3cff */
[----:B------:R-:W4:Y:S04]  /*14250*/  LDL.LU R47, [R1+0x668] ;  /* 0x00066800012f7983 */ /* 0x000f280000300800 */
[----:B------:R0:W-:Y:S04]  /*14260*/  STS.U16 [R16+UR10+0xd880], R17 ;  /* 0x00d8801110007988 */ /* 0x0001e8000800040a */
[----:B------:R-:W2:Y:S04]  /*14270*/  LDL.LU R18, [R1+0x664] ;  /* 0x0006640001127983 */ /* 0x000ea80000300800 */
[----:B------:R0:W-:Y:S04]  /*14280*/  STS.U16 [R16+UR10+0xdc80], R8 ;  /* 0x00dc800810007988 */ /* 0x0001e8000800040a */
[----:B------:R-:W2:Y:S04]  /*14290*/  LDL.LU R33, [R1+0x660] ;  /* 0x0006600001217983 */ /* 0x000ea80000300800 */
[----:B------:R0:W-:Y:S04]  /*142a0*/  STS.U16 [R41+UR10+0xc100], R9 ;  /* 0x00c1000929007988 */ /* 0x0001e8000800040a */
[----:B-1----:R-:W2:Y:S04]  /*142b0*/  LDL.LU R32, [R1+0x65c] ;  /* 0x00065c0001207983 */ /* 0x002ea80000300800 */
[----:B------:R1:W-:Y:S04]  /*142c0*/  STS.U16 [R41+UR10+0xc500], R30 ;  /* 0x00c5001e29007988 */ /* 0x0003e8000800040a */
[----:B0-----:R-:W2:Y:S04]  /*142d0*/  LDL.LU R17, [R1+0x658] ;  /* 0x0006580001117983 */ /* 0x001ea80000300800 */
[----:B------:R-:W-:Y:S04]  /*142e0*/  STS.U16 [R41+UR10+0xc900], R24 ;  /* 0x00c9001829007988 */ /* 0x000fe8000800040a */
[----:B------:R-:W2:Y:S04]  /*142f0*/  LDL.LU R16, [R1+0x654] ;  /* 0x0006540001107983 */ /* 0x000ea80000300800 */
[----:B------:R-:W-:Y:S04]  /*14300*/  STS.U16 [R41+UR10+0xcd00], R25 ;  /* 0x00cd001929007988 */ /* 0x000fe8000800040a */
[----:B------:R0:W5:Y:S04]  /*14310*/  LDL.LU R8, [R1+0x650] ;  /* 0x0006500001087983 */ /* 0x0001680000300800 */
[----:B------:R0:W-:Y:S04]  /*14320*/  STS.U16 [R41+UR10+0xd100], R11 ;  /* 0x00d1000b29007988 */ /* 0x0001e8000800040a */
[----:B------:R2:W5:Y:S04]  /*14330*/  LDL.LU R9, [R1+0x64c] ;  /* 0x00064c0001097983 */ /* 0x0005680000300800 */
[----:B-1----:R-:W2:Y:S01]  /*14340*/  LDL.LU R30, [R1+0x648] ;  /* 0x00064800011e7983 */ /* 0x002ea20000300800 */
[----:B0-----:R-:W-:-:S03]  /*14350*/  LOP3.LUT R11, R3, 0x30, RZ, 0x3c, !PT ;  /* 0x00000030030b7812 */ /* 0x001fc600078e3cff */
[----:B------:R0:W5:Y:S04]  /*14360*/  LDL.LU R24, [R1+0x644] ;  /* 0x0006440001187983 */ /* 0x0001680000300800 */
[----:B------:R1:W-:Y:S04]  /*14370*/  STS.U16 [R41+UR10+0xd500], R15 ;  /* 0x00d5000f29007988 */ /* 0x0003e8000800040a */
[----:B------:R0:W5:Y:S04]  /*14380*/  LDL.LU R25, [R1+0x640] ;  /* 0x0006400001197983 */ /* 0x0001680000300800 */
[----:B------:R0:W-:Y:S04]  /*14390*/  STS.U16 [R41+UR10+0xd900], R40 ;  /* 0x00d9002829007988 */ /* 0x0001e8000800040a */
[----:B-1----:R-:W2:Y:S04]  /*143a0*/  LDL.LU R15, [R1+0x63c] ;  /* 0x00063c00010f7983 */ /* 0x002ea80000300800 */
[----:B------:R1:W-:Y:S04]  /*143b0*/  STS.U16 [R41+UR10+0xdd00], R35 ;  /* 0x00dd002329007988 */ /* 0x0003e8000800040a */
[----:B0-----:R0:W5:Y:S04]  /*143c0*/  LDL.LU R40, [R1+0x638] ;  /* 0x0006380001287983 */ /* 0x0011680000300800 */
[----:B------:R0:W-:Y:S04]  /*143d0*/  STS.U16 [R11+UR10+0xc180], R14 ;  /* 0x00c1800e0b007988 */ /* 0x0001e8000800040a */
[----:B-1----:R1:W5:Y:S04]  /*143e0*/  LDL.LU R41, [R1+0x634] ;  /* 0x0006340001297983 */ /* 0x0023680000300800 */
[----:B------:R0:W-:Y:S04]  /*143f0*/  STS.U16 [R11+UR10+0xc580], R45 ;  /* 0x00c5802d0b007988 */ /* 0x0001e8000800040a */
[----:B------:R-:W2:Y:S04]  /*14400*/  LDL.LU R35, [R1+0x630] ;  /* 0x0006300001237983 */ /* 0x000ea80000300800 */
[----:B------:R1:W-:Y:S04]  /*14410*/  STS.U16 [R11+UR10+0xc980], R44 ;  /* 0x00c9802c0b007988 */ /* 0x0003e8000800040a */
[----:B0-----:R-:W2:Y:S04]  /*14420*/  LDL.LU R14, [R1+0x62c] ;  /* 0x00062c00010e7983 */ /* 0x001ea80000300800 */
[----:B------:R0:W-:Y:S04]  /*14430*/  STS.U16 [R11+UR10+0xcd80], R29 ;  /* 0x00cd801d0b007988 */ /* 0x0001e8000800040a */
[----:B------:R-:W2:Y:S04]  /*14440*/  LDL.LU R45, [R1+0x628] ;  /* 0x00062800012d7983 */ /* 0x000ea80000300800 */
[----:B------:R0:W-:Y:S04]  /*14450*/  STS.U16 [R11+UR10+0xd180], R13 ;  /* 0x00d1800d0b007988 */ /* 0x0001e8000800040a */
[----:B-1----:R-:W2:Y:S04]  /*14460*/  LDL.LU R44, [R1+0x624] ;  /* 0x00062400012c7983 */ /* 0x002ea80000300800 */
[----:B0-----:R-:W2:Y:S01]  /*14470*/  LDL.LU R29, [R1+0x620] ;  /* 0x00062000011d7983 */ /* 0x001ea20000300800 */
[----:B------:R-:W-:-:S03]  /*14480*/  LOP3.LUT R13, R3, 0x40, RZ, 0x3c, !PT ;  /* 0x00000040030d7812 */ /* 0x000fc600078e3cff */
[----:B------:R0:W-:Y:S04]  /*14490*/  STS.U16 [R11+UR10+0xd580], R28 ;  /* 0x00d5801c0b007988 */ /* 0x0001e8000800040a */
[----:B------:R1:W-:Y:S04]  /*144a0*/  STS.U16 [R11+UR10+0xd980], R10 ;  /* 0x00d9800a0b007988 */ /* 0x0003e8000800040a */
[----:B------:R1:W-:Y:S04]  /*144b0*/  STS.U16 [R11+UR10+0xdd80], R12 ;  /* 0x00dd800c0b007988 */ /* 0x0003e8000800040a */
[----:B0-----:R-:W2:Y:S04]  /*144c0*/  LDL.LU R28, [R1+0x61c] ;  /* 0x00061c00011c7983 */ /* 0x001ea80000300800 */
[----:B-1----:R0:W5:Y:S04]  /*144d0*/  LDL.LU R10, [R1+0x618] ;  /* 0x00061800010a7983 */ /* 0x0021680000300800 */
[----:B------:R0:W5:Y:S04]  /*144e0*/  LDL.LU R11, [R1+0x614] ;  /* 0x00061400010b7983 */ /* 0x0001680000300800 */
[----:B------:R-:W2:Y:S04]  /*144f0*/  LDL.LU R12, [R1+0x610] ;  /* 0x00061000010c7983 */ /* 0x000ea80000300800 */
[----:B------:R1:W-:Y:S04]  /*14500*/  STS.U16 [R13+UR10+0xc200], R26 ;  /* 0x00c2001a0d007988 */ /* 0x0003e8000800040a */
[----:B------:R0:W-:Y:S04]  /*14510*/  STS.U16 [R13+UR10+0xc600], R27 ;  /* 0x00c6001b0d007988 */ /* 0x0001e8000800040a */
[----:B------:R0:W-:Y:S04]  /*14520*/  STS.U16 [R13+UR10+0xca00], R42 ;  /* 0x00ca002a0d007988 */ /* 0x0001e8000800040a */
[----:B-1----:R1:W5:Y:S04]  /*14530*/  LDL.LU R26, [R1+0x60c] ;  /* 0x00060c00011a7983 */ /* 0x0023680000300800 */
[----:B0-----:R1:W5:Y:S04]  /*14540*/  LDL.LU R27, [R1+0x608] ;  /* 0x00060800011b7983 */ /* 0x0013680000300800 */
[----:B------:R1:W5:Y:S04]  /*14550*/  LDL.LU R42, [R1+0x604] ;  /* 0x00060400012a7983 */ /* 0x0003680000300800 */
[----:B------:R0:W-:Y:S04]  /*14560*/  STS.U16 [R13+UR10+0xce00], R31 ;  /* 0x00ce001f0d007988 */ /* 0x0001e8000800040a */
[----:B0-----:R-:W2:Y:S04]  /*14570*/  LDL.LU R31, [R1+0x600] ;  /* 0x00060000011f7983 */ /* 0x001ea80000300800 */
[----:B--2---:R0:W-:Y:S04]  /*14580*/  STS.U16 [R13+UR10+0xd200], R31 ;  /* 0x00d2001f0d007988 */ /* 0x0041e8000800040a */
[----:B------:R2:W-:Y:S01]  /*14590*/  STS.U16 [R13+UR10+0xd600], R43 ;  /* 0x00d6002b0d007988 */ /* 0x0005e2000800040a */
[----:B0-----:R-:W-:-:S03]  /*145a0*/  LOP3.LUT R31, R3, 0x50, RZ, 0x3c, !PT ;  /* 0x00000050031f7812 */ /* 0x001fc600078e3cff */
[----:B------:R0:W-:Y:S04]  /*145b0*/  STS.U16 [R13+UR10+0xda00], R12 ;  /* 0x00da000c0d007988 */ /* 0x0001e8000800040a */
[----:B------:R0:W-:Y:S04]  /*145c0*/  STS.U16 [R13+UR10+0xde00], R28 ;  /* 0x00de001c0d007988 */ /* 0x0001e8000800040a */
[----:B------:R0:W-:Y:S04]  /*145d0*/  STS.U16 [R31+UR10+0xc280], R29 ;  /* 0x00c2801d1f007988 */ /* 0x0001e8000800040a */
[----:B--2---:R1:W5:Y:S04]  /*145e0*/  LDL.LU R43, [R1+0x5fc] ;  /* 0x0005fc00012b7983 */ /* 0x0043680000300800 */
[----:B------:R2:W-:Y:S04]  /*145f0*/  STS.U16 [R31+UR10+0xc680], R44 ;  /* 0x00c6802c1f007988 */ /* 0x0005e8000800040a */
[----:B0-----:R1:W5:Y:S04]  /*14600*/  LDL.LU R12, [R1+0x5f8] ;  /* 0x0005f800010c7983 */ /* 0x0013680000300800 */
[----:B------:R-:W-:Y:S04]  /*14610*/  STS.U16 [R31+UR10+0xca80], R45 ;  /* 0x00ca802d1f007988 */ /* 0x000fe8000800040a */
[----:B------:R1:W5:Y:S04]  /*14620*/  LDL.LU R13, [R1+0x5f4] ;  /* 0x0005f400010d7983 */ /* 0x0003680000300800 */
[----:B------:R-:W-:Y:S04]  /*14630*/  STS.U16 [R31+UR10+0xce80], R14 ;  /* 0x00ce800e1f007988 */ /* 0x000fe8000800040a */
[----:B------:R1:W5:Y:S04]  /*14640*/  LDL.LU R28, [R1+0x5f0] ;  /* 0x0005f000011c7983 */ /* 0x0003680000300800 */
[----:B------:R0:W-:Y:S04]  /*14650*/  STS.U16 [R31+UR10+0xd280], R35 ;  /* 0x00d280231f007988 */ /* 0x0001e8000800040a */
[----:B------:R1:W5:Y:S04]  /*14660*/  LDL.LU R29, [R1+0x5ec] ;  /* 0x0005ec00011d7983 */ /* 0x0003680000300800 */
[----:B--2---:R1:W5:Y:S01]  /*14670*/  LDL.LU R44, [R1+0x5e8] ;  /* 0x0005e800012c7983 */ /* 0x0043620000300800 */
[----:B0-----:R-:W-:-:S03]  /*14680*/  LOP3.LUT R35, R3, 0x60, RZ, 0x3c, !PT ;  /* 0x0000006003237812 */ /* 0x001fc600078e3cff */
[----:B------:R1:W5:Y:S04]  /*14690*/  LDL.LU R45, [R1+0x5e4] ;  /* 0x0005e400012d7983 */ /* 0x0003680000300800 */
[----:B------:R0:W-:Y:S04]  /*146a0*/  STS.U16 [R31+UR10+0xd680], R15 ;  /* 0x00d6800f1f007988 */ /* 0x0001e8000800040a */
[----:B------:R1:W5:Y:S04]  /*146b0*/  LDL.LU R14, [R1+0x5e0] ;  /* 0x0005e000010e7983 */ /* 0x0003680000300800 */
[----:B------:R2:W-:Y:S04]  /*146c0*/  STS.U16 [R31+UR10+0xda80], R30 ;  /* 0x00da801e1f007988 */ /* 0x0005e8000800040a */
[----:B0-----:R1:W5:Y:S04]  /*146d0*/  LDL.LU R15, [R1+0x5dc] ;  /* 0x0005dc00010f7983 */ /* 0x0013680000300800 */
[----:B------:R0:W-:Y:S04]  /*146e0*/  STS.U16 [R31+UR10+0xde80], R16 ;  /* 0x00de80101f007988 */ /* 0x0001e8000800040a */
[----:B--2---:R1:W5:Y:S04]  /*146f0*/  LDL.LU R30, [R1+0x5d8] ;  /* 0x0005d800011e7983 */ /* 0x0043680000300800 */
[----:B------:R2:W-:Y:S04]  /*14700*/  STS.U16 [R35+UR10+0xc300], R17 ;  /* 0x00c3001123007988 */ /* 0x0005e8000800040a */
[----:B0-----:R1:W5:Y:S04]  /*14710*/  LDL.LU R31, [R1+0x5d4] ;  /* 0x0005d400011f7983 */ /* 0x0013680000300800 */
[----:B------:R0:W-:Y:S04]  /*14720*/  STS.U16 [R35+UR10+0xc700], R32 ;  /* 0x00c7002023007988 */ /* 0x0001e8000800040a */
[----:B------:R1:W5:Y:S04]  /*14730*/  LDL.LU R16, [R1+0x5d0] ;  /* 0x0005d00001107983 */ /* 0x0003680000300800 */
[----:B------:R0:W-:Y:S04]  /*14740*/  STS.U16 [R35+UR10+0xcb00], R33 ;  /* 0x00cb002123007988 */ /* 0x0001e8000800040a */
[----:B--2---:R1:W5:Y:S04]  /*14750*/  LDL.LU R17, [R1+0x5cc] ;  /* 0x0005cc0001117983 */ /* 0x0043680000300800 */
[----:B------:R2:W-:Y:S04]  /*14760*/  STS.U16 [R35+UR10+0xcf00], R18 ;  /* 0x00cf001223007988 */ /* 0x0005e8000800040a */
[----:B0-----:R1:W5:Y:S04]  /*14770*/  LDL.LU R32, [R1+0x5c8] ;  /* 0x0005c80001207983 */ /* 0x0013680000300800 */
[----:B----4-:R0:W-:Y:S04]  /*14780*/  STS.U16 [R35+UR10+0xd300], R47 ;  /* 0x00d3002f23007988 */ /* 0x0101e8000800040a */
[----:B------:R1:W5:Y:S04]  /*14790*/  LDL.LU R33, [R1+0x5c4] ;  /* 0x0005c40001217983 */ /* 0x0003680000300800 */
[----:B--2---:R1:W5:Y:S01]  /*147a0*/  LDL.LU R18, [R1+0x5c0] ;  /* 0x0005c00001127983 */ /* 0x0043620000300800 */
[----:B0-----:R-:W-:-:S03]  /*147b0*/  LOP3.LUT R47, R3, 0x70, RZ, 0x3c, !PT ;  /* 0x00000070032f7812 */ /* 0x001fc600078e3cff */
[----:B------:R0:W-:Y:S04]  /*147c0*/  STS.U16 [R35+UR10+0xd700], R19 ;  /* 0x00d7001323007988 */ /* 0x0001e8000800040a */
[----:B------:R2:W-:Y:S04]  /*147d0*/  STS.U16 [R35+UR10+0xdb00], R34 ;  /* 0x00db002223007988 */ /* 0x0005e8000800040a */
[----:B------:R4:W-:Y:S04]  /*147e0*/  STS.U16 [R35+UR10+0xdf00], R2 ;  /* 0x00df000223007988 */ /* 0x0009e8000800040a */
[----:B0-----:R1:W5:Y:S04]  /*147f0*/  LDL.LU R19, [R1+0x5bc] ;  /* 0x0005bc0001137983 */ /* 0x0013680000300800 */
[----:B--2---:R1:W5:Y:S04]  /*14800*/  LDL.LU R34, [R1+0x5b8] ;  /* 0x0005b80001227983 */ /* 0x0043680000300800 */
[----:B----4-:R1:W5:Y:S04]  /*14810*/  LDL.LU R35, [R1+0x5b4] ;  /* 0x0005b40001237983 */ /* 0x0103680000300800 */
[----:B------:R1:W5:Y:S04]  /*14820*/  LDL.LU R2, [R1+0x5b0] ;  /* 0x0005b00001027983 */ /* 0x0003680000300800 */
[----:B------:R0:W-:Y:S04]  /*14830*/  STS.U16 [R47+UR10+0xc380], R52 ;  /* 0x00c380342f007988 */ /* 0x0001e8000800040a */
[----:B------:R2:W-:Y:S04]  /*14840*/  STS.U16 [R47+UR10+0xc780], R50 ;  /* 0x00c780322f007988 */ /* 0x0005e8000800040a */
[----:B------:R4:W-:Y:S04]  /*14850*/  STS.U16 [R47+UR10+0xcb80], R51 ;  /* 0x00cb80332f007988 */ /* 0x0009e8000800040a */
[----:B0-----:R1:W5:Y:S04]  /*14860*/  LDL.LU R52, [R1+0x5ac] ;  /* 0x0005ac0001347983 */ /* 0x0013680000300800 */
[----:B--2---:R1:W5:Y:S04]  /*14870*/  LDL.LU R50, [R1+0x5a8] ;  /* 0x0005a80001327983 */ /* 0x0043680000300800 */
[----:B----4-:R1:W5:Y:S04]  /*14880*/  LDL.LU R51, [R1+0x5a4] ;  /* 0x0005a40001337983 */ /* 0x0103680000300800 */
[----:B------:R0:W-:Y:S04]  /*14890*/  STS.U16 [R47+UR10+0xcf80], R0 ;  /* 0x00cf80002f007988 */ /* 0x0001e8000800040a */
[----:B------:R2:W-:Y:S04]  /*148a0*/  STS.U16 [R47+UR10+0xd380], R48 ;  /* 0x00d380302f007988 */ /* 0x0005e8000800040a */
[----:B------:R4:W-:Y:S04]  /*148b0*/  STS.U16 [R47+UR10+0xd780], R49 ;  /* 0x00d780312f007988 */ /* 0x0009e8000800040a */
[----:B0-----:R1:W5:Y:S04]  /*148c0*/  LDL.LU R0, [R1+0x5a0] ;  /* 0x0005a00001007983 */ /* 0x0013680000300800 */
[----:B--2---:R1:W5:Y:S04]  /*148d0*/  LDL.LU R48, [R1+0x59c] ;  /* 0x00059c0001307983 */ /* 0x0043680000300800 */
[----:B----4-:R1:W5:Y:S04]  /*148e0*/  LDL.LU R49, [R1+0x598] ;  /* 0x0005980001317983 */ /* 0x0103680000300800 */
[----:B---3--:R0:W-:Y:S04]  /*148f0*/  STS.U16 [R47+UR10+0xdb80], R46 ;  /* 0x00db802e2f007988 */ /* 0x0081e8000800040a */
[----:B------:R2:W-:Y:S01]  /*14900*/  STS.U16 [R47+UR10+0xdf80], R53 ;  /* 0x00df80352f007988 */ /* 0x0005e2000800040a */
[----:B------:R3:W-:Y:S06]  /*14910*/  MEMBAR.ALL.CTA ;  /* 0x0000000000007992 */ /* 0x0007ec0000008000 */
[----:B---3--:R-:W3:Y:S04]  /*14920*/  FENCE.VIEW.ASYNC.S ;  /* 0x00000000000073c6 */ /* 0x008ee80000000000 */
[----:B0-----:R1:W5:Y:S04]  /*14930*/  LDL.LU R46, [R1+0x594] ;  /* 0x00059400012e7983 */ /* 0x0013680000300800 */
[----:B--2---:R1:W5:Y:S04]  /*14940*/  LDL.LU R47, [R1+0x590] ;  /* 0x00059000012f7983 */ /* 0x0043680000300800 */
[----:B------:R1:W5:Y:S01]  /*14950*/  LDL.LU R53, [R1+0x58c] ;  /* 0x00058c0001357983 */ /* 0x0003620000300800 */
[----:B------:R-:W-:-:S04]  /*14960*/  ULEA UR12, UR8, UR10, 0x3 ;  /* 0x0000000a080c7291 */ /* 0x000fc8000f8e18ff */
[----:B------:R-:W-:Y:S01]  /*14970*/  UIADD3 UR12, UPT, UPT, UR12, 0x10000, URZ ;  /* 0x000100000c0c7890 */ /* 0x000fe2000fffe0ff */
[----:B---3--:R-:W-:Y:S06]  /*14980*/  BAR.SYNC.DEFER_BLOCKING 0x0 ;  /* 0x0000000000007b1d */ /* 0x008fec0000010000 */
[----:B------:R-:W-:Y:S05]  /*14990*/  @P1 BRA `(.L_x_9) ;  /* 0x00000000007c1947 */ /* 0x000fea0003800000 */
[----:B------:R-:W-:Y:S01]  /*149a0*/  UMOV UR17, 0x40004040 ;  /* 0x4000404000117882 */ /* 0x000fe20000000000 */
[----:B------:R-:W-:Y:S01]  /*149b0*/  UMOV UR15, 0x40004040 ;  /* 0x40004040000f7882 */ /* 0x000fe20000000000 */
[----:B------:R-:W-:Y:S01]  /*149c0*/  UMOV UR18, 0x0 ;  /* 0x0000000000127882 */ /* 0x000fe20000000000 */
[----:B------:R-:W-:Y:S01]  /*149d0*/  UMOV UR19, 0x4108010 ;  /* 0x0410801000137882 */ /* 0x000fe20000000000 */
[----:B------:R-:W-:Y:S01]  /*149e0*/  UMOV UR50, 0x0 ;  /* 0x0000000000327882 */ /* 0x000fe20000000000 */
[----:B------:R-:W-:Y:S01]  /*149f0*/  UMOV UR51, 0x4108010 ;  /* 0x0410801000337882 */ /* 0x000fe20000000000 */
        /* <DEDUP_REMOVED lines=14> */
[----:B------:R-:W-:Y:S01]  /*14ae0*/  UMOV UR6, UR12 ;  /* 0x0000000c00067c82 */ /* 0x000fe20008000000 */
        /* <DEDUP_REMOVED lines=10> */
.L_x_9:
[----:B-----5:R2:W-:Y:S04]  /*14b90*/  STL [R1+0x58c], R0 ;  /* 0x00058c0001007387 */ /* 0x0205e80000100800 */
[----:B--2---:R-:W2:Y:S01]  /*14ba0*/  LDL.LU R0, [R1+0x440] ;  /* 0x0004400001007983 */ /* 0x004ea20000300800 */
[----:B------:R-:W-:Y:S02]  /*14bb0*/  UIADD3 UR8, UPT, UPT, UR8, 0x1, URZ ;  /* 0x0000000108087890 */ /* 0x000fe4000fffe0ff */
[----:B------:R-:W-:Y:S02]  /*14bc0*/  UIADD3 UR13, UPT, UPT, UR13, -0x80, URZ ;  /* 0xffffff800d0d7890 */ /* 0x000fe4000fffe0ff */
[----:B------:R-:W-:-:S04]  /*14bd0*/  UISETP.GT.AND UP1, UPT, UR8, 0x1, UPT ;  /* 0x000000010800788c */ /* 0x000fc8000bf24270 */
[----:B0-----:R-:W-:Y:S02]  /*14be0*/  USEL UR4, URZ, 0x1, !UP1 ;  /* 0x00000001ff047887 */ /* 0x001fe4000c800000 */
[----:B------:R-:W-:Y:S01]  /*14bf0*/  USEL UR8, UR8, URZ, !UP1 ;  /* 0x000000ff08087287 */ /* 0x000fe2000c800000 */
[----:B--2---:R-:W-:-:S05]  /*14c00*/  VIADD R0, R0, 0xffffffff ;  /* 0xffffffff00007836 */ /* 0x004fca0000000000 */
[----:B------:R0:W-:Y:S01]  /*14c10*/  STL [R1+0x440], R0 ;  /* 0x0004400001007387 */ /* 0x0001e20000100800 */
[----:B------:R-:W-:-:S03]  /*14c20*/  ISETP.NE.U32.AND P0, PT, R0, RZ, PT ;  /* 0x000000ff0000720c */ /* 0x000fc60003f05070 */
[----:B0-----:R2:W5:Y:S01]  /*14c30*/  LDL.LU R0, [R1+0x58c] ;  /* 0x00058c0001007983 */ /* 0x0015620000300800 */
[----:B------:R-:W-:-:S03]  /*14c40*/  ULOP3.LUT UR6, UR5, UR4, URZ, 0x3c, !UPT ;  /* 0x0000000405067292 */ /* 0x000fc6000f8e3cff */
[----:B------:R-:W-:-:S04]  /*14c50*/  UMOV UR4, UR5 ;  /* 0x0000000500047c82 */ /* 0x000fc80008000000 */
[----:B------:R-:W-:Y:S02]  /*14c60*/  UMOV UR5, UR6 ;  /* 0x0000000600057c82 */ /* 0x000fe40008000000 */
[----:B--2---:R-:W-:Y:S05]  /*14c70*/  @P0 BRA `(.L_x_10) ;  /* 0xffffff94004c0947 */ /* 0x004fea000383ffff */
.L_x_7:
[----:B------:R-:W2:Y:S02]  /*14c80*/  LDL.LU R51, [R1+0x570] ;  /* 0x0005700001337983 */ /* 0x000ea40000300800 */
[----:B--2---:R-:W-:-:S13]  /*14c90*/  ISETP.GE.AND P0, PT, R51, 0x80, PT ;  /* 0x000000803300780c */ /* 0x004fda0003f06270 */
[----:B------:R-:W-:Y:S05]  /*14ca0*/  @!P0 BRA `(.L_x_11) ;  /* 0x0000000000108947 */ /* 0x000fea0003800000 */
[----:B------:R-:W-:-:S06]  /*14cb0*/  USHF.L.U32 UR4, UR4, 0x1f, URZ ;  /* 0x0000001f04047899 */ /* 0x000fcc00080006ff */
[----:B-----5:R-:W-:-:S04]  /*14cc0*/  IMAD.U32 R0, RZ, RZ, UR4 ;  /* 0x00000004ff007e24 */ /* 0x020fc8000f8e00ff */
[----:B------:R-:W2:Y:S02]  /*14cd0*/  SYNCS.PHASECHK.TRANS64.TRYWAIT P0, [UR12], R0 ;  /* 0x00000000ff0075a7 */ /* 0x000ea4000800110c */
[----:B--2---:R-:W-:Y:S05]  /*14ce0*/  @!P0 BRA `(.L_x_12) ;  /* 0x0000001000e88947 */ /* 0x004fea0003800000 */
.L_x_11:
[----:B-----5:R-:W2:Y:S01]  /*14cf0*/  LDL.LU R40, [R1+0x588] ;  /* 0x0005880001287983 */ /* 0x020ea20000300800 */
[----:B------:R-:W2:Y:S01]  /*14d00*/  LDCU.128 UR12, c[0x0][0x390] ;  /* 0x00007200ff0c77ac */ /* 0x000ea20008000c00 */
[----:B------:R-:W-:Y:S06]  /*14d10*/  BAR.SYNC.DEFER_BLOCKING 0x0 ;  /* 0x0000000000007b1d */ /* 0x000fec0000010000 */
[----:B------:R-:W3:Y:S01]  /*14d20*/  LDCU UR4, c[0x0][0x3b4] ;  /* 0x00007680ff0477ac */ /* 0x000ee20008000800 */
[----:B------:R-:W4:Y:S01]  /*14d30*/  S2R R41, SR_TID.X ;  /* 0x0000000000297919 */ /* 0x000f220000002100 */
[----:B------:R-:W0:Y:S01]  /*14d40*/  LDCU UR5, c[0x0][0x3b8] ;  /* 0x00007700ff0577ac */ /* 0x000e220008000800 */
[----:B------:R-:W1:Y:S01]  /*14d50*/  S2R R38, SR_TID.X ;  /* 0x0000000000267919 */ /* 0x000e620000002100 */
[----:B------:R-:W0:Y:S02]  /*14d60*/  @!P2 SYNCS.CCTL.IV [UR10+0x10000] ;  /* 0x01000000ff00a9b1 */ /* 0x000e24000800000a */
[----:B0-----:R-:W-:Y:S06]  /*14d70*/  BAR.SYNC.DEFER_BLOCKING 0x0 ;  /* 0x0000000000007b1d */ /* 0x001fec0000010000 */
[----:B------:R-:W-:Y:S01]  /*14d80*/  LDTM.16dp32bit_t0_t15.x32 R4, tmem[UR11] ;  /* 0x0000000b000479ee */ /* 0x000fe20008a80000 */
[----:B------:R-:W0:Y:S01]  /*14d90*/  LDTM.16dp32bit_t16_t31.x32 R4, tmem[UR11+0x20] ;  /* 0x0000200b000479ee */ /* 0x000e220008aa0000 */
[----:B----4-:R-:W-:-:S02]  /*14da0*/  IMAD.SHL.U32 R0, R41, 0x10, RZ ;  /* 0x0000001029007824 */ /* 0x010fc400078e00ff */
[C---:B------:R-:W-:Y:S02]  /*14db0*/  IMAD.SHL.U32 R3, R41.reuse, 0x80, RZ ;  /* 0x0000008029037824 */ /* 0x040fe400078e00ff */
[----:B------:R-:W-:Y:S01]  /*14dc0*/  IMAD.SHL.U32 R2, R41, 0x8, RZ ;  /* 0x0000000829027824 */ /* 0x000fe200078e00ff */
[----:B------:R-:W-:Y:S02]  /*14dd0*/  LOP3.LUT R0, R0, 0xf0, RZ, 0xc0, !PT ;  /* 0x000000f000007812 */ /* 0x000fe400078ec0ff */
[----:B------:R-:W-:Y:S02]  /*14de0*/  LOP3.LUT R3, R3, 0x800, RZ, 0xc0, !PT ;  /* 0x0000080003037812 */ /* 0x000fe400078ec0ff */
[----:B------:R-:W-:Y:S01]  /*14df0*/  LOP3.LUT R2, R2, 0x300, RZ, 0xc0, !PT ;  /* 0x0000030002027812 */ /* 0x000fe200078ec0ff */
[----:B------:R-:W4:Y:S01]  /*14e00*/  @!P2 SYNCS.CCTL.IV [UR10+0x10008] ;  /* 0x01000800ff00a9b1 */ /* 0x000f22000800000a */
[----:B------:R-:W-:Y:S01]  /*14e10*/  IADD3 R3, PT, PT, R0, UR10, R3 ;  /* 0x0000000a00037c10 */ /* 0x000fe2000fffe003 */
[----:B------:R-:W-:Y:S01]  /*14e20*/  NOP ;  /* 0x0000000000007918 */ /* 0x000fe20000000000 */
[----:B-1----:R-:W-:-:S03]  /*14e30*/  LOP3.LUT R42, R38, 0x7f, RZ, 0xc0, !PT ;  /* 0x0000007f262a7812 */ /* 0x002fc600078ec0ff */
[----:B------:R-:W-:Y:S01]  /*14e40*/  IMAD.IADD R0, R2, 0x1, R3 ;  /* 0x0000000102007824 */ /* 0x000fe200078e0203 */
[----:B0-----:R-:W-:Y:S02]  /*14e50*/  F2FP.F16.F32.PACK_AB R4, R6, R4 ;  /* 0x000000040604723e */ /* 0x001fe400000000ff */
[----:B------:R-:W-:Y:S02]  /*14e60*/  F2FP.F16.F32.PACK_AB R36, R7, R5 ;  /* 0x000000050724723e */ /* 0x000fe400000000ff */
[----:B------:R-:W-:Y:S02]  /*14e70*/  F2FP.F16.F32.PACK_AB R5, R10, R8 ;  /* 0x000000080a05723e */ /* 0x000fe400000000ff */
[----:B------:R-:W-:Y:S02]  /*14e80*/  F2FP.F16.F32.PACK_AB R37, R11, R9 ;  /* 0x000000090b25723e */ /* 0x000fe400000000ff */
[----:B------:R-:W-:Y:S02]  /*14e90*/  F2FP.F16.F32.PACK_AB R6, R14, R12 ;  /* 0x0000000c0e06723e */ /* 0x000fe400000000ff */
[----:B------:R-:W-:-:S02]  /*14ea0*/  F2FP.F16.F32.PACK_AB R38, R15, R13 ;  /* 0x0000000d0f26723e */ /* 0x000fc400000000ff */
[----:B------:R-:W-:Y:S02]  /*14eb0*/  F2FP.F16.F32.PACK_AB R7, R18, R16 ;  /* 0x000000101207723e */ /* 0x000fe400000000ff */
[----:B------:R-:W-:Y:S02]  /*14ec0*/  F2FP.F16.F32.PACK_AB R39, R19, R17 ;  /* 0x000000111327723e */ /* 0x000fe400000000ff */
[----:B------:R-:W-:Y:S01]  /*14ed0*/  SHF.R.U32.HI R16, RZ, 0x6, R41 ;  /* 0x00000006ff107819 */ /* 0x000fe20000011629 */
[----:B----4-:R0:W-:Y:S01]  /*14ee0*/  STS.128 [R0], R4 ;  /* 0x0000000400007388 */ /* 0x0101e20000000c00 */
[----:B------:R-:W-:Y:S02]  /*14ef0*/  LEA R2, R42, UR10, 0x4 ;  /* 0x0000000a2a027c11 */ /* 0x000fe4000f8e20ff */
[----:B------:R-:W-:Y:S01]  /*14f00*/  SGXT.U32 R16, R16, 0x1 ;  /* 0x000000011010781a */ /* 0x000fe20000000000 */
[----:B------:R-:W-:Y:S01]  /*14f10*/  STS.128 [R0+0x400], R36 ;  /* 0x0004002400007388 */ /* 0x000fe20000000c00 */
[----:B------:R-:W-:-:S02]  /*14f20*/  F2FP.F16.F32.PACK_AB R20, R22, R20 ;  /* 0x000000141614723e */ /* 0x000fc400000000ff */
[----:B------:R-:W-:Y:S01]  /*14f30*/  F2FP.F16.F32.PACK_AB R12, R23, R21 ;  /* 0x00000015170c723e */ /* 0x000fe200000000ff */
[----:B------:R-:W-:Y:S01]  /*14f40*/  BAR.SYNC.DEFER_BLOCKING 0x0 ;  /* 0x0000000000007b1d */ /* 0x000fe20000010000 */
[----:B------:R-:W-:Y:S02]  /*14f50*/  F2FP.F16.F32.PACK_AB R21, R26, R24 ;  /* 0x000000181a15723e */ /* 0x000fe400000000ff */
[----:B------:R-:W-:Y:S02]  /*14f60*/  F2FP.F16.F32.PACK_AB R13, R27, R25 ;  /* 0x000000191b0d723e */ /* 0x000fe400000000ff */
[----:B------:R-:W-:Y:S02]  /*14f70*/  F2FP.F16.F32.PACK_AB R22, R30, R28 ;  /* 0x0000001c1e16723e */ /* 0x000fe400000000ff */
[----:B------:R-:W-:Y:S02]  /*14f80*/  F2FP.F16.F32.PACK_AB R14, R31, R29 ;  /* 0x0000001d1f0e723e */ /* 0x000fe400000000ff */
[----:B0-----:R-:W-:-:S02]  /*14f90*/  LOP3.LUT R4, R53, R16, RZ, 0xfc, !PT ;  /* 0x0000001035047212 */ /* 0x001fc400078efcff */
[----:B------:R-:W-:Y:S02]  /*14fa0*/  F2FP.F16.F32.PACK_AB R23, R34, R32 ;  /* 0x000000202217723e */ /* 0x000fe400000000ff */
[----:B------:R-:W-:Y:S02]  /*14fb0*/  F2FP.F16.F32.PACK_AB R15, R35, R33 ;  /* 0x00000021230f723e */ /* 0x000fe400000000ff */
[C-C-:B------:R-:W-:Y:S02]  /*14fc0*/  LOP3.LUT R28, R53.reuse, 0x2, R16.reuse, 0xfe, !PT ;  /* 0x00000002351c7812 */ /* 0x140fe400078efe10 */
[C-C-:B------:R-:W-:Y:S02]  /*14fd0*/  LOP3.LUT R30, R53.reuse, 0x4, R16.reuse, 0xfe, !PT ;  /* 0x00000004351e7812 */ /* 0x140fe400078efe10 */
[----:B------:R-:W-:Y:S01]  /*14fe0*/  LOP3.LUT R29, R53, 0x6, R16, 0xfe, !PT ;  /* 0x00000006351d7812 */ /* 0x000fe200078efe10 */
[----:B------:R-:W0:Y:S02]  /*14ff0*/  LDS.128 R8, [R2] ;  /* 0x0000000002087984 */ /* 0x000e240000000c00 */
[----:B0-----:R-:W-:-:S02]  /*15000*/  PRMT R31, R8, 0x7632, R31 ;  /* 0x00007632081f7816 */ /* 0x001fc4000000001f */
[C---:B--2---:R-:W-:Y:S01]  /*15010*/  ISETP.GE.AND P0, PT, R40.reuse, UR14, PT ;  /* 0x0000000e28007c0c */ /* 0x044fe2000bf06270 */
[----:B---3--:R-:W-:-:S03]  /*15020*/  IMAD R3, R40, UR4, RZ ;  /* 0x0000000428037c24 */ /* 0x008fc6000f8e02ff */
[C---:B------:R-:W-:Y:S01]  /*15030*/  ISETP.LT.AND P3, PT, R4.reuse, UR15, !P0 ;  /* 0x0000000f04007c0c */ /* 0x040fe2000c761270 */
[----:B------:R-:W-:Y:S01]  /*15040*/  IMAD R4, R4, UR5, RZ ;  /* 0x0000000504047c24 */ /* 0x000fe2000f8e02ff */
[C---:B------:R-:W-:Y:S02]  /*15050*/  LEA R17, P1, R3.reuse, UR12, 0x1 ;  /* 0x0000000c03117c11 */ /* 0x040fe4000f8208ff */
[C---:B------:R-:W-:Y:S01]  /*15060*/  ISETP.LT.AND P2, PT, R28.reuse, UR15, !P0 ;  /* 0x0000000f1c007c0c */ /* 0x040fe2000c741270 */
[----:B------:R-:W-:Y:S01]  /*15070*/  IMAD R28, R28, UR5, RZ ;  /* 0x000000051c1c7c24 */ /* 0x000fe2000f8e02ff */
[----:B------:R-:W-:Y:S02]  /*15080*/  LEA.HI.X.SX32 R3, R3, UR13, 0x1, P1 ;  /* 0x0000000d03037c11 */ /* 0x000fe400088f0eff */
[----:B------:R-:W-:Y:S02]  /*15090*/  LEA R18, P4, R4, R17, 0x1 ;  /* 0x0000001104127211 */ /* 0x000fe400078808ff */
[C---:B------:R-:W-:Y:S01]  /*150a0*/  ISETP.LT.AND P1, PT, R30.reuse, UR15, !P0 ;  /* 0x0000000f1e007c0c */ /* 0x040fe2000c721270 */
[----:B------:R-:W-:Y:S01]  /*150b0*/  IMAD R30, R30, UR5, RZ ;  /* 0x000000051e1e7c24 */ /* 0x000fe2000f8e02ff */
[----:B------:R-:W-:-:S02]  /*150c0*/  LEA.HI.X.SX32 R19, R4, R3, 0x1, P4 ;  /* 0x0000000304137211 */ /* 0x000fc400020f0eff */
[----:B------:R-:W-:Y:S01]  /*150d0*/  LDS.128 R4, [R2+0x800] ;  /* 0x0008000002047984 */ /* 0x000fe20000000c00 */
[----:B------:R-:W-:Y:S01]  /*150e0*/  BAR.SYNC.DEFER_BLOCKING 0x0 ;  /* 0x0000000000007b1d */ /* 0x000fe20000010000 */
[-C--:B------:R-:W-:Y:S02]  /*150f0*/  LEA R24, P5, R28, R17.reuse, 0x1 ;  /* 0x000000111c187211 */ /* 0x080fe400078a08ff */
[----:B------:R-:W-:Y:S02]  /*15100*/  LEA R26, P4, R30, R17, 0x1 ;  /* 0x000000111e1a7211 */ /* 0x000fe400078808ff */
[-C--:B------:R-:W-:Y:S02]  /*15110*/  LEA.HI.X.SX32 R25, R28, R3.reuse, 0x1, P5 ;  /* 0x000000031c197211 */ /* 0x080fe400028f0eff */
[----:B------:R-:W-:Y:S02]  /*15120*/  LEA.HI.X.SX32 R27, R30, R3, 0x1, P4 ;  /* 0x000000031e1b7211 */ /* 0x000fe400020f0eff */
[--C-:B------:R-:W-:Y:S01]  /*15130*/  LOP3.LUT R28, R53, 0x8, R16.reuse, 0xfe, !PT ;  /* 0x00000008351c7812 */ /* 0x100fe200078efe10 */
[----:B------:R0:W-:Y:S04]  /*15140*/  STS.128 [R0], R20 ;  /* 0x0000001400007388 */ /* 0x0001e80000000c00 */
[----:B------:R1:W-:Y:S01]  /*15150*/  STS.128 [R0+0x400], R12 ;  /* 0x0004000c00007388 */ /* 0x0003e20000000c00 */
[----:B------:R-:W-:Y:S01]  /*15160*/  BAR.SYNC.DEFER_BLOCKING 0x0 ;  /* 0x0000000000007b1d */ /* 0x000fe20000010000 */
[----:B0-----:R-:W-:Y:S01]  /*15170*/  PRMT R21, R9, 0x7632, R21 ;  /* 0x0000763209157816 */ /* 0x001fe20000000015 */
[----:B-1----:R-:W-:Y:S01]  /*15180*/  IMAD R0, R29, UR5, RZ ;  /* 0x000000051d007c24 */ /* 0x002fe2000f8e02ff */
[----:B------:R-:W-:-:S02]  /*15190*/  LOP3.LUT R12, R53, 0xc, R16, 0xfe, !PT ;  /* 0x0000000c350c7812 */ /* 0x000fc400078efe10 */
[----:B------:R-:W-:Y:S01]  /*151a0*/  LOP3.LUT R13, R53, 0xa, R16, 0xfe, !PT ;  /* 0x0000000a350d7812 */ /* 0x000fe200078efe10 */
[----:B------:R0:W-:Y:S01]  /*151b0*/  @P3 STG.E.U16 desc[UR22][R18.64], R8 ;  /* 0x0000000812003986 */ /* 0x0001e2000c101516 */
[C---:B------:R-:W-:Y:S01]  /*151c0*/  ISETP.LT.AND P3, PT, R28.reuse, UR15, !P0 ;  /* 0x0000000f1c007c0c */ /* 0x040fe2000c761270 */
[----:B------:R-:W-:Y:S02]  /*151d0*/  IMAD R28, R28, UR5, RZ ;  /* 0x000000051c1c7c24 */ /* 0x000fe4000f8e02ff */
[----:B------:R1:W-:Y:S01]  /*151e0*/  @P2 STG.E.U16 desc[UR22][R24.64], R31 ;  /* 0x0000001f18002986 */ /* 0x0003e2000c101516 */
[----:B------:R-:W-:-:S03]  /*151f0*/  ISETP.LT.AND P2, PT, R29, UR15, !P0 ;  /* 0x0000000f1d007c0c */ /* 0x000fc6000c741270 */
[----:B------:R2:W-:Y:S01]  /*15200*/  @P1 STG.E.U16 desc[UR22][R26.64], R9 ;  /* 0x000000091a001986 */ /* 0x0005e2000c101516 */
[C---:B------:R-:W-:Y:S02]  /*15210*/  ISETP.LT.AND P1, PT, R13.reuse, UR15, !P0 ;  /* 0x0000000f0d007c0c */ /* 0x040fe4000c721270 */
[-C--:B0-----:R-:W-:Y:S02]  /*15220*/  LEA R18, P4, R0, R17.reuse, 0x1 ;  /* 0x0000001100127211 */ /* 0x081fe400078808ff */
[----:B------:R-:W-:Y:S02]  /*15230*/  LEA R8, P5, R28, R17, 0x1 ;  /* 0x000000111c087211 */ /* 0x000fe400078a08ff */
[-C--:B------:R-:W-:Y:S01]  /*15240*/  LEA.HI.X.SX32 R19, R0, R3.reuse, 0x1, P4 ;  /* 0x0000000300137211 */ /* 0x080fe200020f0eff */
[----:B-1----:R-:W-:Y:S01]  /*15250*/  IMAD R24, R13, UR5, RZ ;  /* 0x000000050d187c24 */ /* 0x002fe2000f8e02ff */
[C---:B------:R-:W-:Y:S01]  /*15260*/  ISETP.LT.AND P4, PT, R12.reuse, UR15, !P0 ;  /* 0x0000000f0c007c0c */ /* 0x040fe2000c781270 */
[----:B------:R-:W-:Y:S01]  /*15270*/  IMAD R0, R12, UR5, RZ ;  /* 0x000000050c007c24 */ /* 0x000fe2000f8e02ff */
[----:B--2---:R-:W-:Y:S01]  /*15280*/  LEA.HI.X.SX32 R9, R28, R3, 0x1, P5 ;  /* 0x000000031c097211 */ /* 0x004fe200028f0eff */
[----:B------:R-:W0:Y:S01]  /*15290*/  LDS.128 R12, [R2] ;  /* 0x00000000020c7984 */ /* 0x000e220000000c00 */
[----:B------:R-:W-:-:S02]  /*152a0*/  LOP3.LUT R26, R53, 0x12, R16, 0xfe, !PT ;  /* 0x00000012351a7812 */ /* 0x000fc400078efe10 */
[-C--:B------:R-:W-:Y:S01]  /*152b0*/  LEA R22, P6, R0, R17.reuse, 0x1 ;  /* 0x0000001100167211 */ /* 0x080fe200078c08ff */
[----:B------:R1:W-:Y:S01]  /*152c0*/  @P2 STG.E.U16 desc[UR22][R18.64], R21 ;  /* 0x0000001512002986 */ /* 0x0003e2000c101516 */
[----:B------:R-:W-:Y:S02]  /*152d0*/  LEA R20, P2, R24, R17, 0x1 ;  /* 0x0000001118147211 */ /* 0x000fe400078408ff */
[-C--:B------:R-:W-:Y:S01]  /*152e0*/  LEA.HI.X.SX32 R23, R0, R3.reuse, 0x1, P6 ;  /* 0x0000000300177211 */ /* 0x080fe200030f0eff */
[----:B------:R2:W-:Y:S01]  /*152f0*/  @P3 STG.E.U16 desc[UR22][R8.64], R10 ;  /* 0x0000000a08003986 */ /* 0x0005e2000c101516 */
[----:B------:R-:W-:Y:S02]  /*15300*/  LOP3.LUT R0, R53, 0xe, R16, 0xfe, !PT ;  /* 0x0000000e35007812 */ /* 0x000fe400078efe10 */
[----:B------:R-:W-:Y:S02]  /*15310*/  PRMT R25, R11, 0x7632, R25 ;  /* 0x000076320b197816 */ /* 0x000fe40000000019 */
[----:B-1----:R-:W-:-:S02]  /*15320*/  LEA.HI.X.SX32 R21, R24, R3, 0x1, P2 ;  /* 0x0000000318157211 */ /* 0x002fc400010f0eff */
[----:B------:R-:W-:Y:S02]  /*15330*/  PRMT R19, R10, 0x7632, R19 ;  /* 0x000076320a137816 */ /* 0x000fe40000000013 */
[C---:B------:R-:W-:Y:S01]  /*15340*/  ISETP.LT.AND P2, PT, R0.reuse, UR15, !P0 ;  /* 0x0000000f00007c0c */ /* 0x040fe2000c741270 */
[----:B------:R-:W-:Y:S01]  /*15350*/  IMAD R0, R0, UR5, RZ ;  /* 0x0000000500007c24 */ /* 0x000fe2000f8e02ff */
[C-C-:B------:R-:W-:Y:S01]  /*15360*/  LOP3.LUT R24, R53.reuse, 0x10, R16.reuse, 0xfe, !PT ;  /* 0x0000001035187812 */ /* 0x140fe200078efe10 */
[----:B------:R1:W-:Y:S01]  /*15370*/  @P1 STG.E.U16 desc[UR22][R20.64], R19 ;  /* 0x0000001314001986 */ /* 0x0003e2000c101516 */
[----:B------:R-:W-:Y:S02]  /*15380*/  LOP3.LUT R18, R53, 0x14, R16, 0xfe, !PT ;  /* 0x0000001435127812 */ /* 0x000fe400078efe10 */
[----:B--2---:R-:W-:Y:S01]  /*15390*/  LEA R8, P1, R0, R17, 0x1 ;  /* 0x0000001100087211 */ /* 0x004fe200078208ff */
[----:B------:R2:W-:Y:S01]  /*153a0*/  @P4 STG.E.U16 desc[UR22][R22.64], R11 ;  /* 0x0000000b16004986 */ /* 0x0005e2000c101516 */
[C---:B------:R-:W-:Y:S01]  /*153b0*/  ISETP.LT.AND P3, PT, R24.reuse, UR15, !P0 ;  /* 0x0000000f18007c0c */ /* 0x040fe2000c761270 */
[----:B------:R-:W-:Y:S01]  /*153c0*/  IMAD R24, R24, UR5, RZ ;  /* 0x0000000518187c24 */ /* 0x000fe2000f8e02ff */
[C---:B------:R-:W-:Y:S01]  /*153d0*/  ISETP.LT.AND P4, PT, R26.reuse, UR15, !P0 ;  /* 0x0000000f1a007c0c */ /* 0x040fe2000c781270 */
[----:B------:R-:W-:Y:S01]  /*153e0*/  IMAD R26, R26, UR5, RZ ;  /* 0x000000051a1a7c24 */ /* 0x000fe2000f8e02ff */
[----:B------:R-:W-:Y:S01]  /*153f0*/  LEA.HI.X.SX32 R9, R0, R3, 0x1, P1 ;  /* 0x0000000300097211 */ /* 0x000fe200008f0eff */
[----:B------:R-:W-:Y:S01]  /*15400*/  IMAD R0, R18, UR5, RZ ;  /* 0x0000000512007c24 */ /* 0x000fe2000f8e02ff */
[----:B------:R-:W-:-:S02]  /*15410*/  LEA R10, P5, R24, R17, 0x1 ;  /* 0x00000011180a7211 */ /* 0x000fc400078a08ff */
[----:B------:R-:W-:Y:S01]  /*15420*/  ISETP.LT.AND P1, PT, R18, UR15, !P0 ;  /* 0x0000000f12007c0c */ /* 0x000fe2000c721270 */
[----:B------:R0:W-:Y:S01]  /*15430*/  @P2 STG.E.U16 desc[UR22][R8.64], R25 ;  /* 0x0000001908002986 */ /* 0x0001e2000c101516 */
[-C--:B------:R-:W-:Y:S02]  /*15440*/  LEA R18, P6, R26, R17.reuse, 0x1 ;  /* 0x000000111a127211 */ /* 0x080fe400078c08ff */
[----:B-1----:R-:W-:Y:S02]  /*15450*/  LEA R20, P2, R0, R17, 0x1 ;  /* 0x0000001100147211 */ /* 0x002fe400078408ff */
[----:B--2---:R-:W-:Y:S02]  /*15460*/  LOP3.LUT R22, R53, 0x16, R16, 0xfe, !PT ;  /* 0x0000001635167812 */ /* 0x004fe400078efe10 */
[-C--:B------:R-:W-:Y:S02]  /*15470*/  LEA.HI.X.SX32 R11, R24, R3.reuse, 0x1, P5 ;  /* 0x00000003180b7211 */ /* 0x080fe400028f0eff */
[----:B------:R-:W-:-:S02]  /*15480*/  LEA.HI.X.SX32 R19, R26, R3, 0x1, P6 ;  /* 0x000000031a137211 */ /* 0x000fc400030f0eff */
[----:B------:R-:W-:Y:S01]  /*15490*/  LEA.HI.X.SX32 R21, R0, R3, 0x1, P2 ;  /* 0x0000000300157211 */ /* 0x000fe200010f0eff */
[----:B------:R-:W-:Y:S01]  /*154a0*/  IMAD R0, R22, UR5, RZ ;  /* 0x0000000516007c24 */ /* 0x000fe2000f8e02ff */
[----:B0-----:R-:W-:Y:S01]  /*154b0*/  PRMT R9, R12, 0x7632, R9 ;  /* 0x000076320c097816 */ /* 0x001fe20000000009 */
[----:B------:R0:W-:Y:S01]  /*154c0*/  @P3 STG.E.U16 desc[UR22][R10.64], R12 ;  /* 0x0000000c0a003986 */ /* 0x0001e2000c101516 */
[----:B------:R-:W-:Y:S02]  /*154d0*/  ISETP.LT.AND P2, PT, R22, UR15, !P0 ;  /* 0x0000000f16007c0c */ /* 0x000fe4000c741270 */
[C-C-:B------:R-:W-:Y:S01]  /*154e0*/  LOP3.LUT R24, R53.reuse, 0x1a, R16.reuse, 0xfe, !PT ;  /* 0x0000001a35187812 */ /* 0x140fe200078efe10 */
[----:B------:R1:W-:Y:S01]  /*154f0*/  @P4 STG.E.U16 desc[UR22][R18.64], R9 ;  /* 0x0000000912004986 */ /* 0x0003e2000c101516 */
[----:B------:R-:W-:Y:S02]  /*15500*/  LEA R8, P4, R0, R17, 0x1 ;  /* 0x0000001100087211 */ /* 0x000fe400078808ff */
[C-C-:B------:R-:W-:Y:S01]  /*15510*/  LOP3.LUT R22, R53.reuse, 0x18, R16.reuse, 0xfe, !PT ;  /* 0x0000001835167812 */ /* 0x140fe200078efe10 */
[----:B------:R2:W-:Y:S01]  /*15520*/  @P1 STG.E.U16 desc[UR22][R20.64], R13 ;  /* 0x0000000d14001986 */ /* 0x0005e2000c101516 */
[----:B------:R-:W-:-:S02]  /*15530*/  LOP3.LUT R23, R53, 0x1c, R16, 0xfe, !PT ;  /* 0x0000001c35177812 */ /* 0x000fc400078efe10 */
[C---:B------:R-:W-:Y:S01]  /*15540*/  ISETP.LT.AND P3, PT, R22.reuse, UR15, !P0 ;  /* 0x0000000f16007c0c */ /* 0x040fe2000c761270 */
[----:B------:R-:W-:Y:S01]  /*15550*/  IMAD R22, R22, UR5, RZ ;  /* 0x0000000516167c24 */ /* 0x000fe2000f8e02ff */
[----:B0-----:R-:W-:Y:S02]  /*15560*/  PRMT R11, R13, 0x7632, R11 ;  /* 0x000076320d0b7816 */ /* 0x001fe4000000000b */
[----:B------:R-:W-:Y:S02]  /*15570*/  ISETP.LT.AND P1, PT, R24, UR15, !P0 ;  /* 0x0000000f18007c0c */ /* 0x000fe4000c721270 */
[----:B-1----:R-:W-:Y:S01]  /*15580*/  LEA.HI.X.SX32 R9, R0, R3, 0x1, P4 ;  /* 0x0000000300097211 */ /* 0x002fe200020f0eff */
[----:B------:R-:W-:Y:S01]  /*15590*/  IMAD R0, R24, UR5, RZ ;  /* 0x0000000518007c24 */ /* 0x000fe2000f8e02ff */
[-C--:B------:R-:W-:Y:S01]  /*155a0*/  LEA R10, P5, R22, R17.reuse, 0x1 ;  /* 0x00000011160a7211 */ /* 0x080fe200078a08ff */
[C---:B--2---:R-:W-:Y:S01]  /*155b0*/  IMAD R20, R23.reuse, UR5, RZ ;  /* 0x0000000517147c24 */ /* 0x044fe2000f8e02ff */
[----:B------:R-:W-:Y:S01]  /*155c0*/  ISETP.LT.AND P4, PT, R23, UR15, !P0 ;  /* 0x0000000f17007c0c */ /* 0x000fe2000c781270 */
[----:B------:R0:W-:Y:S01]  /*155d0*/  @P2 STG.E.U16 desc[UR22][R8.64], R11 ;  /* 0x0000000b08002986 */ /* 0x0001e2000c101516 */
[----:B------:R-:W-:-:S02]  /*155e0*/  LEA R12, P2, R0, R17, 0x1 ;  /* 0x00000011000c7211 */ /* 0x000fc400078408ff */
[----:B------:R-:W-:Y:S02]  /*155f0*/  LEA R18, P6, R20, R17, 0x1 ;  /* 0x0000001114127211 */ /* 0x000fe400078c08ff */
[-C--:B------:R-:W-:Y:S02]  /*15600*/  LEA.HI.X.SX32 R13, R0, R3.reuse, 0x1, P2 ;  /* 0x00000003000d7211 */ /* 0x080fe400010f0eff */
[----:B------:R-:W-:Y:S02]  /*15610*/  LOP3.LUT R0, R53, 0x1e, R16, 0xfe, !PT ;  /* 0x0000001e35007812 */ /* 0x000fe400078efe10 */
[-C--:B------:R-:W-:Y:S02]  /*15620*/  LEA.HI.X.SX32 R19, R20, R3.reuse, 0x1, P6 ;  /* 0x0000000314137211 */ /* 0x080fe400030f0eff */
[C---:B------:R-:W-:Y:S01]  /*15630*/  ISETP.LT.AND P2, PT, R0.reuse, UR15, !P0 ;  /* 0x0000000f00007c0c */ /* 0x040fe2000c741270 */
[----:B------:R-:W-:Y:S01]  /*15640*/  IMAD R0, R0, UR5, RZ ;  /* 0x0000000500007c24 */ /* 0x000fe2000f8e02ff */
[----:B0-----:R-:W-:-:S02]  /*15650*/  LEA.HI.X.SX32 R11, R22, R3, 0x1, P5 ;  /* 0x00000003160b7211 */ /* 0x001fc400028f0eff */
[----:B------:R-:W-:Y:S02]  /*15660*/  PRMT R9, R14, 0x7632, R9 ;  /* 0x000076320e097816 */ /* 0x000fe40000000009 */
[C-C-:B------:R-:W-:Y:S01]  /*15670*/  LOP3.LUT R20, R53.reuse, 0x20, R16.reuse, 0xfe, !PT ;  /* 0x0000002035147812 */ /* 0x140fe200078efe10 */
[----:B------:R0:W-:Y:S01]  /*15680*/  @P3 STG.E.U16 desc[UR22][R10.64], R14 ;  /* 0x0000000e0a003986 */ /* 0x0001e2000c101516 */
[C-C-:B------:R-:W-:Y:S02]  /*15690*/  LOP3.LUT R22, R53.reuse, 0x22, R16.reuse, 0xfe, !PT ;  /* 0x0000002235167812 */ /* 0x140fe400078efe10 */
[----:B------:R-:W-:Y:S01]  /*156a0*/  ISETP.LT.AND P3, PT, R20, UR15, !P0 ;  /* 0x0000000f14007c0c */ /* 0x000fe2000c761270 */
[----:B------:R1:W-:Y:S01]  /*156b0*/  @P1 STG.E.U16 desc[UR22][R12.64], R9 ;  /* 0x000000090c001986 */ /* 0x0003e2000c101516 */
[----:B------:R-:W-:Y:S01]  /*156c0*/  LEA R8, P1, R0, R17, 0x1 ;  /* 0x0000001100087211 */ /* 0x000fe200078208ff */
[----:B------:R-:W-:Y:S01]  /*156d0*/  IMAD R20, R20, UR5, RZ ;  /* 0x0000000514147c24 */ /* 0x000fe2000f8e02ff */
[C-C-:B------:R-:W-:Y:S01]  /*156e0*/  LOP3.LUT R21, R53.reuse, 0x3e, R16.reuse, 0xfe, !PT ;  /* 0x0000003e35157812 */ /* 0x140fe200078efe10 */
[----:B------:R2:W-:Y:S01]  /*156f0*/  @P4 STG.E.U16 desc[UR22][R18.64], R15 ;  /* 0x0000000f12004986 */ /* 0x0005e2000c101516 */
[C---:B------:R-:W-:Y:S01]  /*15700*/  ISETP.LT.AND P4, PT, R22.reuse, UR15, !P0 ;  /* 0x0000000f16007c0c */ /* 0x040fe2000c781270 */
[----:B------:R-:W-:Y:S01]  /*15710*/  IMAD R22, R22, UR5, RZ ;  /* 0x0000000516167c24 */ /* 0x000fe2000f8e02ff */
[----:B------:R-:W-:-:S02]  /*15720*/  LOP3.LUT R23, R53, 0x3a, R16, 0xfe, !PT ;  /* 0x0000003a35177812 */ /* 0x000fc400078efe10 */
[--C-:B0-----:R-:W-:Y:S02]  /*15730*/  LOP3.LUT R11, R53, 0x24, R16.reuse, 0xfe, !PT ;  /* 0x00000024350b7812 */ /* 0x101fe400078efe10 */
[----:B------:R-:W-:Y:S02]  /*15740*/  LEA R10, P5, R20, R17, 0x1 ;  /* 0x00000011140a7211 */ /* 0x000fe400078a08ff */
[----:B-1----:R-:W-:Y:S02]  /*15750*/  PRMT R13, R15, 0x7632, R13 ;  /* 0x000076320f0d7816 */ /* 0x002fe4000000000d */
[----:B------:R-:W-:Y:S01]  /*15760*/  LEA.HI.X.SX32 R9, R0, R3, 0x1, P1 ;  /* 0x0000000300097211 */ /* 0x000fe200008f0eff */
[----:B------:R-:W-:Y:S01]  /*15770*/  IMAD R0, R11, UR5, RZ ;  /* 0x000000050b007c24 */ /* 0x000fe2000f8e02ff */
[-C--:B------:R-:W-:Y:S02]  /*15780*/  LEA R12, P6, R22, R17.reuse, 0x1 ;  /* 0x00000011160c7211 */ /* 0x080fe400078c08ff */
[----:B--2---:R-:W-:Y:S01]  /*15790*/  LOP3.LUT R18, R53, 0x26, R16, 0xfe, !PT ;  /* 0x0000002635127812 */ /* 0x004fe200078efe10 */
[----:B------:R0:W-:Y:S01]  /*157a0*/  @P2 STG.E.U16 desc[UR22][R8.64], R13 ;  /* 0x0000000d08002986 */ /* 0x0001e2000c101516 */
[----:B------:R-:W-:-:S02]  /*157b0*/  LEA R14, P2, R0, R17, 0x1 ;  /* 0x00000011000e7211 */ /* 0x000fc400078408ff */
[----:B------:R-:W-:Y:S02]  /*157c0*/  ISETP.LT.AND P1, PT, R11, UR15, !P0 ;  /* 0x0000000f0b007c0c */ /* 0x000fe4000c721270 */
[-C--:B------:R-:W-:Y:S02]  /*157d0*/  LEA.HI.X.SX32 R11, R20, R3.reuse, 0x1, P5 ;  /* 0x00000003140b7211 */ /* 0x080fe400028f0eff */
[-C--:B------:R-:W-:Y:S01]  /*157e0*/  LEA.HI.X.SX32 R15, R0, R3.reuse, 0x1, P2 ;  /* 0x00000003000f7211 */ /* 0x080fe200010f0eff */
[C---:B------:R-:W-:Y:S01]  /*157f0*/  IMAD R0, R18.reuse, UR5, RZ ;  /* 0x0000000512007c24 */ /* 0x040fe2000f8e02ff */
[----:B------:R-:W-:Y:S01]  /*15800*/  ISETP.LT.AND P2, PT, R18, UR15, !P0 ;  /* 0x0000000f12007c0c */ /* 0x000fe2000c741270 */
[----:B------:R-:W-:Y:S01]  /*15810*/  @P3 STG.E.U16 desc[UR22][R10.64], R4 ;  /* 0x000000040a003986 */ /* 0x000fe2000c101516 */
[----:B------:R-:W-:Y:S02]  /*15820*/  LOP3.LUT R20, R53, 0x28, R16, 0xfe, !PT ;  /* 0x0000002835147812 */ /* 0x000fe400078efe10 */
[----:B0-----:R-:W-:-:S02]  /*15830*/  LEA.HI.X.SX32 R13, R22, R3, 0x1, P6 ;  /* 0x00000003160d7211 */ /* 0x001fc400030f0eff */
[----:B------:R-:W-:Y:S02]  /*15840*/  PRMT R9, R4, 0x7632, R9 ;  /* 0x0000763204097816 */ /* 0x000fe40000000009 */
[C-C-:B------:R-:W-:Y:S02]  /*15850*/  LOP3.LUT R8, R53.reuse, 0x2c, R16.reuse, 0xfe, !PT ;  /* 0x0000002c35087812 */ /* 0x140fe400078efe10 */
[----:B------:R-:W-:Y:S01]  /*15860*/  LOP3.LUT R22, R53, 0x2a, R16, 0xfe, !PT ;  /* 0x0000002a35167812 */ /* 0x000fe200078efe10 */
[----:B------:R0:W-:Y:S01]  /*15870*/  @P4 STG.E.U16 desc[UR22][R12.64], R9 ;  /* 0x000000090c004986 */ /* 0x0001e2000c101516 */
[----:B------:R-:W-:Y:S02]  /*15880*/  LEA R18, P4, R0, R17, 0x1 ;  /* 0x0000001100127211 */ /* 0x000fe400078808ff */
[----:B------:R-:W-:Y:S01]  /*15890*/  ISETP.LT.AND P3, PT, R20, UR15, !P0 ;  /* 0x0000000f14007c0c */ /* 0x000fe2000c761270 */
[----:B------:R1:W-:Y:S01]  /*158a0*/  @P1 STG.E.U16 desc[UR22][R14.64], R5 ;  /* 0x000000050e001986 */ /* 0x0003e2000c101516 */
[----:B------:R-:W-:Y:S01]  /*158b0*/  LEA.HI.X.SX32 R19, R0, R3, 0x1, P4 ;  /* 0x0000000300137211 */ /* 0x000fe200020f0eff */
[C---:B------:R-:W-:Y:S01]  /*158c0*/  IMAD R0, R8.reuse, UR5, RZ ;  /* 0x0000000508007c24 */ /* 0x040fe2000f8e02ff */
[----:B------:R-:W-:Y:S01]  /*158d0*/  ISETP.LT.AND P4, PT, R8, UR15, !P0 ;  /* 0x0000000f08007c0c */ /* 0x000fe2000c781270 */
[----:B------:R-:W-:Y:S01]  /*158e0*/  IMAD R20, R20, UR5, RZ ;  /* 0x0000000514147c24 */ /* 0x000fe2000f8e02ff */
[----:B------:R2:W3:Y:S01]  /*158f0*/  LDS.128 R8, [R2+0x800] ;  /* 0x0008000002087984 */ /* 0x0004e20000000c00 */
[C---:B------:R-:W-:Y:S01]  /*15900*/  ISETP.LT.AND P1, PT, R22.reuse, UR15, !P0 ;  /* 0x0000000f16007c0c */ /* 0x040fe2000c721270 */
[----:B------:R-:W-:Y:S01]  /*15910*/  IMAD R22, R22, UR5, RZ ;  /* 0x0000000516167c24 */ /* 0x000fe2000f8e02ff */
[----:B0-----:R-:W-:-:S02]  /*15920*/  PRMT R13, R5, 0x7632, R13 ;  /* 0x00007632050d7816 */ /* 0x001fc4000000000d */
[-C--:B------:R-:W-:Y:S02]  /*15930*/  LEA R4, P5, R20, R17.reuse, 0x1 ;  /* 0x0000001114047211 */ /* 0x080fe400078a08ff */
[-C--:B-1----:R-:W-:Y:S01]  /*15940*/  LEA R14, P6, R0, R17.reuse, 0x1 ;  /* 0x00000011000e7211 */ /* 0x082fe200078c08ff */
[----:B------:R0:W-:Y:S01]  /*15950*/  @P2 STG.E.U16 desc[UR22][R18.64], R13 ;  /* 0x0000000d12002986 */ /* 0x0001e2000c101516 */
[----:B------:R-:W-:Y:S02]  /*15960*/  LEA R12, P2, R22, R17, 0x1 ;  /* 0x00000011160c7211 */ /* 0x000fe400078408ff */
[-C--:B------:R-:W-:Y:S02]  /*15970*/  LEA.HI.X.SX32 R5, R20, R3.reuse, 0x1, P5 ;  /* 0x0000000314057211 */ /* 0x080fe400028f0eff */
[----:B------:R-:W-:Y:S02]  /*15980*/  PRMT R20, R6, 0x7632, R20 ;  /* 0x0000763206147816 */ /* 0x000fe40000000014 */
[----:B------:R-:W-:Y:S01]  /*15990*/  LEA.HI.X.SX32 R15, R0, R3, 0x1, P6 ;  /* 0x00000003000f7211 */ /* 0x000fe200030f0eff */
[----:B------:R1:W-:Y:S01]  /*159a0*/  @P3 STG.E.U16 desc[UR22][R4.64], R6 ;  /* 0x0000000604003986 */ /* 0x0003e2000c101516 */
[----:B------:R-:W-:-:S02]  /*159b0*/  LOP3.LUT R0, R53, 0x2e, R16, 0xfe, !PT ;  /* 0x0000002e35007812 */ /* 0x000fc400078efe10 */
[C-C-:B--2---:R-:W-:Y:S02]  /*159c0*/  LOP3.LUT R2, R53.reuse, 0x30, R16.reuse, 0xfe, !PT ;  /* 0x0000003035027812 */ /* 0x144fe400078efe10 */
[----:B0-----:R-:W-:Y:S02]  /*159d0*/  LEA.HI.X.SX32 R13, R22, R3, 0x1, P2 ;  /* 0x00000003160d7211 */ /* 0x001fe400010f0eff */
[C---:B------:R-:W-:Y:S01]  /*159e0*/  ISETP.LT.AND P5, PT, R2.reuse, UR15, !P0 ;  /* 0x0000000f02007c0c */ /* 0x040fe2000c7a1270 */
[----:B------:R-:W-:Y:S01]  /*159f0*/  IMAD R2, R2, UR5, RZ ;  /* 0x0000000502027c24 */ /* 0x000fe2000f8e02ff */
[C-C-:B------:R-:W-:Y:S01]  /*15a00*/  LOP3.LUT R18, R53.reuse, 0x32, R16.reuse, 0xfe, !PT ;  /* 0x0000003235127812 */ /* 0x140fe200078efe10 */
[----:B------:R0:W-:Y:S01]  /*15a10*/  @P1 STG.E.U16 desc[UR22][R12.64], R20 ;  /* 0x000000140c001986 */ /* 0x0001e2000c101516 */
[----:B------:R-:W-:Y:S02]  /*15a20*/  LOP3.LUT R19, R53, 0x3c, R16, 0xfe, !PT ;  /* 0x0000003c35137812 */ /* 0x000fe400078efe10 */
[----:B-1----:R-:W-:Y:S01]  /*15a30*/  LEA R6, P2, R2, R17, 0x1 ;  /* 0x0000001102067211 */ /* 0x002fe200078408ff */
[----:B------:R1:W-:Y:S01]  /*15a40*/  @P4 STG.E.U16 desc[UR22][R14.64], R7 ;  /* 0x000000070e004986 */ /* 0x0003e2000c101516 */
[C---:B------:R-:W-:Y:S01]  /*15a50*/  ISETP.LT.AND P4, PT, R0.reuse, UR15, !P0 ;  /* 0x0000000f00007c0c */ /* 0x040fe2000c781270 */
[----:B------:R-:W-:Y:S01]  /*15a60*/  IMAD R0, R0, UR5, RZ ;  /* 0x0000000500007c24 */ /* 0x000fe2000f8e02ff */
[----:B------:R-:W-:Y:S01]  /*15a70*/  ISETP.LT.AND P6, PT, R18, UR15, !P0 ;  /* 0x0000000f12007c0c */ /* 0x000fe2000c7c1270 */
[----:B------:R-:W-:-:S03]  /*15a80*/  IMAD R22, R19, UR5, RZ ;  /* 0x0000000513167c24 */ /* 0x000fc6000f8e02ff */
[----:B------:R-:W-:Y:S01]  /*15a90*/  LEA R4, P1, R0, R17, 0x1 ;  /* 0x0000001100047211 */ /* 0x000fe200078208ff */
[----:B0-----:R-:W-:-:S03]  /*15aa0*/  IMAD R20, R23, UR5, RZ ;  /* 0x0000000517147c24 */ /* 0x001fc6000f8e02ff */
[-C--:B------:R-:W-:Y:S01]  /*15ab0*/  LEA.HI.X.SX32 R5, R0, R3.reuse, 0x1, P1 ;  /* 0x0000000300057211 */ /* 0x080fe200008f0eff */
[----:B-1----:R-:W-:Y:S01]  /*15ac0*/  IMAD R14, R18, UR5, RZ ;  /* 0x00000005120e7c24 */ /* 0x002fe2000f8e02ff */
[C-C-:B------:R-:W-:Y:S02]  /*15ad0*/  LOP3.LUT R18, R53.reuse, 0x38, R16.reuse, 0xfe, !PT ;  /* 0x0000003835127812 */ /* 0x140fe400078efe10 */
[C-C-:B------:R-:W-:Y:S02]  /*15ae0*/  LOP3.LUT R15, R53.reuse, 0x36, R16.reuse, 0xfe, !PT ;  /* 0x00000036350f7812 */ /* 0x140fe400078efe10 */
[--C-:B------:R-:W-:Y:S02]  /*15af0*/  LOP3.LUT R0, R53, 0x34, R16.reuse, 0xfe, !PT ;  /* 0x0000003435007812 */ /* 0x100fe400078efe10 */
[----:B------:R-:W-:Y:S02]  /*15b00*/  PRMT R16, R7, 0x7632, R16 ;  /* 0x0000763207107816 */ /* 0x000fe40000000010 */
[----:B------:R-:W-:Y:S01]  /*15b10*/  LEA.HI.X.SX32 R7, R2, R3, 0x1, P2 ;  /* 0x0000000302077211 */ /* 0x000fe200010f0eff */
[C---:B------:R-:W-:Y:S01]  /*15b20*/  IMAD R2, R15.reuse, UR5, RZ ;  /* 0x000000050f027c24 */ /* 0x040fe2000f8e02ff */
[----:B------:R-:W-:Y:S01]  /*15b30*/  LEA R12, P3, R14, R17, 0x1 ;  /* 0x000000110e0c7211 */ /* 0x000fe200078608ff */
[----:B------:R0:W-:Y:S01]  /*15b40*/  @P4 STG.E.U16 desc[UR22][R4.64], R16 ;  /* 0x0000001004004986 */ /* 0x0001e2000c101516 */
[----:B------:R-:W-:-:S02]  /*15b50*/  ISETP.LT.AND P4, PT, R15, UR15, !P0 ;  /* 0x0000000f0f007c0c */ /* 0x000fc4000c781270 */
[----:B------:R-:W-:Y:S01]  /*15b60*/  LEA.HI.X.SX32 R13, R14, R3, 0x1, P3 ;  /* 0x000000030e0d7211 */ /* 0x000fe200018f0eff */
[----:B---3--:R1:W-:Y:S01]  /*15b70*/  @P5 STG.E.U16 desc[UR22][R6.64], R8 ;  /* 0x0000000806005986 */ /* 0x0083e2000c101516 */
[----:B------:R-:W-:Y:S02]  /*15b80*/  PRMT R14, R8, 0x7632, R14 ;  /* 0x00007632080e7816 */ /* 0x000fe4000000000e */
[C---:B------:R-:W-:Y:S01]  /*15b90*/  ISETP.LT.AND P5, PT, R0.reuse, UR15, !P0 ;  /* 0x0000000f00007c0c */ /* 0x040fe2000c7a1270 */
[----:B------:R-:W-:Y:S01]  /*15ba0*/  IMAD R0, R0, UR5, RZ ;  /* 0x0000000500007c24 */ /* 0x000fe2000f8e02ff */
[C---:B------:R-:W-:Y:S01]  /*15bb0*/  ISETP.LT.AND P3, PT, R18.reuse, UR15, !P0 ;  /* 0x0000000f12007c0c */ /* 0x040fe2000c761270 */
[----:B------:R2:W-:Y:S01]  /*15bc0*/  @P6 STG.E.U16 desc[UR22][R12.64], R14 ;  /* 0x0000000e0c006986 */ /* 0x0005e2000c101516 */
[----:B------:R-:W-:Y:S02]  /*15bd0*/  IMAD R18, R18, UR5, RZ ;  /* 0x0000000512127c24 */ /* 0x000fe4000f8e02ff */
[----:B0-----:R-:W-:-:S02]  /*15be0*/  LEA R4, P6, R0, R17, 0x1 ;  /* 0x0000001100047211 */ /* 0x001fc400078c08ff */
[----:B-1----:R-:W-:Y:S01]  /*15bf0*/  LEA R6, P1, R2, R17, 0x1 ;  /* 0x0000001102067211 */ /* 0x002fe200078208ff */
[----:B------:R-:W-:Y:S01]  /*15c00*/  IMAD R8, R21, UR5, RZ ;  /* 0x0000000515087c24 */ /* 0x000fe2000f8e02ff */
[-C--:B------:R-:W-:Y:S02]  /*15c10*/  LEA.HI.X.SX32 R5, R0, R3.reuse, 0x1, P6 ;  /* 0x0000000300057211 */ /* 0x080fe400030f0eff */
[----:B------:R-:W-:Y:S02]  /*15c20*/  LEA.HI.X.SX32 R7, R2, R3, 0x1, P1 ;  /* 0x0000000302077211 */ /* 0x000fe400008f0eff */
[-C--:B--2---:R-:W-:Y:S01]  /*15c30*/  LEA R14, P6, R20, R17.reuse, 0x1 ;  /* 0x00000011140e7211 */ /* 0x084fe200078c08ff */
[----:B------:R0:W-:Y:S01]  /*15c40*/  @P5 STG.E.U16 desc[UR22][R4.64], R9 ;  /* 0x0000000904005986 */ /* 0x0001e2000c101516 */
[-C--:B------:R-:W-:Y:S02]  /*15c50*/  LEA R12, P2, R18, R17.reuse, 0x1 ;  /* 0x00000011120c7211 */ /* 0x080fe400078408ff */
[----:B------:R-:W-:-:S02]  /*15c60*/  LEA R16, P1, R22, R17, 0x1 ;  /* 0x0000001116107211 */ /* 0x000fc400078208ff */
[-C--:B------:R-:W-:Y:S02]  /*15c70*/  LEA.HI.X.SX32 R15, R20, R3.reuse, 0x1, P6 ;  /* 0x00000003140f7211 */ /* 0x080fe400030f0eff */
[----:B------:R-:W-:Y:S02]  /*15c80*/  LEA.HI.X.SX32 R13, R18, R3, 0x1, P2 ;  /* 0x00000003120d7211 */ /* 0x000fe400010f0eff */
[----:B------:R-:W-:Y:S02]  /*15c90*/  LEA R2, P6, R8, R17, 0x1 ;  /* 0x0000001108027211 */ /* 0x000fe400078c08ff */
[----:B------:R-:W-:Y:S02]  /*15ca0*/  ISETP.LT.AND P2, PT, R23, UR15, !P0 ;  /* 0x0000000f17007c0c */ /* 0x000fe4000c741270 */
[----:B------:R-:W-:Y:S02]  /*15cb0*/  LEA.HI.X.SX32 R17, R22, R3, 0x1, P1 ;  /* 0x0000000316117211 */ /* 0x000fe400008f0eff */
[----:B------:R-:W-:-:S02]  /*15cc0*/  ISETP.LT.AND P1, PT, R19, UR15, !P0 ;  /* 0x0000000f13007c0c */ /* 0x000fc4000c721270 */
[----:B------:R-:W-:Y:S02]  /*15cd0*/  ISETP.LT.AND P0, PT, R21, UR15, !P0 ;  /* 0x0000000f15007c0c */ /* 0x000fe4000c701270 */
[----:B------:R-:W-:Y:S02]  /*15ce0*/  PRMT R0, R9, 0x7632, R0 ;  /* 0x0000763209007816 */ /* 0x000fe40000000000 */
[----:B------:R-:W-:Y:S02]  /*15cf0*/  LEA.HI.X.SX32 R3, R8, R3, 0x1, P6 ;  /* 0x0000000308037211 */ /* 0x000fe400030f0eff */
[----:B0-----:R-:W-:Y:S01]  /*15d00*/  PRMT R5, R11, 0x7632, R5 ;  /* 0x000076320b057816 */ /* 0x001fe20000000005 */
[----:B------:R0:W-:Y:S04]  /*15d10*/  @P4 STG.E.U16 desc[UR22][R6.64], R0 ;  /* 0x0000000006004986 */ /* 0x0001e8000c101516 */
[----:B------:R1:W-:Y:S01]  /*15d20*/  @P3 STG.E.U16 desc[UR22][R12.64], R10 ;  /* 0x0000000a0c003986 */ /* 0x0003e2000c101516 */
[----:B0-----:R-:W-:-:S05]  /*15d30*/  PRMT R7, R10, 0x7632, R7 ;  /* 0x000076320a077816 */ /* 0x001fca0000000007 */
[----:B------:R1:W-:Y:S04]  /*15d40*/  @P2 STG.E.U16 desc[UR22][R14.64], R7 ;  /* 0x000000070e002986 */ /* 0x0003e8000c101516 */
[----:B------:R1:W-:Y:S04]  /*15d50*/  @P1 STG.E.U16 desc[UR22][R16.64], R11 ;  /* 0x0000000b10001986 */ /* 0x0003e8000c101516 */
[----:B------:R1:W-:Y:S01]  /*15d60*/  @P0 STG.E.U16 desc[UR22][R2.64], R5 ;  /* 0x0000000502000986 */ /* 0x0003e2000c101516 */
[----:B------:R-:W-:Y:S06]  /*15d70*/  BAR.SYNC.DEFER_BLOCKING 0x0 ;  /* 0x0000000000007b1d */ /* 0x000fec0000010000 */
[----:B------:R-:W-:Y:S05]  /*15d80*/  BRA.U UP0, `(.L_x_13) ;  /* 0x0000000100a07547 */ /* 0x000fea000b800000 */
[----:B------:R-:W0:Y:S01]  /*15d90*/  S2UR UR5, SR_CgaCtaId ;  /* 0x00000000000579c3 */ /* 0x000e220000008800 */
[----:B------:R-:W-:Y:S01]  /*15da0*/  NOP ;  /* 0x0000000000007918 */ /* 0x000fe20000000000 */
[----:B------:R-:W-:Y:S01]  /*15db0*/  UMOV UR4, 0x50 ;  /* 0x0000005000047882 */ /* 0x000fe20000000000 */
[----:B------:R-:W-:Y:S02]  /*15dc0*/  IMAD.U32 R0, RZ, RZ, UR9 ;  /* 0x00000009ff007e24 */ /* 0x000fe4000f8e00ff */
[----:B-1----:R-:W-:Y:S02]  /*15dd0*/  IMAD.MOV.U32 R3, RZ, RZ, 0x3 ;  /* 0x00000003ff037424 */ /* 0x002fe400078e00ff */
[----:B------:R-:W-:Y:S01]  /*15de0*/  IMAD.MOV.U32 R7, RZ, RZ, 0x1 ;  /* 0x00000001ff077424 */ /* 0x000fe200078e00ff */
[----:B------:R-:W-:-:S04]  /*15df0*/  LOP3.LUT R0, R0, 0xffff, RZ, 0xc0, !PT ;  /* 0x0000ffff00007812 */ /* 0x000fc800078ec0ff */
[----:B------:R-:W-:-:S05]  /*15e00*/  SHF.R.U32.HI R0, RZ, 0x5, R0 ;  /* 0x00000005ff007819 */ /* 0x000fca0000011600 */
[----:B------:R-:W-:Y:S01]  /*15e10*/  VIADD R2, R0, 0x10 ;  /* 0x0000001000027836 */ /* 0x000fe20000000000 */
[----:B------:R-:W-:Y:S01]  /*15e20*/  SHF.L.U32 R0, R3, R0, RZ ;  /* 0x0000000003007219 */ /* 0x000fe200000006ff */
[----:B0-----:R-:W-:-:S03]  /*15e30*/  ULEA UR6, UR5, UR4, 0x18 ;  /* 0x0000000405067291 */ /* 0x001fc6000f8ec0ff */
[----:B------:R-:W-:-:S04]  /*15e40*/  SHF.L.U32 R3, R7, R2, RZ ;  /* 0x0000000207037219 */ /* 0x000fc800000006ff */
[----:B------:R-:W-:Y:S02]  /*15e50*/  LOP3.LUT R0, R3, R0, RZ, 0xfc, !PT ;  /* 0x0000000003007212 */ /* 0x000fe400078efcff */
[----:B------:R-:W0:Y:S02]  /*15e60*/  LDS R5, [UR6] ;  /* 0x00000006ff057984 */ /* 0x000e240008000800 */
[C---:B------:R-:W-:Y:S02]  /*15e70*/  LOP3.LUT R2, R0.reuse, 0xffff, RZ, 0xc0, !PT ;  /* 0x0000ffff00027812 */ /* 0x040fe400078ec0ff */
[----:B0-----:R-:W-:-:S04]  /*15e80*/  LOP3.LUT R3, R0, 0xffff, R5, 0x80, !PT ;  /* 0x0000ffff00037812 */ /* 0x001fc800078e8005 */
[----:B------:R-:W-:-:S13]  /*15e90*/  ISETP.NE.AND P0, PT, R3, R2, PT ;  /* 0x000000020300720c */ /* 0x000fda0003f05270 */
[----:B------:R-:W-:Y:S05]  /*15ea0*/  @P0 BRA `(.L_x_14) ;  /* 0x0000000000500947 */ /* 0x000fea0003800000 */
[----:B------:R-:W-:Y:S02]  /*15eb0*/  SHF.R.U32.HI R5, RZ, 0x10, R5 ;  /* 0x00000010ff057819 */ /* 0x000fe40000011605 */
[----:B------:R-:W-:-:S04]  /*15ec0*/  SHF.R.U32.HI R2, RZ, 0x10, R0 ;  /* 0x00000010ff027819 */ /* 0x000fc80000011600 */
[----:B------:R-:W-:-:S04]  /*15ed0*/  LOP3.LUT R5, R5, R2, RZ, 0xc0, !PT ;  /* 0x0000000205057212 */ /* 0x000fc800078ec0ff */
[----:B------:R-:W-:-:S13]  /*15ee0*/  ISETP.NE.AND P0, PT, R5, R2, PT ;  /* 0x000000020500720c */ /* 0x000fda0003f05270 */
[----:B------:R-:W-:Y:S05]  /*15ef0*/  @P0 BRA `(.L_x_15) ;  /* 0x0000000000300947 */ /* 0x000fea0003800000 */
[----:B------:R-:W-:Y:S01]  /*15f00*/  R2UR UR4, R0 ;  /* 0x00000000000472ca */ /* 0x000fe200000e0000 */
[----:B------:R-:W-:Y:S01]  /*15f10*/  VOTEU.ANY UR5, UPT, PT ;  /* 0x0000000000057886 */ /* 0x000fe200038e0100 */
[----:B------:R-:W0:Y:S01]  /*15f20*/  S2R R0, SR_LANEID ;  /* 0x0000000000007919 */ /* 0x000e220000000000 */
[----:B------:R-:W-:-:S10]  /*15f30*/  UFLO.U32 UR5, UR5 ;  /* 0x00000005000572bd */ /* 0x000fd400080e0000 */
[----:B------:R-:W-:-:S06]  /*15f40*/  ULOP3.LUT UR4, URZ, UR4, URZ, 0x33, !UPT ;  /* 0x00000004ff047292 */ /* 0x000fcc000f8e33ff */
[----:B------:R-:W-:-:S04]  /*15f50*/  IMAD.U32 R2, RZ, RZ, UR4 ;  /* 0x00000004ff027e24 */ /* 0x000fc8000f8e00ff */
[----:B------:R-:W1:Y:S02]  /*15f60*/  REDUX UR7, R2 ;  /* 0x00000000020773c4 */ /* 0x000e640000000000 */
[----:B------:R2:W-:Y:S01]  /*15f70*/  UTCATOMSWS.AND URZ, UR4 ;  /* 0x0000000400ff79e3 */ /* 0x0005e20008000000 */
[----:B0-----:R-:W-:Y:S01]  /*15f80*/  ISETP.EQ.U32.AND P0, PT, R0, UR5, PT ;  /* 0x0000000500007c0c */ /* 0x001fe2000bf02070 */
[----:B-1----:R-:W-:-:S12]  /*15f90*/  IMAD.U32 R0, RZ, RZ, UR7 ;  /* 0x00000007ff007e24 */ /* 0x002fd8000f8e00ff */
[----:B------:R2:W-:Y:S01]  /*15fa0*/  @P0 ATOMS.AND RZ, [UR6], R0 ;  /* 0x00000000ffff098c */ /* 0x0005e2000a800006 */
[----:B------:R-:W-:Y:S05]  /*15fb0*/  BRA `(.L_x_13) ;  /* 0x0000000000147947 */ /* 0x000fea0003800000 */
.L_x_15:
[----:B------:R-:W-:-:S07]  /*15fc0*/  MOV R2, 0x15fe0 ;  /* 0x00015fe000027802 */ /* 0x000fce0000000f00 */
[----:B------:R-:W-:Y:S05]  /*15fd0*/  CALL.REL.NOINC `($__internal_0_$__cuda_sm10x_tcgen05_guardrail_trap_col_being_dealloced_not_returned_by_alloc) ;  /* 0x0000000000387944 */ /* 0x000fea0003c00000 */
[----:B------:R-:W-:Y:S05]  /*15fe0*/  BRA `(.L_x_13) ;  /* 0x0000000000087947 */ /* 0x000fea0003800000 */
.L_x_14:
[----:B------:R-:W-:-:S07]  /*15ff0*/  MOV R2, 0x16010 ;  /* 0x0001601000027802 */ /* 0x000fce0000000f00 */
[----:B------:R-:W-:Y:S05]  /*16000*/  CALL.REL.NOINC `($__internal_2_$__cuda_sm10x_tcgen05_guardrail_trap_unallocated_columns_being_dealloced) ;  /* 0x0000000000447944 */ /* 0x000fea0003c00000 */
.L_x_13:
[----:B------:R-:W-:Y:S01]  /*16010*/  NOP ;  /* 0x0000000000007918 */ /* 0x000fe20000000000 */
[----:B--2---:R-:W-:Y:S05]  /*16020*/  EXIT ;  /* 0x000000000000794d */ /* 0x004fea0003800000 */
.L_x_8:
[----:B-----5:R1:W-:Y:S04]  /*16030*/  STL [R1+0x58c], R0 ;  /* 0x00058c0001007387 */ /* 0x0203e80000100800 */
[----:B-1----:R-:W3:Y:S02]  /*16040*/  LDL R0, [R1+0x340] ;  /* 0x0003400001007983 */ /* 0x002ee40000100800 */
[----:B---3--:R1:W3:Y:S02]  /*16050*/  SYNCS.PHASECHK.TRANS64.TRYWAIT P0, [UR12], R0 ;  /* 0x00000000ff0075a7 */ /* 0x0082e4000800110c */
[----:B-1---5:R1:W5:Y:S02]  /*16060*/  LDL.LU R0, [R1+0x58c] ;  /* 0x00058c0001007983 */ /* 0x0223640000300800 */
[----:B-1-3--:R-:W-:Y:S05]  /*16070*/  @!P0 BRA `(.L_x_8) ;  /* 0xfffffffc00ec8947 */ /* 0x00afea000383ffff */
[----:B------:R-:W-:Y:S05]  /*16080*/  BRA `(.L_x_16) ;  /* 0xffffff8000807947 */ /* 0x000fea000383ffff */
.L_x_12:
[----:B------:R-:W2:Y:S02]  /*16090*/  SYNCS.PHASECHK.TRANS64.TRYWAIT P0, [UR12], R0 ;  /* 0x00000000ff0075a7 */ /* 0x000ea4000800110c */
[----:B--2---:R-:W-:Y:S05]  /*160a0*/  @!P0 BRA `(.L_x_12) ;  /* 0xfffffffc00f88947 */ /* 0x004fea000383ffff */
[----:B------:R-:W-:Y:S05]  /*160b0*/  BRA `(.L_x_11) ;  /* 0xffffffec000c7947 */ /* 0x000fea000383ffff */
        .weak           $__internal_0_$__cuda_sm10x_tcgen05_guardrail_trap_col_being_dealloced_not_returned_by_alloc
        .type           $__internal_0_$__cuda_sm10x_tcgen05_guardrail_trap_col_being_dealloced_not_returned_by_alloc,@function
        .size           $__internal_0_$__cuda_sm10x_tcgen05_guardrail_trap_col_being_dealloced_not_returned_by_alloc,($__internal_1_$__cuda_sm10x_tcgen05_guardrail_trap_phase_invalid_during_alloc - $__internal_0_$__cuda_sm10x_tcgen05_guardrail_trap_col_being_dealloced_not_returned_by_alloc)
$__internal_0_$__cuda_sm10x_tcgen05_guardrail_trap_col_being_dealloced_not_returned_by_alloc:
[----:B------:R-:W-:Y:S05]  /*160c0*/  BPT.TRAP 0x1 ;  /* 0x000000040000795c */ /* 0x000fea0000300000 */
[----:B------:R-:W-:-:S04]  /*160d0*/  IMAD.MOV.U32 R3, RZ, RZ, 0x0 ;  /* 0x00000000ff037424 */ /* 0x000fc800078e00ff */
[----:B------:R-:W-:Y:S05]  /*160e0*/  RET.REL.NODEC R2 `(matmul_kernel) ;  /* 0xfffffe9c02c47950 */ /* 0x000fea0003c3ffff */
        .weak           $__internal_1_$__cuda_sm10x_tcgen05_guardrail_trap_phase_invalid_during_alloc
        .type           $__internal_1_$__cuda_sm10x_tcgen05_guardrail_trap_phase_invalid_during_alloc,@function
        .size           $__internal_1_$__cuda_sm10x_tcgen05_guardrail_trap_phase_invalid_during_alloc,($__internal_2_$__cuda_sm10x_tcgen05_guardrail_trap_unallocated_columns_being_dealloced - $__internal_1_$__cuda_sm10x_tcgen05_guardrail_trap_phase_invalid_during_alloc)
$__internal_1_$__cuda_sm10x_tcgen05_guardrail_trap_phase_invalid_during_alloc:
[----:B------:R-:W-:Y:S05]  /*160f0*/  BPT.TRAP 0x1 ;  /* 0x000000040000795c */ /* 0x000fea0000300000 */
[----:B------:R-:W-:-:S04]  /*16100*/  IMAD.MOV.U32 R3, RZ, RZ, 0x0 ;  /* 0x00000000ff037424 */ /* 0x000fc800078e00ff */
[----:B------:R-:W-:Y:S05]  /*16110*/  RET.REL.NODEC R2 `(matmul_kernel) ;  /* 0xfffffe9c02b87950 */ /* 0x000fea0003c3ffff */
        .weak           $__internal_2_$__cuda_sm10x_tcgen05_guardrail_trap_unallocated_columns_being_dealloced
        .type           $__internal_2_$__cuda_sm10x_tcgen05_guardrail_trap_unallocated_columns_being_dealloced,@function
        .size           $__internal_2_$__cuda_sm10x_tcgen05_guardrail_trap_unallocated_columns_being_dealloced,(.L_x_20 - $__internal_2_$__cuda_sm10x_tcgen05_guardrail_trap_unallocated_columns_being_dealloced)
$__internal_2_$__cuda_sm10x_tcgen05_guardrail_trap_unallocated_columns_being_dealloced:
[----:B------:R-:W-:Y:S05]  /*16120*/  BPT.TRAP 0x1 ;  /* 0x000000040000795c */ /* 0x000fea0000300000 */
[----:B------:R-:W-:-:S04]  /*16130*/  IMAD.MOV.U32 R3, RZ, RZ, 0x0 ;  /* 0x00000000ff037424 */ /* 0x000fc800078e00ff */
[----:B------:R-:W-:Y:S05]  /*16140*/  RET.REL.NODEC R2 `(matmul_kernel) ;  /* 0xfffffe9c02ac7950 */ /* 0x000fea0003c3ffff */
.L_x_17:
[----:B------:R-:W-:-:S00]  /*16150*/  BRA `(.L_x_17) ;  /* 0xfffffffc00fc7947 */ /* 0x000fc0000383ffff */
[----:B------:R-:W-:-:S00]  /*16160*/  NOP ;  /* 0x0000000000007918 */ /* 0x000fc00000000000 */
        /* <DEDUP_REMOVED lines=9> */
.L_x_20:


//--------------------- .nv.shared.matmul_kernel  --------------------------
	.section	.nv.shared.matmul_kernel,"aw",@nobits
	.sectionflags	@""
	.align	16
	.zero		1024


//--------------------- .nv.shared.reserved.0     --------------------------
	.section	.nv.shared.reserved.0,"aw",@nobits
	.align	8
	.weak		__nv_reservedSMEM_offset_0_alias
	.size		__nv_reservedSMEM_offset_0_alias, 0, 64
	.other		__nv_reservedSMEM_offset_0_alias,@"STO_CUDA_RESERVED_SHARED STV_DEFAULT"
__nv_reservedSMEM_offset_0_alias:
	.zero		0
.nv.shared.reserved.0:
	.zero		64
	.weak		__nv_reservedSMEM_allocation_phase
	.type		__nv_reservedSMEM_allocation_phase,@object
	.size		__nv_reservedSMEM_allocation_phase,(.L_0 - __nv_reservedSMEM_allocation_phase)
__nv_reservedSMEM_allocation_phase:
	.zero		1
.L_0:
	.zero		7
	.weak		__nv_reservedSMEM_devtool_atexit_pc
	.type		__nv_reservedSMEM_devtool_atexit_pc,@object
	.size		__nv_reservedSMEM_devtool_atexit_pc,(__nv_reservedSMEM_allocation_mask - __nv_reservedSMEM_devtool_atexit_pc)
__nv_reservedSMEM_devtool_atexit_pc:
	.zero		8
	.weak		__nv_reservedSMEM_allocation_mask
	.type		__nv_reservedSMEM_allocation_mask,@object
	.size		__nv_reservedSMEM_allocation_mask,(.L_2 - __nv_reservedSMEM_allocation_mask)
__nv_reservedSMEM_allocation_mask:
	.zero		4
.L_2:


//--------------------- .nv.constant0.matmul_kernel --------------------------
	.section	.nv.constant0.matmul_kernel,"a",@progbits
	.sectionflags	@""
	.align	4
.nv.constant0.matmul_kernel:
	.zero		976


//--------------------- SYMBOLS --------------------------

	.type		.nv.reservedSmem.offset0,@object
	.size		.nv.reservedSmem.offset0,0x4
	.type		.nv.reservedSmem.cap,@object
	.size		.nv.reservedSmem.cap,0x4
